//
// Generated by NVIDIA NVVM Compiler
//
// Compiler Build ID: CL-36424714
// Cuda compilation tools, release 13.0, V13.0.88
// Based on NVVM 20.0.0
//

.version 9.0
.target sm_100
.address_size 64

	// .globl	_ZN3cub18CUB_300001_SM_10006detail11EmptyKernelIvEEvv
// _ZZN3cub18CUB_300001_SM_10006detail4scan16DeviceScanKernelINS2_10policy_hubIiiijN4cuda3std3__44plusIvEEE10Policy1000EN6thrust24THRUST_300001_SM_1000_NS6detail15normal_iteratorINSD_10device_ptrIiEEEESI_NS0_13ScanTileStateIiLb1EEES9_NS0_8NullTypeEjiLb0ESL_EEvT0_T1_T2_iT3_T4_T5_E12temp_storage has been demoted
// _ZZN3cub18CUB_300001_SM_10006detail4scan16DeviceScanKernelINS2_10policy_hubIiiimN4cuda3std3__44plusIvEEE10Policy1000EN6thrust24THRUST_300001_SM_1000_NS6detail15normal_iteratorINSD_10device_ptrIiEEEESI_NS0_13ScanTileStateIiLb1EEES9_NS0_8NullTypeEmiLb0ESL_EEvT0_T1_T2_iT3_T4_T5_E12temp_storage has been demoted
.global .align 1 .b8 _ZN34_INTERNAL_df649a10_4_k_cu_7d9f488d4cuda3std3__45__cpo5beginE[1];
.global .align 1 .b8 _ZN34_INTERNAL_df649a10_4_k_cu_7d9f488d4cuda3std3__45__cpo3endE[1];
.global .align 1 .b8 _ZN34_INTERNAL_df649a10_4_k_cu_7d9f488d4cuda3std3__45__cpo6cbeginE[1];
.global .align 1 .b8 _ZN34_INTERNAL_df649a10_4_k_cu_7d9f488d4cuda3std3__45__cpo4cendE[1];
.global .align 1 .b8 _ZN34_INTERNAL_df649a10_4_k_cu_7d9f488d4cuda3std3__45__cpo6rbeginE[1];
.global .align 1 .b8 _ZN34_INTERNAL_df649a10_4_k_cu_7d9f488d4cuda3std3__45__cpo4rendE[1];
.global .align 1 .b8 _ZN34_INTERNAL_df649a10_4_k_cu_7d9f488d4cuda3std3__45__cpo7crbeginE[1];
.global .align 1 .b8 _ZN34_INTERNAL_df649a10_4_k_cu_7d9f488d4cuda3std3__45__cpo5crendE[1];
.global .align 1 .b8 _ZN34_INTERNAL_df649a10_4_k_cu_7d9f488d4cuda3std3__436_GLOBAL__N__df649a10_4_k_cu_7d9f488d6ignoreE[1];
.global .align 1 .b8 _ZN34_INTERNAL_df649a10_4_k_cu_7d9f488d4cuda3std3__419piecewise_constructE[1];
.global .align 1 .b8 _ZN34_INTERNAL_df649a10_4_k_cu_7d9f488d4cuda3std3__48in_placeE[1];
.global .align 1 .b8 _ZN34_INTERNAL_df649a10_4_k_cu_7d9f488d4cuda3std3__420unreachable_sentinelE[1];
.global .align 1 .b8 _ZN34_INTERNAL_df649a10_4_k_cu_7d9f488d4cuda3std3__47nulloptE[1];
.global .align 1 .b8 _ZN34_INTERNAL_df649a10_4_k_cu_7d9f488d4cuda3std3__48unexpectE[1];
.global .align 1 .b8 _ZN34_INTERNAL_df649a10_4_k_cu_7d9f488d4cuda3std6ranges3__45__cpo4swapE[1];
.global .align 1 .b8 _ZN34_INTERNAL_df649a10_4_k_cu_7d9f488d4cuda3std6ranges3__45__cpo9iter_moveE[1];
.global .align 1 .b8 _ZN34_INTERNAL_df649a10_4_k_cu_7d9f488d4cuda3std6ranges3__45__cpo5beginE[1];
.global .align 1 .b8 _ZN34_INTERNAL_df649a10_4_k_cu_7d9f488d4cuda3std6ranges3__45__cpo3endE[1];
.global .align 1 .b8 _ZN34_INTERNAL_df649a10_4_k_cu_7d9f488d4cuda3std6ranges3__45__cpo6cbeginE[1];
.global .align 1 .b8 _ZN34_INTERNAL_df649a10_4_k_cu_7d9f488d4cuda3std6ranges3__45__cpo4cendE[1];
.global .align 1 .b8 _ZN34_INTERNAL_df649a10_4_k_cu_7d9f488d4cuda3std6ranges3__45__cpo7advanceE[1];
.global .align 1 .b8 _ZN34_INTERNAL_df649a10_4_k_cu_7d9f488d4cuda3std6ranges3__45__cpo9iter_swapE[1];
.global .align 1 .b8 _ZN34_INTERNAL_df649a10_4_k_cu_7d9f488d4cuda3std6ranges3__45__cpo4nextE[1];
.global .align 1 .b8 _ZN34_INTERNAL_df649a10_4_k_cu_7d9f488d4cuda3std6ranges3__45__cpo4prevE[1];
.global .align 1 .b8 _ZN34_INTERNAL_df649a10_4_k_cu_7d9f488d4cuda3std6ranges3__45__cpo4dataE[1];
.global .align 1 .b8 _ZN34_INTERNAL_df649a10_4_k_cu_7d9f488d4cuda3std6ranges3__45__cpo5cdataE[1];
.global .align 1 .b8 _ZN34_INTERNAL_df649a10_4_k_cu_7d9f488d4cuda3std6ranges3__45__cpo4sizeE[1];
.global .align 1 .b8 _ZN34_INTERNAL_df649a10_4_k_cu_7d9f488d4cuda3std6ranges3__45__cpo5ssizeE[1];
.global .align 1 .b8 _ZN34_INTERNAL_df649a10_4_k_cu_7d9f488d4cuda3std6ranges3__45__cpo8distanceE[1];
.global .align 1 .b8 _ZN34_INTERNAL_df649a10_4_k_cu_7d9f488d6thrust24THRUST_300001_SM_1000_NS8cuda_cub3parE[1];
.global .align 1 .b8 _ZN34_INTERNAL_df649a10_4_k_cu_7d9f488d6thrust24THRUST_300001_SM_1000_NS8cuda_cub10par_nosyncE[1];
.global .align 1 .b8 _ZN34_INTERNAL_df649a10_4_k_cu_7d9f488d6thrust24THRUST_300001_SM_1000_NS6system6detail10sequential3seqE[1];
.global .align 1 .b8 _ZN34_INTERNAL_df649a10_4_k_cu_7d9f488d6thrust24THRUST_300001_SM_1000_NS12placeholders2_1E[1];
.global .align 1 .b8 _ZN34_INTERNAL_df649a10_4_k_cu_7d9f488d6thrust24THRUST_300001_SM_1000_NS12placeholders2_2E[1];
.global .align 1 .b8 _ZN34_INTERNAL_df649a10_4_k_cu_7d9f488d6thrust24THRUST_300001_SM_1000_NS12placeholders2_3E[1];
.global .align 1 .b8 _ZN34_INTERNAL_df649a10_4_k_cu_7d9f488d6thrust24THRUST_300001_SM_1000_NS12placeholders2_4E[1];
.global .align 1 .b8 _ZN34_INTERNAL_df649a10_4_k_cu_7d9f488d6thrust24THRUST_300001_SM_1000_NS12placeholders2_5E[1];
.global .align 1 .b8 _ZN34_INTERNAL_df649a10_4_k_cu_7d9f488d6thrust24THRUST_300001_SM_1000_NS12placeholders2_6E[1];
.global .align 1 .b8 _ZN34_INTERNAL_df649a10_4_k_cu_7d9f488d6thrust24THRUST_300001_SM_1000_NS12placeholders2_7E[1];
.global .align 1 .b8 _ZN34_INTERNAL_df649a10_4_k_cu_7d9f488d6thrust24THRUST_300001_SM_1000_NS12placeholders2_8E[1];
.global .align 1 .b8 _ZN34_INTERNAL_df649a10_4_k_cu_7d9f488d6thrust24THRUST_300001_SM_1000_NS12placeholders2_9E[1];
.global .align 1 .b8 _ZN34_INTERNAL_df649a10_4_k_cu_7d9f488d6thrust24THRUST_300001_SM_1000_NS12placeholders3_10E[1];
.global .align 1 .b8 _ZN34_INTERNAL_df649a10_4_k_cu_7d9f488d6thrust24THRUST_300001_SM_1000_NS3seqE[1];

.visible .entry _ZN3cub18CUB_300001_SM_10006detail11EmptyKernelIvEEvv()
{


	ret;

}
	// .globl	_ZN3cub18CUB_300001_SM_10006detail8for_each13static_kernelINS2_12policy_hub_t12policy_500_tEmN6thrust24THRUST_300001_SM_1000_NS8cuda_cub20__uninitialized_fill7functorINS7_10device_ptrIiEEiEEEEvT0_T1_
.visible .entry _ZN3cub18CUB_300001_SM_10006detail8for_each13static_kernelINS2_12policy_hub_t12policy_500_tEmN6thrust24THRUST_300001_SM_1000_NS8cuda_cub20__uninitialized_fill7functorINS7_10device_ptrIiEEiEEEEvT0_T1_(
	.param .u64 _ZN3cub18CUB_300001_SM_10006detail8for_each13static_kernelINS2_12policy_hub_t12policy_500_tEmN6thrust24THRUST_300001_SM_1000_NS8cuda_cub20__uninitialized_fill7functorINS7_10device_ptrIiEEiEEEEvT0_T1__param_0,
	.param .align 8 .b8 _ZN3cub18CUB_300001_SM_10006detail8for_each13static_kernelINS2_12policy_hub_t12policy_500_tEmN6thrust24THRUST_300001_SM_1000_NS8cuda_cub20__uninitialized_fill7functorINS7_10device_ptrIiEEiEEEEvT0_T1__param_1[16]
)
.maxntid 256
{
	.reg .pred 	%p<4>;
	.reg .b16 	%rs<5>;
	.reg .b32 	%r<12>;
	.reg .b64 	%rd<16>;

	ld.param.u32 	%r3, [_ZN3cub18CUB_300001_SM_10006detail8for_each13static_kernelINS2_12policy_hub_t12policy_500_tEmN6thrust24THRUST_300001_SM_1000_NS8cuda_cub20__uninitialized_fill7functorINS7_10device_ptrIiEEiEEEEvT0_T1__param_1+8];
	ld.param.u64 	%rd4, [_ZN3cub18CUB_300001_SM_10006detail8for_each13static_kernelINS2_12policy_hub_t12policy_500_tEmN6thrust24THRUST_300001_SM_1000_NS8cuda_cub20__uninitialized_fill7functorINS7_10device_ptrIiEEiEEEEvT0_T1__param_1];
	ld.param.u64 	%rd5, [_ZN3cub18CUB_300001_SM_10006detail8for_each13static_kernelINS2_12policy_hub_t12policy_500_tEmN6thrust24THRUST_300001_SM_1000_NS8cuda_cub20__uninitialized_fill7functorINS7_10device_ptrIiEEiEEEEvT0_T1__param_0];
	mov.u32 	%r9, %ctaid.x;
	mul.wide.u32 	%rd1, %r9, 512;
	sub.s64 	%rd2, %rd5, %rd1;
	setp.lt.u64 	%p1, %rd2, 512;
	@%p1 bra 	$L__BB1_2;
	mov.u32 	%r11, %tid.x;
	cvta.to.global.u64 	%rd11, %rd4;
	cvt.u64.u32 	%rd12, %r11;
	add.s64 	%rd13, %rd1, %rd12;
	shl.b64 	%rd14, %rd13, 2;
	add.s64 	%rd15, %rd11, %rd14;
	st.global.u32 	[%rd15], %r3;
	st.global.u32 	[%rd15+1024], %r3;
	bra.uni 	$L__BB1_6;
$L__BB1_2:
	cvta.to.global.u64 	%rd6, %rd4;
	mov.u32 	%r2, %tid.x;
	cvt.u64.u32 	%rd7, %r2;
	setp.le.u64 	%p2, %rd2, %rd7;
	add.s64 	%rd8, %rd1, %rd7;
	shl.b64 	%rd9, %rd8, 2;
	add.s64 	%rd3, %rd6, %rd9;
	@%p2 bra 	$L__BB1_4;
	st.global.u32 	[%rd3], %r3;
$L__BB1_4:
	add.s32 	%r10, %r2, 256;
	cvt.u64.u32 	%rd10, %r10;
	setp.le.u64 	%p3, %rd2, %rd10;
	@%p3 bra 	$L__BB1_6;
	st.global.u32 	[%rd3+1024], %r3;
$L__BB1_6:
	ret;

}
	// .globl	_ZN3cub18CUB_300001_SM_10006detail9transform16transform_kernelINS2_10policy_hubILb1EN4cuda3std3__45tupleIJN6thrust24THRUST_300001_SM_1000_NS17counting_iteratorIiNSA_11use_defaultESC_SC_EEEEEE10policy1000Ei17FetchMemberValuesNSA_6detail15normal_iteratorINSA_10device_ptrIiEEEEJSD_EEEvT0_iT1_T2_DpNS2_10kernel_argIT3_EE
.visible .entry _ZN3cub18CUB_300001_SM_10006detail9transform16transform_kernelINS2_10policy_hubILb1EN4cuda3std3__45tupleIJN6thrust24THRUST_300001_SM_1000_NS17counting_iteratorIiNSA_11use_defaultESC_SC_EEEEEE10policy1000Ei17FetchMemberValuesNSA_6detail15normal_iteratorINSA_10device_ptrIiEEEEJSD_EEEvT0_iT1_T2_DpNS2_10kernel_argIT3_EE(
	.param .u32 _ZN3cub18CUB_300001_SM_10006detail9transform16transform_kernelINS2_10policy_hubILb1EN4cuda3std3__45tupleIJN6thrust24THRUST_300001_SM_1000_NS17counting_iteratorIiNSA_11use_defaultESC_SC_EEEEEE10policy1000Ei17FetchMemberValuesNSA_6detail15normal_iteratorINSA_10device_ptrIiEEEEJSD_EEEvT0_iT1_T2_DpNS2_10kernel_argIT3_EE_param_0,
	.param .u32 _ZN3cub18CUB_300001_SM_10006detail9transform16transform_kernelINS2_10policy_hubILb1EN4cuda3std3__45tupleIJN6thrust24THRUST_300001_SM_1000_NS17counting_iteratorIiNSA_11use_defaultESC_SC_EEEEEE10policy1000Ei17FetchMemberValuesNSA_6detail15normal_iteratorINSA_10device_ptrIiEEEEJSD_EEEvT0_iT1_T2_DpNS2_10kernel_argIT3_EE_param_1,
	.param .align 8 .b8 _ZN3cub18CUB_300001_SM_10006detail9transform16transform_kernelINS2_10policy_hubILb1EN4cuda3std3__45tupleIJN6thrust24THRUST_300001_SM_1000_NS17counting_iteratorIiNSA_11use_defaultESC_SC_EEEEEE10policy1000Ei17FetchMemberValuesNSA_6detail15normal_iteratorINSA_10device_ptrIiEEEEJSD_EEEvT0_iT1_T2_DpNS2_10kernel_argIT3_EE_param_2[24],
	.param .align 8 .b8 _ZN3cub18CUB_300001_SM_10006detail9transform16transform_kernelINS2_10policy_hubILb1EN4cuda3std3__45tupleIJN6thrust24THRUST_300001_SM_1000_NS17counting_iteratorIiNSA_11use_defaultESC_SC_EEEEEE10policy1000Ei17FetchMemberValuesNSA_6detail15normal_iteratorINSA_10device_ptrIiEEEEJSD_EEEvT0_iT1_T2_DpNS2_10kernel_argIT3_EE_param_3[8],
	.param .align 8 .b8 _ZN3cub18CUB_300001_SM_10006detail9transform16transform_kernelINS2_10policy_hubILb1EN4cuda3std3__45tupleIJN6thrust24THRUST_300001_SM_1000_NS17counting_iteratorIiNSA_11use_defaultESC_SC_EEEEEE10policy1000Ei17FetchMemberValuesNSA_6detail15normal_iteratorINSA_10device_ptrIiEEEEJSD_EEEvT0_iT1_T2_DpNS2_10kernel_argIT3_EE_param_4[16]
)
.maxntid 128
{
	.reg .pred 	%p<81>;
	.reg .b32 	%r<179>;
	.reg .b64 	%rd<88>;

	ld.param.u32 	%r3, [_ZN3cub18CUB_300001_SM_10006detail9transform16transform_kernelINS2_10policy_hubILb1EN4cuda3std3__45tupleIJN6thrust24THRUST_300001_SM_1000_NS17counting_iteratorIiNSA_11use_defaultESC_SC_EEEEEE10policy1000Ei17FetchMemberValuesNSA_6detail15normal_iteratorINSA_10device_ptrIiEEEEJSD_EEEvT0_iT1_T2_DpNS2_10kernel_argIT3_EE_param_4];
	ld.param.u32 	%r105, [_ZN3cub18CUB_300001_SM_10006detail9transform16transform_kernelINS2_10policy_hubILb1EN4cuda3std3__45tupleIJN6thrust24THRUST_300001_SM_1000_NS17counting_iteratorIiNSA_11use_defaultESC_SC_EEEEEE10policy1000Ei17FetchMemberValuesNSA_6detail15normal_iteratorINSA_10device_ptrIiEEEEJSD_EEEvT0_iT1_T2_DpNS2_10kernel_argIT3_EE_param_0];
	ld.param.u64 	%rd22, [_ZN3cub18CUB_300001_SM_10006detail9transform16transform_kernelINS2_10policy_hubILb1EN4cuda3std3__45tupleIJN6thrust24THRUST_300001_SM_1000_NS17counting_iteratorIiNSA_11use_defaultESC_SC_EEEEEE10policy1000Ei17FetchMemberValuesNSA_6detail15normal_iteratorINSA_10device_ptrIiEEEEJSD_EEEvT0_iT1_T2_DpNS2_10kernel_argIT3_EE_param_3];
	ld.param.u64 	%rd23, [_ZN3cub18CUB_300001_SM_10006detail9transform16transform_kernelINS2_10policy_hubILb1EN4cuda3std3__45tupleIJN6thrust24THRUST_300001_SM_1000_NS17counting_iteratorIiNSA_11use_defaultESC_SC_EEEEEE10policy1000Ei17FetchMemberValuesNSA_6detail15normal_iteratorINSA_10device_ptrIiEEEEJSD_EEEvT0_iT1_T2_DpNS2_10kernel_argIT3_EE_param_2+8];
	ld.param.u64 	%rd24, [_ZN3cub18CUB_300001_SM_10006detail9transform16transform_kernelINS2_10policy_hubILb1EN4cuda3std3__45tupleIJN6thrust24THRUST_300001_SM_1000_NS17counting_iteratorIiNSA_11use_defaultESC_SC_EEEEEE10policy1000Ei17FetchMemberValuesNSA_6detail15normal_iteratorINSA_10device_ptrIiEEEEJSD_EEEvT0_iT1_T2_DpNS2_10kernel_argIT3_EE_param_2];
	ld.param.u32 	%r104, [_ZN3cub18CUB_300001_SM_10006detail9transform16transform_kernelINS2_10policy_hubILb1EN4cuda3std3__45tupleIJN6thrust24THRUST_300001_SM_1000_NS17counting_iteratorIiNSA_11use_defaultESC_SC_EEEEEE10policy1000Ei17FetchMemberValuesNSA_6detail15normal_iteratorINSA_10device_ptrIiEEEEJSD_EEEvT0_iT1_T2_DpNS2_10kernel_argIT3_EE_param_1];
	ld.param.v2.u32 	{%r1, %r2}, [_ZN3cub18CUB_300001_SM_10006detail9transform16transform_kernelINS2_10policy_hubILb1EN4cuda3std3__45tupleIJN6thrust24THRUST_300001_SM_1000_NS17counting_iteratorIiNSA_11use_defaultESC_SC_EEEEEE10policy1000Ei17FetchMemberValuesNSA_6detail15normal_iteratorINSA_10device_ptrIiEEEEJSD_EEEvT0_iT1_T2_DpNS2_10kernel_argIT3_EE_param_2+16];
	cvta.to.global.u64 	%rd1, %rd24;
	cvta.to.global.u64 	%rd2, %rd23;
	cvta.to.global.u64 	%rd3, %rd22;
	shl.b32 	%r106, %r104, 7;
	mov.u32 	%r107, %ctaid.x;
	mul.lo.s32 	%r4, %r106, %r107;
	sub.s32 	%r108, %r105, %r4;
	min.s32 	%r5, %r106, %r108;
	add.s32 	%r6, %r3, %r4;
	mul.wide.s32 	%rd25, %r4, 4;
	add.s64 	%rd4, %rd3, %rd25;
	setp.gt.s32 	%p1, %r106, %r108;
	@%p1 bra 	$L__BB2_43;
	setp.lt.s32 	%p2, %r104, 1;
	@%p2 bra 	$L__BB2_70;
	mov.u32 	%r7, %tid.x;
	cvt.s64.s32 	%rd26, %r1;
	add.s64 	%rd5, %rd1, %rd26;
	and.b32  	%r8, %r104, 7;
	setp.lt.u32 	%p3, %r104, 8;
	mov.b32 	%r169, 0;
	@%p3 bra 	$L__BB2_21;
	and.b32  	%r169, %r104, 2147483640;
	neg.s32 	%r150, %r169;
	add.s64 	%rd6, %rd2, 2048;
	add.s32 	%r110, %r3, %r7;
	add.s32 	%r149, %r110, %r4;
	mul.wide.u32 	%rd28, %r7, 4;
	add.s64 	%rd29, %rd25, %rd3;
	add.s64 	%rd87, %rd29, %rd28;
	add.s64 	%rd8, %rd29, 1536;
	add.s32 	%r148, %r7, 128;
$L__BB2_4:
	.pragma "nounroll";
	mul.wide.s32 	%rd30, %r149, 4;
	add.s64 	%rd11, %rd6, %rd30;
	ld.global.u32 	%r19, [%rd11+-2048];
	setp.lt.s32 	%p4, %r19, 0;
	setp.ge.s32 	%p5, %r19, %r2;
	mov.b32 	%r151, 0;
	or.pred  	%p6, %p4, %p5;
	@%p6 bra 	$L__BB2_6;
	mul.wide.u32 	%rd31, %r19, 12;
	add.s64 	%rd32, %rd5, %rd31;
	ld.global.u32 	%r151, [%rd32];
$L__BB2_6:
	st.global.u32 	[%rd87], %r151;
	ld.global.u32 	%r22, [%rd11+-1536];
	setp.lt.s32 	%p7, %r22, 0;
	setp.ge.s32 	%p8, %r22, %r2;
	mov.b32 	%r152, 0;
	or.pred  	%p9, %p7, %p8;
	@%p9 bra 	$L__BB2_8;
	mul.wide.u32 	%rd33, %r22, 12;
	add.s64 	%rd34, %rd5, %rd33;
	ld.global.u32 	%r152, [%rd34];
$L__BB2_8:
	mul.wide.s32 	%rd35, %r148, 4;
	add.s64 	%rd12, %rd8, %rd35;
	st.global.u32 	[%rd12+-1536], %r152;
	ld.global.u32 	%r25, [%rd11+-1024];
	setp.lt.s32 	%p10, %r25, 0;
	setp.ge.s32 	%p11, %r25, %r2;
	mov.b32 	%r153, 0;
	or.pred  	%p12, %p10, %p11;
	@%p12 bra 	$L__BB2_10;
	mul.wide.u32 	%rd36, %r25, 12;
	add.s64 	%rd37, %rd5, %rd36;
	ld.global.u32 	%r153, [%rd37];
$L__BB2_10:
	st.global.u32 	[%rd12+-1024], %r153;
	ld.global.u32 	%r28, [%rd11+-512];
	setp.lt.s32 	%p13, %r28, 0;
	setp.ge.s32 	%p14, %r28, %r2;
	mov.b32 	%r154, 0;
	or.pred  	%p15, %p13, %p14;
	@%p15 bra 	$L__BB2_12;
	mul.wide.u32 	%rd38, %r28, 12;
	add.s64 	%rd39, %rd5, %rd38;
	ld.global.u32 	%r154, [%rd39];
$L__BB2_12:
	st.global.u32 	[%rd12+-512], %r154;
	ld.global.u32 	%r31, [%rd11];
	setp.lt.s32 	%p16, %r31, 0;
	setp.ge.s32 	%p17, %r31, %r2;
	mov.b32 	%r155, 0;
	or.pred  	%p18, %p16, %p17;
	@%p18 bra 	$L__BB2_14;
	mul.wide.u32 	%rd40, %r31, 12;
	add.s64 	%rd41, %rd5, %rd40;
	ld.global.u32 	%r155, [%rd41];
$L__BB2_14:
	st.global.u32 	[%rd12], %r155;
	ld.global.u32 	%r34, [%rd11+512];
	setp.lt.s32 	%p19, %r34, 0;
	setp.ge.s32 	%p20, %r34, %r2;
	mov.b32 	%r156, 0;
	or.pred  	%p21, %p19, %p20;
	@%p21 bra 	$L__BB2_16;
	mul.wide.u32 	%rd42, %r34, 12;
	add.s64 	%rd43, %rd5, %rd42;
	ld.global.u32 	%r156, [%rd43];
$L__BB2_16:
	st.global.u32 	[%rd12+512], %r156;
	ld.global.u32 	%r37, [%rd11+1024];
	setp.lt.s32 	%p22, %r37, 0;
	setp.ge.s32 	%p23, %r37, %r2;
	mov.b32 	%r157, 0;
	or.pred  	%p24, %p22, %p23;
	@%p24 bra 	$L__BB2_18;
	mul.wide.u32 	%rd44, %r37, 12;
	add.s64 	%rd45, %rd5, %rd44;
	ld.global.u32 	%r157, [%rd45];
$L__BB2_18:
	st.global.u32 	[%rd12+1024], %r157;
	ld.global.u32 	%r40, [%rd11+1536];
	setp.lt.s32 	%p25, %r40, 0;
	setp.ge.s32 	%p26, %r40, %r2;
	mov.b32 	%r158, 0;
	or.pred  	%p27, %p25, %p26;
	@%p27 bra 	$L__BB2_20;
	mul.wide.u32 	%rd46, %r40, 12;
	add.s64 	%rd47, %rd5, %rd46;
	ld.global.u32 	%r158, [%rd47];
$L__BB2_20:
	st.global.u32 	[%rd12+1536], %r158;
	add.s32 	%r150, %r150, 8;
	add.s32 	%r149, %r149, 1024;
	add.s64 	%rd87, %rd87, 4096;
	add.s32 	%r148, %r148, 1024;
	setp.eq.s32 	%p28, %r150, 0;
	@%p28 bra 	$L__BB2_21;
	bra.uni 	$L__BB2_4;
$L__BB2_21:
	setp.eq.s32 	%p29, %r8, 0;
	@%p29 bra 	$L__BB2_70;
	and.b32  	%r75, %r104, 3;
	setp.lt.u32 	%p30, %r8, 4;
	@%p30 bra 	$L__BB2_32;
	shl.b32 	%r120, %r169, 7;
	add.s32 	%r76, %r120, %r7;
	add.s32 	%r121, %r76, %r6;
	mul.wide.s32 	%rd48, %r121, 4;
	add.s64 	%rd18, %rd2, %rd48;
	ld.global.u32 	%r77, [%rd18];
	setp.lt.s32 	%p31, %r77, 0;
	setp.ge.s32 	%p32, %r77, %r2;
	mov.b32 	%r170, 0;
	or.pred  	%p33, %p31, %p32;
	@%p33 bra 	$L__BB2_25;
	mul.wide.u32 	%rd49, %r77, 12;
	add.s64 	%rd50, %rd5, %rd49;
	ld.global.u32 	%r170, [%rd50];
$L__BB2_25:
	mul.wide.s32 	%rd51, %r76, 4;
	add.s64 	%rd19, %rd4, %rd51;
	st.global.u32 	[%rd19], %r170;
	ld.global.u32 	%r80, [%rd18+512];
	setp.lt.s32 	%p34, %r80, 0;
	setp.ge.s32 	%p35, %r80, %r2;
	mov.b32 	%r171, 0;
	or.pred  	%p36, %p34, %p35;
	@%p36 bra 	$L__BB2_27;
	mul.wide.u32 	%rd52, %r80, 12;
	add.s64 	%rd53, %rd5, %rd52;
	ld.global.u32 	%r171, [%rd53];
$L__BB2_27:
	st.global.u32 	[%rd19+512], %r171;
	ld.global.u32 	%r83, [%rd18+1024];
	setp.lt.s32 	%p37, %r83, 0;
	setp.ge.s32 	%p38, %r83, %r2;
	mov.b32 	%r172, 0;
	or.pred  	%p39, %p37, %p38;
	@%p39 bra 	$L__BB2_29;
	mul.wide.u32 	%rd54, %r83, 12;
	add.s64 	%rd55, %rd5, %rd54;
	ld.global.u32 	%r172, [%rd55];
$L__BB2_29:
	st.global.u32 	[%rd19+1024], %r172;
	ld.global.u32 	%r86, [%rd18+1536];
	setp.lt.s32 	%p40, %r86, 0;
	setp.ge.s32 	%p41, %r86, %r2;
	mov.b32 	%r173, 0;
	or.pred  	%p42, %p40, %p41;
	@%p42 bra 	$L__BB2_31;
	mul.wide.u32 	%rd56, %r86, 12;
	add.s64 	%rd57, %rd5, %rd56;
	ld.global.u32 	%r173, [%rd57];
$L__BB2_31:
	st.global.u32 	[%rd19+1536], %r173;
	add.s32 	%r169, %r169, 4;
$L__BB2_32:
	setp.eq.s32 	%p43, %r75, 0;
	@%p43 bra 	$L__BB2_70;
	setp.eq.s32 	%p44, %r75, 1;
	@%p44 bra 	$L__BB2_39;
	shl.b32 	%r126, %r169, 7;
	add.s32 	%r91, %r126, %r7;
	add.s32 	%r127, %r91, %r6;
	mul.wide.s32 	%rd58, %r127, 4;
	add.s64 	%rd20, %rd2, %rd58;
	ld.global.u32 	%r92, [%rd20];
	setp.lt.s32 	%p45, %r92, 0;
	setp.ge.s32 	%p46, %r92, %r2;
	mov.b32 	%r175, 0;
	or.pred  	%p47, %p45, %p46;
	@%p47 bra 	$L__BB2_36;
	mul.wide.u32 	%rd59, %r92, 12;
	add.s64 	%rd60, %rd5, %rd59;
	ld.global.u32 	%r175, [%rd60];
$L__BB2_36:
	mul.wide.s32 	%rd61, %r91, 4;
	add.s64 	%rd21, %rd4, %rd61;
	st.global.u32 	[%rd21], %r175;
	ld.global.u32 	%r95, [%rd20+512];
	setp.lt.s32 	%p48, %r95, 0;
	setp.ge.s32 	%p49, %r95, %r2;
	mov.b32 	%r176, 0;
	or.pred  	%p50, %p48, %p49;
	@%p50 bra 	$L__BB2_38;
	mul.wide.u32 	%rd62, %r95, 12;
	add.s64 	%rd63, %rd5, %rd62;
	ld.global.u32 	%r176, [%rd63];
$L__BB2_38:
	st.global.u32 	[%rd21+512], %r176;
	add.s32 	%r169, %r169, 2;
$L__BB2_39:
	and.b32  	%r129, %r104, 1;
	setp.eq.b32 	%p51, %r129, 1;
	not.pred 	%p52, %p51;
	@%p52 bra 	$L__BB2_70;
	shl.b32 	%r131, %r169, 7;
	add.s32 	%r100, %r131, %r7;
	add.s32 	%r132, %r100, %r6;
	mul.wide.s32 	%rd64, %r132, 4;
	add.s64 	%rd65, %rd2, %rd64;
	ld.global.u32 	%r101, [%rd65];
	setp.lt.s32 	%p53, %r101, 0;
	setp.ge.s32 	%p54, %r101, %r2;
	mov.b32 	%r178, 0;
	or.pred  	%p55, %p53, %p54;
	@%p55 bra 	$L__BB2_42;
	mul.wide.u32 	%rd66, %r101, 12;
	add.s64 	%rd67, %rd5, %rd66;
	ld.global.u32 	%r178, [%rd67];
$L__BB2_42:
	mul.wide.s32 	%rd68, %r100, 4;
	add.s64 	%rd69, %rd4, %rd68;
	st.global.u32 	[%rd69], %r178;
	bra.uni 	$L__BB2_70;
$L__BB2_43:
	setp.lt.s32 	%p56, %r104, 1;
	@%p56 bra 	$L__BB2_70;
	mov.u32 	%r13, %tid.x;
	cvt.s64.s32 	%rd70, %r1;
	add.s64 	%rd9, %rd1, %rd70;
	and.b32  	%r14, %r104, 3;
	setp.lt.u32 	%p57, %r104, 4;
	mov.b32 	%r164, 0;
	@%p57 bra 	$L__BB2_63;
	and.b32  	%r164, %r104, 2147483644;
	mov.b32 	%r159, 0;
$L__BB2_46:
	shl.b32 	%r135, %r159, 7;
	add.s32 	%r47, %r135, %r13;
	setp.ge.s32 	%p58, %r47, %r5;
	add.s32 	%r136, %r47, %r6;
	mul.wide.s32 	%rd71, %r136, 4;
	add.s64 	%rd14, %rd2, %rd71;
	mul.wide.s32 	%rd72, %r47, 4;
	add.s64 	%rd15, %rd4, %rd72;
	@%p58 bra 	$L__BB2_50;
	ld.global.u32 	%r48, [%rd14];
	setp.lt.s32 	%p59, %r48, 0;
	setp.ge.s32 	%p60, %r48, %r2;
	mov.b32 	%r160, 0;
	or.pred  	%p61, %p59, %p60;
	@%p61 bra 	$L__BB2_49;
	mul.wide.u32 	%rd73, %r48, 12;
	add.s64 	%rd74, %rd9, %rd73;
	ld.global.u32 	%r160, [%rd74];
$L__BB2_49:
	st.global.u32 	[%rd15], %r160;
$L__BB2_50:
	add.s32 	%r138, %r47, 128;
	setp.ge.s32 	%p62, %r138, %r5;
	@%p62 bra 	$L__BB2_54;
	ld.global.u32 	%r51, [%rd14+512];
	setp.lt.s32 	%p63, %r51, 0;
	setp.ge.s32 	%p64, %r51, %r2;
	mov.b32 	%r161, 0;
	or.pred  	%p65, %p63, %p64;
	@%p65 bra 	$L__BB2_53;
	mul.wide.u32 	%rd75, %r51, 12;
	add.s64 	%rd76, %rd9, %rd75;
	ld.global.u32 	%r161, [%rd76];
$L__BB2_53:
	st.global.u32 	[%rd15+512], %r161;
$L__BB2_54:
	add.s32 	%r140, %r47, 256;
	setp.ge.s32 	%p66, %r140, %r5;
	@%p66 bra 	$L__BB2_58;
	ld.global.u32 	%r54, [%rd14+1024];
	setp.lt.s32 	%p67, %r54, 0;
	setp.ge.s32 	%p68, %r54, %r2;
	mov.b32 	%r162, 0;
	or.pred  	%p69, %p67, %p68;
	@%p69 bra 	$L__BB2_57;
	mul.wide.u32 	%rd77, %r54, 12;
	add.s64 	%rd78, %rd9, %rd77;
	ld.global.u32 	%r162, [%rd78];
$L__BB2_57:
	st.global.u32 	[%rd15+1024], %r162;
$L__BB2_58:
	add.s32 	%r142, %r47, 384;
	setp.ge.s32 	%p70, %r142, %r5;
	@%p70 bra 	$L__BB2_62;
	ld.global.u32 	%r57, [%rd14+1536];
	setp.lt.s32 	%p71, %r57, 0;
	setp.ge.s32 	%p72, %r57, %r2;
	mov.b32 	%r163, 0;
	or.pred  	%p73, %p71, %p72;
	@%p73 bra 	$L__BB2_61;
	mul.wide.u32 	%rd79, %r57, 12;
	add.s64 	%rd80, %rd9, %rd79;
	ld.global.u32 	%r163, [%rd80];
$L__BB2_61:
	st.global.u32 	[%rd15+1536], %r163;
$L__BB2_62:
	add.s32 	%r159, %r159, 4;
	setp.ne.s32 	%p74, %r159, %r164;
	@%p74 bra 	$L__BB2_46;
$L__BB2_63:
	setp.eq.s32 	%p75, %r14, 0;
	@%p75 bra 	$L__BB2_70;
	shl.b32 	%r144, %r164, 7;
	add.s32 	%r167, %r13, %r144;
	add.s32 	%r145, %r3, %r13;
	add.s32 	%r146, %r145, %r4;
	add.s32 	%r166, %r146, %r144;
	neg.s32 	%r165, %r14;
$L__BB2_65:
	.pragma "nounroll";
	mul.wide.s32 	%rd82, %r167, 4;
	add.s64 	%rd17, %rd4, %rd82;
	setp.ge.s32 	%p76, %r167, %r5;
	@%p76 bra 	$L__BB2_69;
	mul.wide.s32 	%rd83, %r166, 4;
	add.s64 	%rd84, %rd2, %rd83;
	ld.global.u32 	%r68, [%rd84];
	setp.lt.s32 	%p77, %r68, 0;
	setp.ge.s32 	%p78, %r68, %r2;
	mov.b32 	%r168, 0;
	or.pred  	%p79, %p77, %p78;
	@%p79 bra 	$L__BB2_68;
	mul.wide.u32 	%rd85, %r68, 12;
	add.s64 	%rd86, %rd9, %rd85;
	ld.global.u32 	%r168, [%rd86];
$L__BB2_68:
	st.global.u32 	[%rd17], %r168;
$L__BB2_69:
	add.s32 	%r167, %r167, 128;
	add.s32 	%r166, %r166, 128;
	add.s32 	%r165, %r165, 1;
	setp.eq.s32 	%p80, %r165, 0;
	@%p80 bra 	$L__BB2_70;
	bra.uni 	$L__BB2_65;
$L__BB2_70:
	ret;

}
	// .globl	_ZN3cub18CUB_300001_SM_10006detail9transform16transform_kernelINS2_10policy_hubILb1EN4cuda3std3__45tupleIJN6thrust24THRUST_300001_SM_1000_NS17counting_iteratorIiNSA_11use_defaultESC_SC_EEEEEE10policy1000El17FetchMemberValuesNSA_6detail15normal_iteratorINSA_10device_ptrIiEEEEJSD_EEEvT0_iT1_T2_DpNS2_10kernel_argIT3_EE
.visible .entry _ZN3cub18CUB_300001_SM_10006detail9transform16transform_kernelINS2_10policy_hubILb1EN4cuda3std3__45tupleIJN6thrust24THRUST_300001_SM_1000_NS17counting_iteratorIiNSA_11use_defaultESC_SC_EEEEEE10policy1000El17FetchMemberValuesNSA_6detail15normal_iteratorINSA_10device_ptrIiEEEEJSD_EEEvT0_iT1_T2_DpNS2_10kernel_argIT3_EE(
	.param .u64 _ZN3cub18CUB_300001_SM_10006detail9transform16transform_kernelINS2_10policy_hubILb1EN4cuda3std3__45tupleIJN6thrust24THRUST_300001_SM_1000_NS17counting_iteratorIiNSA_11use_defaultESC_SC_EEEEEE10policy1000El17FetchMemberValuesNSA_6detail15normal_iteratorINSA_10device_ptrIiEEEEJSD_EEEvT0_iT1_T2_DpNS2_10kernel_argIT3_EE_param_0,
	.param .u32 _ZN3cub18CUB_300001_SM_10006detail9transform16transform_kernelINS2_10policy_hubILb1EN4cuda3std3__45tupleIJN6thrust24THRUST_300001_SM_1000_NS17counting_iteratorIiNSA_11use_defaultESC_SC_EEEEEE10policy1000El17FetchMemberValuesNSA_6detail15normal_iteratorINSA_10device_ptrIiEEEEJSD_EEEvT0_iT1_T2_DpNS2_10kernel_argIT3_EE_param_1,
	.param .align 8 .b8 _ZN3cub18CUB_300001_SM_10006detail9transform16transform_kernelINS2_10policy_hubILb1EN4cuda3std3__45tupleIJN6thrust24THRUST_300001_SM_1000_NS17counting_iteratorIiNSA_11use_defaultESC_SC_EEEEEE10policy1000El17FetchMemberValuesNSA_6detail15normal_iteratorINSA_10device_ptrIiEEEEJSD_EEEvT0_iT1_T2_DpNS2_10kernel_argIT3_EE_param_2[24],
	.param .align 8 .b8 _ZN3cub18CUB_300001_SM_10006detail9transform16transform_kernelINS2_10policy_hubILb1EN4cuda3std3__45tupleIJN6thrust24THRUST_300001_SM_1000_NS17counting_iteratorIiNSA_11use_defaultESC_SC_EEEEEE10policy1000El17FetchMemberValuesNSA_6detail15normal_iteratorINSA_10device_ptrIiEEEEJSD_EEEvT0_iT1_T2_DpNS2_10kernel_argIT3_EE_param_3[8],
	.param .align 8 .b8 _ZN3cub18CUB_300001_SM_10006detail9transform16transform_kernelINS2_10policy_hubILb1EN4cuda3std3__45tupleIJN6thrust24THRUST_300001_SM_1000_NS17counting_iteratorIiNSA_11use_defaultESC_SC_EEEEEE10policy1000El17FetchMemberValuesNSA_6detail15normal_iteratorINSA_10device_ptrIiEEEEJSD_EEEvT0_iT1_T2_DpNS2_10kernel_argIT3_EE_param_4[16]
)
.maxntid 128
{
	.reg .pred 	%p<81>;
	.reg .b32 	%r<177>;
	.reg .b64 	%rd<94>;

	ld.param.u32 	%r3, [_ZN3cub18CUB_300001_SM_10006detail9transform16transform_kernelINS2_10policy_hubILb1EN4cuda3std3__45tupleIJN6thrust24THRUST_300001_SM_1000_NS17counting_iteratorIiNSA_11use_defaultESC_SC_EEEEEE10policy1000El17FetchMemberValuesNSA_6detail15normal_iteratorINSA_10device_ptrIiEEEEJSD_EEEvT0_iT1_T2_DpNS2_10kernel_argIT3_EE_param_4];
	ld.param.u64 	%rd23, [_ZN3cub18CUB_300001_SM_10006detail9transform16transform_kernelINS2_10policy_hubILb1EN4cuda3std3__45tupleIJN6thrust24THRUST_300001_SM_1000_NS17counting_iteratorIiNSA_11use_defaultESC_SC_EEEEEE10policy1000El17FetchMemberValuesNSA_6detail15normal_iteratorINSA_10device_ptrIiEEEEJSD_EEEvT0_iT1_T2_DpNS2_10kernel_argIT3_EE_param_0];
	ld.param.u64 	%rd24, [_ZN3cub18CUB_300001_SM_10006detail9transform16transform_kernelINS2_10policy_hubILb1EN4cuda3std3__45tupleIJN6thrust24THRUST_300001_SM_1000_NS17counting_iteratorIiNSA_11use_defaultESC_SC_EEEEEE10policy1000El17FetchMemberValuesNSA_6detail15normal_iteratorINSA_10device_ptrIiEEEEJSD_EEEvT0_iT1_T2_DpNS2_10kernel_argIT3_EE_param_3];
	ld.param.u64 	%rd25, [_ZN3cub18CUB_300001_SM_10006detail9transform16transform_kernelINS2_10policy_hubILb1EN4cuda3std3__45tupleIJN6thrust24THRUST_300001_SM_1000_NS17counting_iteratorIiNSA_11use_defaultESC_SC_EEEEEE10policy1000El17FetchMemberValuesNSA_6detail15normal_iteratorINSA_10device_ptrIiEEEEJSD_EEEvT0_iT1_T2_DpNS2_10kernel_argIT3_EE_param_2+8];
	ld.param.u64 	%rd26, [_ZN3cub18CUB_300001_SM_10006detail9transform16transform_kernelINS2_10policy_hubILb1EN4cuda3std3__45tupleIJN6thrust24THRUST_300001_SM_1000_NS17counting_iteratorIiNSA_11use_defaultESC_SC_EEEEEE10policy1000El17FetchMemberValuesNSA_6detail15normal_iteratorINSA_10device_ptrIiEEEEJSD_EEEvT0_iT1_T2_DpNS2_10kernel_argIT3_EE_param_2];
	ld.param.u32 	%r104, [_ZN3cub18CUB_300001_SM_10006detail9transform16transform_kernelINS2_10policy_hubILb1EN4cuda3std3__45tupleIJN6thrust24THRUST_300001_SM_1000_NS17counting_iteratorIiNSA_11use_defaultESC_SC_EEEEEE10policy1000El17FetchMemberValuesNSA_6detail15normal_iteratorINSA_10device_ptrIiEEEEJSD_EEEvT0_iT1_T2_DpNS2_10kernel_argIT3_EE_param_1];
	ld.param.v2.u32 	{%r1, %r2}, [_ZN3cub18CUB_300001_SM_10006detail9transform16transform_kernelINS2_10policy_hubILb1EN4cuda3std3__45tupleIJN6thrust24THRUST_300001_SM_1000_NS17counting_iteratorIiNSA_11use_defaultESC_SC_EEEEEE10policy1000El17FetchMemberValuesNSA_6detail15normal_iteratorINSA_10device_ptrIiEEEEJSD_EEEvT0_iT1_T2_DpNS2_10kernel_argIT3_EE_param_2+16];
	cvta.to.global.u64 	%rd1, %rd26;
	cvta.to.global.u64 	%rd2, %rd25;
	cvta.to.global.u64 	%rd3, %rd24;
	shl.b32 	%r105, %r104, 7;
	mov.u32 	%r106, %ctaid.x;
	cvt.u64.u32 	%rd27, %r106;
	cvt.s64.s32 	%rd28, %r105;
	mul.lo.s64 	%rd4, %rd28, %rd27;
	sub.s64 	%rd29, %rd23, %rd4;
	min.s64 	%rd30, %rd29, %rd28;
	cvt.u32.u64 	%r4, %rd30;
	cvt.u32.u64 	%r5, %rd4;
	add.s32 	%r6, %r3, %r5;
	shl.b64 	%rd31, %rd4, 2;
	add.s64 	%rd5, %rd3, %rd31;
	setp.eq.s32 	%p1, %r105, %r4;
	@%p1 bra 	$L__BB3_28;
	setp.lt.s32 	%p2, %r104, 1;
	@%p2 bra 	$L__BB3_70;
	mov.u32 	%r7, %tid.x;
	cvt.s64.s32 	%rd32, %r1;
	add.s64 	%rd6, %rd1, %rd32;
	and.b32  	%r8, %r104, 3;
	setp.lt.u32 	%p3, %r104, 4;
	mov.b32 	%r172, 0;
	@%p3 bra 	$L__BB3_21;
	and.b32  	%r172, %r104, 2147483644;
	mov.b32 	%r157, 0;
$L__BB3_4:
	shl.b32 	%r109, %r157, 7;
	add.s32 	%r47, %r109, %r7;
	setp.ge.s32 	%p4, %r47, %r4;
	add.s32 	%r110, %r47, %r6;
	mul.wide.s32 	%rd33, %r110, 4;
	add.s64 	%rd15, %rd2, %rd33;
	mul.wide.s32 	%rd34, %r47, 4;
	add.s64 	%rd16, %rd5, %rd34;
	@%p4 bra 	$L__BB3_8;
	ld.global.u32 	%r48, [%rd15];
	setp.lt.s32 	%p5, %r48, 0;
	setp.ge.s32 	%p6, %r48, %r2;
	mov.b32 	%r158, 0;
	or.pred  	%p7, %p5, %p6;
	@%p7 bra 	$L__BB3_7;
	mul.wide.u32 	%rd35, %r48, 12;
	add.s64 	%rd36, %rd6, %rd35;
	ld.global.u32 	%r158, [%rd36];
$L__BB3_7:
	st.global.u32 	[%rd16], %r158;
$L__BB3_8:
	add.s32 	%r112, %r47, 128;
	setp.ge.s32 	%p8, %r112, %r4;
	@%p8 bra 	$L__BB3_12;
	ld.global.u32 	%r51, [%rd15+512];
	setp.lt.s32 	%p9, %r51, 0;
	setp.ge.s32 	%p10, %r51, %r2;
	mov.b32 	%r159, 0;
	or.pred  	%p11, %p9, %p10;
	@%p11 bra 	$L__BB3_11;
	mul.wide.u32 	%rd37, %r51, 12;
	add.s64 	%rd38, %rd6, %rd37;
	ld.global.u32 	%r159, [%rd38];
$L__BB3_11:
	st.global.u32 	[%rd16+512], %r159;
$L__BB3_12:
	add.s32 	%r114, %r47, 256;
	setp.ge.s32 	%p12, %r114, %r4;
	@%p12 bra 	$L__BB3_16;
	ld.global.u32 	%r54, [%rd15+1024];
	setp.lt.s32 	%p13, %r54, 0;
	setp.ge.s32 	%p14, %r54, %r2;
	mov.b32 	%r160, 0;
	or.pred  	%p15, %p13, %p14;
	@%p15 bra 	$L__BB3_15;
	mul.wide.u32 	%rd39, %r54, 12;
	add.s64 	%rd40, %rd6, %rd39;
	ld.global.u32 	%r160, [%rd40];
$L__BB3_15:
	st.global.u32 	[%rd16+1024], %r160;
$L__BB3_16:
	add.s32 	%r116, %r47, 384;
	setp.ge.s32 	%p16, %r116, %r4;
	@%p16 bra 	$L__BB3_20;
	ld.global.u32 	%r57, [%rd15+1536];
	setp.lt.s32 	%p17, %r57, 0;
	setp.ge.s32 	%p18, %r57, %r2;
	mov.b32 	%r161, 0;
	or.pred  	%p19, %p17, %p18;
	@%p19 bra 	$L__BB3_19;
	mul.wide.u32 	%rd41, %r57, 12;
	add.s64 	%rd42, %rd6, %rd41;
	ld.global.u32 	%r161, [%rd42];
$L__BB3_19:
	st.global.u32 	[%rd16+1536], %r161;
$L__BB3_20:
	add.s32 	%r157, %r157, 4;
	setp.eq.s32 	%p20, %r157, %r172;
	@%p20 bra 	$L__BB3_21;
	bra.uni 	$L__BB3_4;
$L__BB3_21:
	setp.eq.s32 	%p21, %r8, 0;
	@%p21 bra 	$L__BB3_70;
	shl.b32 	%r118, %r172, 7;
	add.s32 	%r175, %r7, %r118;
	add.s32 	%r119, %r3, %r7;
	add.s32 	%r120, %r119, %r5;
	add.s32 	%r174, %r120, %r118;
	neg.s32 	%r173, %r8;
$L__BB3_23:
	.pragma "nounroll";
	mul.wide.s32 	%rd44, %r175, 4;
	add.s64 	%rd22, %rd5, %rd44;
	setp.ge.s32 	%p22, %r175, %r4;
	@%p22 bra 	$L__BB3_27;
	mul.wide.s32 	%rd45, %r174, 4;
	add.s64 	%rd46, %rd2, %rd45;
	ld.global.u32 	%r98, [%rd46];
	setp.lt.s32 	%p23, %r98, 0;
	setp.ge.s32 	%p24, %r98, %r2;
	mov.b32 	%r176, 0;
	or.pred  	%p25, %p23, %p24;
	@%p25 bra 	$L__BB3_26;
	mul.wide.u32 	%rd47, %r98, 12;
	add.s64 	%rd48, %rd6, %rd47;
	ld.global.u32 	%r176, [%rd48];
$L__BB3_26:
	st.global.u32 	[%rd22], %r176;
$L__BB3_27:
	add.s32 	%r175, %r175, 128;
	add.s32 	%r174, %r174, 128;
	add.s32 	%r173, %r173, 1;
	setp.ne.s32 	%p26, %r173, 0;
	@%p26 bra 	$L__BB3_23;
	bra.uni 	$L__BB3_70;
$L__BB3_28:
	setp.lt.s32 	%p27, %r104, 1;
	@%p27 bra 	$L__BB3_70;
	mov.u32 	%r10, %tid.x;
	cvt.s64.s32 	%rd49, %r1;
	add.s64 	%rd7, %rd1, %rd49;
	and.b32  	%r11, %r104, 7;
	setp.lt.u32 	%p28, %r104, 8;
	mov.b32 	%r167, 0;
	@%p28 bra 	$L__BB3_48;
	and.b32  	%r167, %r104, 2147483640;
	neg.s32 	%r148, %r167;
	add.s64 	%rd8, %rd2, 2048;
	add.s32 	%r123, %r3, %r10;
	add.s32 	%r147, %r123, %r5;
	mul.wide.u32 	%rd51, %r10, 4;
	add.s64 	%rd52, %rd31, %rd3;
	add.s64 	%rd93, %rd52, %rd51;
	add.s64 	%rd10, %rd52, 1536;
	add.s32 	%r146, %r10, 128;
$L__BB3_31:
	.pragma "nounroll";
	mul.wide.s32 	%rd53, %r147, 4;
	add.s64 	%rd12, %rd8, %rd53;
	ld.global.u32 	%r19, [%rd12+-2048];
	setp.lt.s32 	%p29, %r19, 0;
	setp.ge.s32 	%p30, %r19, %r2;
	mov.b32 	%r149, 0;
	or.pred  	%p31, %p29, %p30;
	@%p31 bra 	$L__BB3_33;
	mul.wide.u32 	%rd54, %r19, 12;
	add.s64 	%rd55, %rd7, %rd54;
	ld.global.u32 	%r149, [%rd55];
$L__BB3_33:
	st.global.u32 	[%rd93], %r149;
	ld.global.u32 	%r22, [%rd12+-1536];
	setp.lt.s32 	%p32, %r22, 0;
	setp.ge.s32 	%p33, %r22, %r2;
	mov.b32 	%r150, 0;
	or.pred  	%p34, %p32, %p33;
	@%p34 bra 	$L__BB3_35;
	mul.wide.u32 	%rd56, %r22, 12;
	add.s64 	%rd57, %rd7, %rd56;
	ld.global.u32 	%r150, [%rd57];
$L__BB3_35:
	mul.wide.s32 	%rd58, %r146, 4;
	add.s64 	%rd13, %rd10, %rd58;
	st.global.u32 	[%rd13+-1536], %r150;
	ld.global.u32 	%r25, [%rd12+-1024];
	setp.lt.s32 	%p35, %r25, 0;
	setp.ge.s32 	%p36, %r25, %r2;
	mov.b32 	%r151, 0;
	or.pred  	%p37, %p35, %p36;
	@%p37 bra 	$L__BB3_37;
	mul.wide.u32 	%rd59, %r25, 12;
	add.s64 	%rd60, %rd7, %rd59;
	ld.global.u32 	%r151, [%rd60];
$L__BB3_37:
	st.global.u32 	[%rd13+-1024], %r151;
	ld.global.u32 	%r28, [%rd12+-512];
	setp.lt.s32 	%p38, %r28, 0;
	setp.ge.s32 	%p39, %r28, %r2;
	mov.b32 	%r152, 0;
	or.pred  	%p40, %p38, %p39;
	@%p40 bra 	$L__BB3_39;
	mul.wide.u32 	%rd61, %r28, 12;
	add.s64 	%rd62, %rd7, %rd61;
	ld.global.u32 	%r152, [%rd62];
$L__BB3_39:
	st.global.u32 	[%rd13+-512], %r152;
	ld.global.u32 	%r31, [%rd12];
	setp.lt.s32 	%p41, %r31, 0;
	setp.ge.s32 	%p42, %r31, %r2;
	mov.b32 	%r153, 0;
	or.pred  	%p43, %p41, %p42;
	@%p43 bra 	$L__BB3_41;
	mul.wide.u32 	%rd63, %r31, 12;
	add.s64 	%rd64, %rd7, %rd63;
	ld.global.u32 	%r153, [%rd64];
$L__BB3_41:
	st.global.u32 	[%rd13], %r153;
	ld.global.u32 	%r34, [%rd12+512];
	setp.lt.s32 	%p44, %r34, 0;
	setp.ge.s32 	%p45, %r34, %r2;
	mov.b32 	%r154, 0;
	or.pred  	%p46, %p44, %p45;
	@%p46 bra 	$L__BB3_43;
	mul.wide.u32 	%rd65, %r34, 12;
	add.s64 	%rd66, %rd7, %rd65;
	ld.global.u32 	%r154, [%rd66];
$L__BB3_43:
	st.global.u32 	[%rd13+512], %r154;
	ld.global.u32 	%r37, [%rd12+1024];
	setp.lt.s32 	%p47, %r37, 0;
	setp.ge.s32 	%p48, %r37, %r2;
	mov.b32 	%r155, 0;
	or.pred  	%p49, %p47, %p48;
	@%p49 bra 	$L__BB3_45;
	mul.wide.u32 	%rd67, %r37, 12;
	add.s64 	%rd68, %rd7, %rd67;
	ld.global.u32 	%r155, [%rd68];
$L__BB3_45:
	st.global.u32 	[%rd13+1024], %r155;
	ld.global.u32 	%r40, [%rd12+1536];
	setp.lt.s32 	%p50, %r40, 0;
	setp.ge.s32 	%p51, %r40, %r2;
	mov.b32 	%r156, 0;
	or.pred  	%p52, %p50, %p51;
	@%p52 bra 	$L__BB3_47;
	mul.wide.u32 	%rd69, %r40, 12;
	add.s64 	%rd70, %rd7, %rd69;
	ld.global.u32 	%r156, [%rd70];
$L__BB3_47:
	st.global.u32 	[%rd13+1536], %r156;
	add.s32 	%r148, %r148, 8;
	add.s32 	%r147, %r147, 1024;
	add.s64 	%rd93, %rd93, 4096;
	add.s32 	%r146, %r146, 1024;
	setp.eq.s32 	%p53, %r148, 0;
	@%p53 bra 	$L__BB3_48;
	bra.uni 	$L__BB3_31;
$L__BB3_48:
	setp.eq.s32 	%p54, %r11, 0;
	@%p54 bra 	$L__BB3_70;
	and.b32  	%r62, %r104, 3;
	setp.lt.u32 	%p55, %r11, 4;
	@%p55 bra 	$L__BB3_59;
	shl.b32 	%r133, %r167, 7;
	add.s32 	%r63, %r133, %r10;
	add.s32 	%r134, %r63, %r6;
	mul.wide.s32 	%rd71, %r134, 4;
	add.s64 	%rd17, %rd2, %rd71;
	ld.global.u32 	%r64, [%rd17];
	setp.lt.s32 	%p56, %r64, 0;
	setp.ge.s32 	%p57, %r64, %r2;
	mov.b32 	%r163, 0;
	or.pred  	%p58, %p56, %p57;
	@%p58 bra 	$L__BB3_52;
	mul.wide.u32 	%rd72, %r64, 12;
	add.s64 	%rd73, %rd7, %rd72;
	ld.global.u32 	%r163, [%rd73];
$L__BB3_52:
	mul.wide.s32 	%rd74, %r63, 4;
	add.s64 	%rd18, %rd5, %rd74;
	st.global.u32 	[%rd18], %r163;
	ld.global.u32 	%r67, [%rd17+512];
	setp.lt.s32 	%p59, %r67, 0;
	setp.ge.s32 	%p60, %r67, %r2;
	mov.b32 	%r164, 0;
	or.pred  	%p61, %p59, %p60;
	@%p61 bra 	$L__BB3_54;
	mul.wide.u32 	%rd75, %r67, 12;
	add.s64 	%rd76, %rd7, %rd75;
	ld.global.u32 	%r164, [%rd76];
$L__BB3_54:
	st.global.u32 	[%rd18+512], %r164;
	ld.global.u32 	%r70, [%rd17+1024];
	setp.lt.s32 	%p62, %r70, 0;
	setp.ge.s32 	%p63, %r70, %r2;
	mov.b32 	%r165, 0;
	or.pred  	%p64, %p62, %p63;
	@%p64 bra 	$L__BB3_56;
	mul.wide.u32 	%rd77, %r70, 12;
	add.s64 	%rd78, %rd7, %rd77;
	ld.global.u32 	%r165, [%rd78];
$L__BB3_56:
	st.global.u32 	[%rd18+1024], %r165;
	ld.global.u32 	%r73, [%rd17+1536];
	setp.lt.s32 	%p65, %r73, 0;
	setp.ge.s32 	%p66, %r73, %r2;
	mov.b32 	%r166, 0;
	or.pred  	%p67, %p65, %p66;
	@%p67 bra 	$L__BB3_58;
	mul.wide.u32 	%rd79, %r73, 12;
	add.s64 	%rd80, %rd7, %rd79;
	ld.global.u32 	%r166, [%rd80];
$L__BB3_58:
	st.global.u32 	[%rd18+1536], %r166;
	add.s32 	%r167, %r167, 4;
$L__BB3_59:
	setp.eq.s32 	%p68, %r62, 0;
	@%p68 bra 	$L__BB3_70;
	setp.eq.s32 	%p69, %r62, 1;
	@%p69 bra 	$L__BB3_66;
	shl.b32 	%r139, %r167, 7;
	add.s32 	%r78, %r139, %r10;
	add.s32 	%r140, %r78, %r6;
	mul.wide.s32 	%rd81, %r140, 4;
	add.s64 	%rd19, %rd2, %rd81;
	ld.global.u32 	%r79, [%rd19];
	setp.lt.s32 	%p70, %r79, 0;
	setp.ge.s32 	%p71, %r79, %r2;
	mov.b32 	%r168, 0;
	or.pred  	%p72, %p70, %p71;
	@%p72 bra 	$L__BB3_63;
	mul.wide.u32 	%rd82, %r79, 12;
	add.s64 	%rd83, %rd7, %rd82;
	ld.global.u32 	%r168, [%rd83];
$L__BB3_63:
	mul.wide.s32 	%rd84, %r78, 4;
	add.s64 	%rd20, %rd5, %rd84;
	st.global.u32 	[%rd20], %r168;
	ld.global.u32 	%r82, [%rd19+512];
	setp.lt.s32 	%p73, %r82, 0;
	setp.ge.s32 	%p74, %r82, %r2;
	mov.b32 	%r169, 0;
	or.pred  	%p75, %p73, %p74;
	@%p75 bra 	$L__BB3_65;
	mul.wide.u32 	%rd85, %r82, 12;
	add.s64 	%rd86, %rd7, %rd85;
	ld.global.u32 	%r169, [%rd86];
$L__BB3_65:
	st.global.u32 	[%rd20+512], %r169;
	add.s32 	%r167, %r167, 2;
$L__BB3_66:
	and.b32  	%r142, %r104, 1;
	setp.eq.b32 	%p76, %r142, 1;
	not.pred 	%p77, %p76;
	@%p77 bra 	$L__BB3_70;
	shl.b32 	%r144, %r167, 7;
	add.s32 	%r87, %r144, %r10;
	add.s32 	%r145, %r87, %r6;
	mul.wide.s32 	%rd87, %r145, 4;
	add.s64 	%rd88, %rd2, %rd87;
	ld.global.u32 	%r88, [%rd88];
	setp.lt.s32 	%p78, %r88, 0;
	setp.ge.s32 	%p79, %r88, %r2;
	mov.b32 	%r171, 0;
	or.pred  	%p80, %p78, %p79;
	@%p80 bra 	$L__BB3_69;
	mul.wide.u32 	%rd89, %r88, 12;
	add.s64 	%rd90, %rd7, %rd89;
	ld.global.u32 	%r171, [%rd90];
$L__BB3_69:
	mul.wide.s32 	%rd91, %r87, 4;
	add.s64 	%rd92, %rd5, %rd91;
	st.global.u32 	[%rd92], %r171;
$L__BB3_70:
	ret;

}
	// .globl	_ZN3cub18CUB_300001_SM_10006detail4scan20DeviceScanInitKernelINS0_13ScanTileStateIiLb1EEEEEvT_i
.visible .entry _ZN3cub18CUB_300001_SM_10006detail4scan20DeviceScanInitKernelINS0_13ScanTileStateIiLb1EEEEEvT_i(
	.param .align 8 .b8 _ZN3cub18CUB_300001_SM_10006detail4scan20DeviceScanInitKernelINS0_13ScanTileStateIiLb1EEEEEvT_i_param_0[8],
	.param .u32 _ZN3cub18CUB_300001_SM_10006detail4scan20DeviceScanInitKernelINS0_13ScanTileStateIiLb1EEEEEvT_i_param_1
)
{
	.reg .pred 	%p<5>;
	.reg .b32 	%r<10>;
	.reg .b64 	%rd<7>;

	ld.param.u64 	%rd2, [_ZN3cub18CUB_300001_SM_10006detail4scan20DeviceScanInitKernelINS0_13ScanTileStateIiLb1EEEEEvT_i_param_0];
	ld.param.u32 	%r4, [_ZN3cub18CUB_300001_SM_10006detail4scan20DeviceScanInitKernelINS0_13ScanTileStateIiLb1EEEEEvT_i_param_1];
	cvta.to.global.u64 	%rd1, %rd2;
	mov.u32 	%r1, %ctaid.x;
	mov.u32 	%r5, %ntid.x;
	mov.u32 	%r2, %tid.x;
	mad.lo.s32 	%r3, %r1, %r5, %r2;
	setp.ge.s32 	%p1, %r3, %r4;
	@%p1 bra 	$L__BB4_2;
	mul.wide.s32 	%rd3, %r3, 8;
	add.s64 	%rd4, %rd1, %rd3;
	mov.b32 	%r6, 0;
	mov.b32 	%r7, 99;
	st.global.v2.u32 	[%rd4+256], {%r7, %r6};
$L__BB4_2:
	setp.ne.s32 	%p2, %r1, 0;
	setp.gt.u32 	%p3, %r2, 31;
	or.pred  	%p4, %p2, %p3;
	@%p4 bra 	$L__BB4_4;
	mul.wide.u32 	%rd5, %r2, 8;
	add.s64 	%rd6, %rd1, %rd5;
	mov.b32 	%r9, 0;
	st.global.v2.u32 	[%rd6], {%r9, %r9};
$L__BB4_4:
	ret;

}
	// .globl	_ZN3cub18CUB_300001_SM_10006detail4scan16DeviceScanKernelINS2_10policy_hubIiiijN4cuda3std3__44plusIvEEE10Policy1000EN6thrust24THRUST_300001_SM_1000_NS6detail15normal_iteratorINSD_10device_ptrIiEEEESI_NS0_13ScanTileStateIiLb1EEES9_NS0_8NullTypeEjiLb0ESL_EEvT0_T1_T2_iT3_T4_T5_
.visible .entry _ZN3cub18CUB_300001_SM_10006detail4scan16DeviceScanKernelINS2_10policy_hubIiiijN4cuda3std3__44plusIvEEE10Policy1000EN6thrust24THRUST_300001_SM_1000_NS6detail15normal_iteratorINSD_10device_ptrIiEEEESI_NS0_13ScanTileStateIiLb1EEES9_NS0_8NullTypeEjiLb0ESL_EEvT0_T1_T2_iT3_T4_T5_(
	.param .align 8 .b8 _ZN3cub18CUB_300001_SM_10006detail4scan16DeviceScanKernelINS2_10policy_hubIiiijN4cuda3std3__44plusIvEEE10Policy1000EN6thrust24THRUST_300001_SM_1000_NS6detail15normal_iteratorINSD_10device_ptrIiEEEESI_NS0_13ScanTileStateIiLb1EEES9_NS0_8NullTypeEjiLb0ESL_EEvT0_T1_T2_iT3_T4_T5__param_0[8],
	.param .align 8 .b8 _ZN3cub18CUB_300001_SM_10006detail4scan16DeviceScanKernelINS2_10policy_hubIiiijN4cuda3std3__44plusIvEEE10Policy1000EN6thrust24THRUST_300001_SM_1000_NS6detail15normal_iteratorINSD_10device_ptrIiEEEESI_NS0_13ScanTileStateIiLb1EEES9_NS0_8NullTypeEjiLb0ESL_EEvT0_T1_T2_iT3_T4_T5__param_1[8],
	.param .align 8 .b8 _ZN3cub18CUB_300001_SM_10006detail4scan16DeviceScanKernelINS2_10policy_hubIiiijN4cuda3std3__44plusIvEEE10Policy1000EN6thrust24THRUST_300001_SM_1000_NS6detail15normal_iteratorINSD_10device_ptrIiEEEESI_NS0_13ScanTileStateIiLb1EEES9_NS0_8NullTypeEjiLb0ESL_EEvT0_T1_T2_iT3_T4_T5__param_2[8],
	.param .u32 _ZN3cub18CUB_300001_SM_10006detail4scan16DeviceScanKernelINS2_10policy_hubIiiijN4cuda3std3__44plusIvEEE10Policy1000EN6thrust24THRUST_300001_SM_1000_NS6detail15normal_iteratorINSD_10device_ptrIiEEEESI_NS0_13ScanTileStateIiLb1EEES9_NS0_8NullTypeEjiLb0ESL_EEvT0_T1_T2_iT3_T4_T5__param_3,
	.param .align 1 .b8 _ZN3cub18CUB_300001_SM_10006detail4scan16DeviceScanKernelINS2_10policy_hubIiiijN4cuda3std3__44plusIvEEE10Policy1000EN6thrust24THRUST_300001_SM_1000_NS6detail15normal_iteratorINSD_10device_ptrIiEEEESI_NS0_13ScanTileStateIiLb1EEES9_NS0_8NullTypeEjiLb0ESL_EEvT0_T1_T2_iT3_T4_T5__param_4[1],
	.param .align 1 .b8 _ZN3cub18CUB_300001_SM_10006detail4scan16DeviceScanKernelINS2_10policy_hubIiiijN4cuda3std3__44plusIvEEE10Policy1000EN6thrust24THRUST_300001_SM_1000_NS6detail15normal_iteratorINSD_10device_ptrIiEEEESI_NS0_13ScanTileStateIiLb1EEES9_NS0_8NullTypeEjiLb0ESL_EEvT0_T1_T2_iT3_T4_T5__param_5[1],
	.param .u32 _ZN3cub18CUB_300001_SM_10006detail4scan16DeviceScanKernelINS2_10policy_hubIiiijN4cuda3std3__44plusIvEEE10Policy1000EN6thrust24THRUST_300001_SM_1000_NS6detail15normal_iteratorINSD_10device_ptrIiEEEESI_NS0_13ScanTileStateIiLb1EEES9_NS0_8NullTypeEjiLb0ESL_EEvT0_T1_T2_iT3_T4_T5__param_6
)
.maxntid 384
{
	.reg .pred 	%p<160>;
	.reg .b32 	%r<1050>;
	.reg .b64 	%rd<55>;
	// demoted variable
	.shared .align 16 .b8 _ZZN3cub18CUB_300001_SM_10006detail4scan16DeviceScanKernelINS2_10policy_hubIiiijN4cuda3std3__44plusIvEEE10Policy1000EN6thrust24THRUST_300001_SM_1000_NS6detail15normal_iteratorINSD_10device_ptrIiEEEESI_NS0_13ScanTileStateIiLb1EEES9_NS0_8NullTypeEjiLb0ESL_EEvT0_T1_T2_iT3_T4_T5_E12temp_storage[33808];
	ld.param.u64 	%rd1, [_ZN3cub18CUB_300001_SM_10006detail4scan16DeviceScanKernelINS2_10policy_hubIiiijN4cuda3std3__44plusIvEEE10Policy1000EN6thrust24THRUST_300001_SM_1000_NS6detail15normal_iteratorINSD_10device_ptrIiEEEESI_NS0_13ScanTileStateIiLb1EEES9_NS0_8NullTypeEjiLb0ESL_EEvT0_T1_T2_iT3_T4_T5__param_2];
	ld.param.u64 	%rd13, [_ZN3cub18CUB_300001_SM_10006detail4scan16DeviceScanKernelINS2_10policy_hubIiiijN4cuda3std3__44plusIvEEE10Policy1000EN6thrust24THRUST_300001_SM_1000_NS6detail15normal_iteratorINSD_10device_ptrIiEEEESI_NS0_13ScanTileStateIiLb1EEES9_NS0_8NullTypeEjiLb0ESL_EEvT0_T1_T2_iT3_T4_T5__param_1];
	ld.param.u64 	%rd14, [_ZN3cub18CUB_300001_SM_10006detail4scan16DeviceScanKernelINS2_10policy_hubIiiijN4cuda3std3__44plusIvEEE10Policy1000EN6thrust24THRUST_300001_SM_1000_NS6detail15normal_iteratorINSD_10device_ptrIiEEEESI_NS0_13ScanTileStateIiLb1EEES9_NS0_8NullTypeEjiLb0ESL_EEvT0_T1_T2_iT3_T4_T5__param_0];
	ld.param.u32 	%r233, [_ZN3cub18CUB_300001_SM_10006detail4scan16DeviceScanKernelINS2_10policy_hubIiiijN4cuda3std3__44plusIvEEE10Policy1000EN6thrust24THRUST_300001_SM_1000_NS6detail15normal_iteratorINSD_10device_ptrIiEEEESI_NS0_13ScanTileStateIiLb1EEES9_NS0_8NullTypeEjiLb0ESL_EEvT0_T1_T2_iT3_T4_T5__param_3];
	ld.param.u32 	%r234, [_ZN3cub18CUB_300001_SM_10006detail4scan16DeviceScanKernelINS2_10policy_hubIiiijN4cuda3std3__44plusIvEEE10Policy1000EN6thrust24THRUST_300001_SM_1000_NS6detail15normal_iteratorINSD_10device_ptrIiEEEESI_NS0_13ScanTileStateIiLb1EEES9_NS0_8NullTypeEjiLb0ESL_EEvT0_T1_T2_iT3_T4_T5__param_6];
	cvta.to.global.u64 	%rd2, %rd14;
	cvta.to.global.u64 	%rd3, %rd13;
	mov.u32 	%r235, %ctaid.x;
	add.s32 	%r998, %r233, %r235;
	mul.lo.s32 	%r2, %r998, 8448;
	sub.s32 	%r3, %r234, %r2;
	setp.lt.u32 	%p1, %r3, 8449;
	@%p1 bra 	$L__BB5_26;
	cvt.u64.u32 	%rd37, %r2;
	mov.u32 	%r4, %tid.x;
	and.b32  	%r642, %r4, 31;
	and.b32  	%r643, %r4, 992;
	mul.lo.s32 	%r644, %r643, 22;
	or.b32  	%r645, %r644, %r642;
	cvt.u64.u32 	%rd38, %r645;
	add.s64 	%rd4, %rd38, %rd37;
	shl.b64 	%rd39, %rd4, 2;
	add.s64 	%rd40, %rd2, %rd39;
	ld.global.u32 	%r646, [%rd40];
	ld.global.u32 	%r647, [%rd40+128];
	ld.global.u32 	%r648, [%rd40+256];
	ld.global.u32 	%r649, [%rd40+384];
	ld.global.u32 	%r650, [%rd40+512];
	ld.global.u32 	%r651, [%rd40+640];
	ld.global.u32 	%r652, [%rd40+768];
	ld.global.u32 	%r653, [%rd40+896];
	ld.global.u32 	%r654, [%rd40+1024];
	ld.global.u32 	%r655, [%rd40+1152];
	ld.global.u32 	%r656, [%rd40+1280];
	ld.global.u32 	%r657, [%rd40+1408];
	ld.global.u32 	%r658, [%rd40+1536];
	ld.global.u32 	%r659, [%rd40+1664];
	ld.global.u32 	%r660, [%rd40+1792];
	ld.global.u32 	%r661, [%rd40+1920];
	ld.global.u32 	%r662, [%rd40+2048];
	ld.global.u32 	%r663, [%rd40+2176];
	ld.global.u32 	%r664, [%rd40+2304];
	ld.global.u32 	%r665, [%rd40+2432];
	ld.global.u32 	%r666, [%rd40+2560];
	ld.global.u32 	%r667, [%rd40+2688];
	// begin inline asm
	mov.u32 %r641, %laneid;
	// end inline asm
	shr.u32 	%r6, %r4, 5;
	mad.lo.s32 	%r668, %r6, 704, %r641;
	shl.b32 	%r669, %r668, 2;
	mov.u32 	%r670, _ZZN3cub18CUB_300001_SM_10006detail4scan16DeviceScanKernelINS2_10policy_hubIiiijN4cuda3std3__44plusIvEEE10Policy1000EN6thrust24THRUST_300001_SM_1000_NS6detail15normal_iteratorINSD_10device_ptrIiEEEESI_NS0_13ScanTileStateIiLb1EEES9_NS0_8NullTypeEjiLb0ESL_EEvT0_T1_T2_iT3_T4_T5_E12temp_storage;
	add.s32 	%r7, %r670, %r669;
	st.shared.u32 	[%r7], %r646;
	st.shared.u32 	[%r7+128], %r647;
	st.shared.u32 	[%r7+256], %r648;
	st.shared.u32 	[%r7+384], %r649;
	st.shared.u32 	[%r7+512], %r650;
	st.shared.u32 	[%r7+640], %r651;
	st.shared.u32 	[%r7+768], %r652;
	st.shared.u32 	[%r7+896], %r653;
	st.shared.u32 	[%r7+1024], %r654;
	st.shared.u32 	[%r7+1152], %r655;
	st.shared.u32 	[%r7+1280], %r656;
	st.shared.u32 	[%r7+1408], %r657;
	st.shared.u32 	[%r7+1536], %r658;
	st.shared.u32 	[%r7+1664], %r659;
	st.shared.u32 	[%r7+1792], %r660;
	st.shared.u32 	[%r7+1920], %r661;
	st.shared.u32 	[%r7+2048], %r662;
	st.shared.u32 	[%r7+2176], %r663;
	st.shared.u32 	[%r7+2304], %r664;
	st.shared.u32 	[%r7+2432], %r665;
	st.shared.u32 	[%r7+2560], %r666;
	st.shared.u32 	[%r7+2688], %r667;
	bar.warp.sync 	-1;
	mad.lo.s32 	%r8, %r641, 84, %r7;
	ld.shared.v2.u32 	{%r9, %r10}, [%r8];
	ld.shared.v2.u32 	{%r11, %r12}, [%r8+8];
	ld.shared.v2.u32 	{%r13, %r14}, [%r8+16];
	ld.shared.v2.u32 	{%r15, %r16}, [%r8+24];
	ld.shared.v2.u32 	{%r17, %r18}, [%r8+32];
	ld.shared.v2.u32 	{%r19, %r20}, [%r8+40];
	ld.shared.v2.u32 	{%r21, %r22}, [%r8+48];
	ld.shared.v2.u32 	{%r23, %r24}, [%r8+56];
	ld.shared.v2.u32 	{%r25, %r26}, [%r8+64];
	ld.shared.v2.u32 	{%r27, %r28}, [%r8+72];
	ld.shared.v2.u32 	{%r29, %r30}, [%r8+80];
	bar.sync 	0;
	setp.ne.s32 	%p104, %r998, 0;
	@%p104 bra 	$L__BB5_6;
	add.s32 	%r892, %r10, %r9;
	add.s32 	%r893, %r11, %r892;
	add.s32 	%r894, %r12, %r893;
	add.s32 	%r895, %r13, %r894;
	add.s32 	%r896, %r14, %r895;
	add.s32 	%r897, %r15, %r896;
	add.s32 	%r898, %r16, %r897;
	add.s32 	%r899, %r17, %r898;
	add.s32 	%r900, %r18, %r899;
	add.s32 	%r901, %r19, %r900;
	add.s32 	%r902, %r20, %r901;
	add.s32 	%r903, %r21, %r902;
	add.s32 	%r904, %r22, %r903;
	add.s32 	%r905, %r23, %r904;
	add.s32 	%r906, %r24, %r905;
	add.s32 	%r907, %r25, %r906;
	add.s32 	%r908, %r26, %r907;
	add.s32 	%r909, %r27, %r908;
	add.s32 	%r910, %r28, %r909;
	add.s32 	%r911, %r29, %r910;
	add.s32 	%r866, %r30, %r911;
	mov.b32 	%r864, 1;
	mov.b32 	%r889, 0;
	mov.b32 	%r891, -1;
	// begin inline asm
	{  .reg .s32 r0;  .reg .pred p;  shfl.sync.up.b32 r0|p, %r866, %r864, %r889, %r891;  @p add.s32 r0, r0, %r866;  mov.s32 %r862, r0;}
	// end inline asm
	mov.b32 	%r870, 2;
	// begin inline asm
	{  .reg .s32 r0;  .reg .pred p;  shfl.sync.up.b32 r0|p, %r862, %r870, %r889, %r891;  @p add.s32 r0, r0, %r862;  mov.s32 %r868, r0;}
	// end inline asm
	mov.b32 	%r876, 4;
	// begin inline asm
	{  .reg .s32 r0;  .reg .pred p;  shfl.sync.up.b32 r0|p, %r868, %r876, %r889, %r891;  @p add.s32 r0, r0, %r868;  mov.s32 %r874, r0;}
	// end inline asm
	mov.b32 	%r882, 8;
	// begin inline asm
	{  .reg .s32 r0;  .reg .pred p;  shfl.sync.up.b32 r0|p, %r874, %r882, %r889, %r891;  @p add.s32 r0, r0, %r874;  mov.s32 %r880, r0;}
	// end inline asm
	mov.b32 	%r888, 16;
	// begin inline asm
	{  .reg .s32 r0;  .reg .pred p;  shfl.sync.up.b32 r0|p, %r880, %r888, %r889, %r891;  @p add.s32 r0, r0, %r880;  mov.s32 %r886, r0;}
	// end inline asm
	setp.ne.s32 	%p146, %r641, 31;
	@%p146 bra 	$L__BB5_4;
	shl.b32 	%r912, %r6, 2;
	add.s32 	%r914, %r670, %r912;
	st.shared.u32 	[%r914+16], %r886;
$L__BB5_4:
	sub.s32 	%r915, %r886, %r866;
	bar.sync 	0;
	ld.shared.v4.u32 	{%r916, %r917, %r918, %r919}, [_ZZN3cub18CUB_300001_SM_10006detail4scan16DeviceScanKernelINS2_10policy_hubIiiijN4cuda3std3__44plusIvEEE10Policy1000EN6thrust24THRUST_300001_SM_1000_NS6detail15normal_iteratorINSD_10device_ptrIiEEEESI_NS0_13ScanTileStateIiLb1EEES9_NS0_8NullTypeEjiLb0ESL_EEvT0_T1_T2_iT3_T4_T5_E12temp_storage+16];
	add.s32 	%r920, %r917, %r916;
	setp.eq.s32 	%p147, %r6, 2;
	selp.b32 	%r921, %r920, %r916, %p147;
	add.s32 	%r922, %r920, %r918;
	setp.eq.s32 	%p148, %r6, 3;
	selp.b32 	%r923, %r922, %r921, %p148;
	add.s32 	%r924, %r922, %r919;
	setp.eq.s32 	%p149, %r6, 4;
	selp.b32 	%r925, %r924, %r923, %p149;
	ld.shared.v4.u32 	{%r926, %r927, %r928, %r929}, [_ZZN3cub18CUB_300001_SM_10006detail4scan16DeviceScanKernelINS2_10policy_hubIiiijN4cuda3std3__44plusIvEEE10Policy1000EN6thrust24THRUST_300001_SM_1000_NS6detail15normal_iteratorINSD_10device_ptrIiEEEESI_NS0_13ScanTileStateIiLb1EEES9_NS0_8NullTypeEjiLb0ESL_EEvT0_T1_T2_iT3_T4_T5_E12temp_storage+32];
	add.s32 	%r930, %r924, %r926;
	setp.eq.s32 	%p150, %r6, 5;
	selp.b32 	%r931, %r930, %r925, %p150;
	add.s32 	%r932, %r930, %r927;
	setp.eq.s32 	%p151, %r6, 6;
	selp.b32 	%r933, %r932, %r931, %p151;
	add.s32 	%r934, %r932, %r928;
	setp.eq.s32 	%p152, %r6, 7;
	selp.b32 	%r935, %r934, %r933, %p152;
	add.s32 	%r936, %r934, %r929;
	setp.eq.s32 	%p153, %r6, 8;
	selp.b32 	%r937, %r936, %r935, %p153;
	ld.shared.v4.u32 	{%r938, %r939, %r940, %r941}, [_ZZN3cub18CUB_300001_SM_10006detail4scan16DeviceScanKernelINS2_10policy_hubIiiijN4cuda3std3__44plusIvEEE10Policy1000EN6thrust24THRUST_300001_SM_1000_NS6detail15normal_iteratorINSD_10device_ptrIiEEEESI_NS0_13ScanTileStateIiLb1EEES9_NS0_8NullTypeEjiLb0ESL_EEvT0_T1_T2_iT3_T4_T5_E12temp_storage+48];
	add.s32 	%r942, %r936, %r938;
	setp.eq.s32 	%p154, %r6, 9;
	selp.b32 	%r943, %r942, %r937, %p154;
	add.s32 	%r944, %r942, %r939;
	setp.eq.s32 	%p155, %r6, 10;
	selp.b32 	%r945, %r944, %r943, %p155;
	add.s32 	%r946, %r944, %r940;
	setp.eq.s32 	%p156, %r6, 11;
	selp.b32 	%r947, %r946, %r945, %p156;
	add.s32 	%r33, %r946, %r941;
	setp.lt.u32 	%p157, %r4, 32;
	setp.eq.s32 	%p158, %r641, 0;
	selp.b32 	%r948, 0, %r915, %p158;
	add.s32 	%r949, %r947, %r948;
	selp.b32 	%r1012, %r915, %r949, %p157;
	setp.ne.s32 	%p159, %r4, 0;
	@%p159 bra 	$L__BB5_25;
	add.s64 	%rd52, %rd1, 256;
	mov.b32 	%r950, 101;
	// begin inline asm
	st.relaxed.gpu.v2.u32 [%rd52], {%r950, %r33};
	// end inline asm
	mov.b32 	%r1012, 0;
	bra.uni 	$L__BB5_25;
$L__BB5_6:
	add.s32 	%r701, %r10, %r9;
	add.s32 	%r702, %r11, %r701;
	add.s32 	%r703, %r12, %r702;
	add.s32 	%r704, %r13, %r703;
	add.s32 	%r705, %r14, %r704;
	add.s32 	%r706, %r15, %r705;
	add.s32 	%r707, %r16, %r706;
	add.s32 	%r708, %r17, %r707;
	add.s32 	%r709, %r18, %r708;
	add.s32 	%r710, %r19, %r709;
	add.s32 	%r711, %r20, %r710;
	add.s32 	%r712, %r21, %r711;
	add.s32 	%r713, %r22, %r712;
	add.s32 	%r714, %r23, %r713;
	add.s32 	%r715, %r24, %r714;
	add.s32 	%r716, %r25, %r715;
	add.s32 	%r717, %r26, %r716;
	add.s32 	%r718, %r27, %r717;
	add.s32 	%r719, %r28, %r718;
	add.s32 	%r720, %r29, %r719;
	add.s32 	%r675, %r30, %r720;
	mov.b32 	%r673, 1;
	mov.b32 	%r698, 0;
	mov.b32 	%r700, -1;
	// begin inline asm
	{  .reg .s32 r0;  .reg .pred p;  shfl.sync.up.b32 r0|p, %r675, %r673, %r698, %r700;  @p add.s32 r0, r0, %r675;  mov.s32 %r671, r0;}
	// end inline asm
	mov.b32 	%r679, 2;
	// begin inline asm
	{  .reg .s32 r0;  .reg .pred p;  shfl.sync.up.b32 r0|p, %r671, %r679, %r698, %r700;  @p add.s32 r0, r0, %r671;  mov.s32 %r677, r0;}
	// end inline asm
	mov.b32 	%r685, 4;
	// begin inline asm
	{  .reg .s32 r0;  .reg .pred p;  shfl.sync.up.b32 r0|p, %r677, %r685, %r698, %r700;  @p add.s32 r0, r0, %r677;  mov.s32 %r683, r0;}
	// end inline asm
	mov.b32 	%r691, 8;
	// begin inline asm
	{  .reg .s32 r0;  .reg .pred p;  shfl.sync.up.b32 r0|p, %r683, %r691, %r698, %r700;  @p add.s32 r0, r0, %r683;  mov.s32 %r689, r0;}
	// end inline asm
	mov.b32 	%r697, 16;
	// begin inline asm
	{  .reg .s32 r0;  .reg .pred p;  shfl.sync.up.b32 r0|p, %r689, %r697, %r698, %r700;  @p add.s32 r0, r0, %r689;  mov.s32 %r695, r0;}
	// end inline asm
	setp.ne.s32 	%p105, %r641, 31;
	@%p105 bra 	$L__BB5_8;
	shl.b32 	%r721, %r6, 2;
	add.s32 	%r723, %r670, %r721;
	st.shared.u32 	[%r723+16], %r695;
$L__BB5_8:
	sub.s32 	%r724, %r695, %r675;
	bar.sync 	0;
	ld.shared.v4.u32 	{%r725, %r726, %r727, %r728}, [_ZZN3cub18CUB_300001_SM_10006detail4scan16DeviceScanKernelINS2_10policy_hubIiiijN4cuda3std3__44plusIvEEE10Policy1000EN6thrust24THRUST_300001_SM_1000_NS6detail15normal_iteratorINSD_10device_ptrIiEEEESI_NS0_13ScanTileStateIiLb1EEES9_NS0_8NullTypeEjiLb0ESL_EEvT0_T1_T2_iT3_T4_T5_E12temp_storage+16];
	add.s32 	%r729, %r726, %r725;
	setp.eq.s32 	%p106, %r6, 2;
	selp.b32 	%r730, %r729, %r725, %p106;
	add.s32 	%r731, %r729, %r727;
	setp.eq.s32 	%p107, %r6, 3;
	selp.b32 	%r732, %r731, %r730, %p107;
	add.s32 	%r733, %r731, %r728;
	setp.eq.s32 	%p108, %r6, 4;
	selp.b32 	%r734, %r733, %r732, %p108;
	ld.shared.v4.u32 	{%r735, %r736, %r737, %r738}, [_ZZN3cub18CUB_300001_SM_10006detail4scan16DeviceScanKernelINS2_10policy_hubIiiijN4cuda3std3__44plusIvEEE10Policy1000EN6thrust24THRUST_300001_SM_1000_NS6detail15normal_iteratorINSD_10device_ptrIiEEEESI_NS0_13ScanTileStateIiLb1EEES9_NS0_8NullTypeEjiLb0ESL_EEvT0_T1_T2_iT3_T4_T5_E12temp_storage+32];
	add.s32 	%r739, %r733, %r735;
	setp.eq.s32 	%p109, %r6, 5;
	selp.b32 	%r740, %r739, %r734, %p109;
	add.s32 	%r741, %r739, %r736;
	setp.eq.s32 	%p110, %r6, 6;
	selp.b32 	%r742, %r741, %r740, %p110;
	add.s32 	%r743, %r741, %r737;
	setp.eq.s32 	%p111, %r6, 7;
	selp.b32 	%r744, %r743, %r742, %p111;
	add.s32 	%r745, %r743, %r738;
	setp.eq.s32 	%p112, %r6, 8;
	selp.b32 	%r746, %r745, %r744, %p112;
	ld.shared.v4.u32 	{%r747, %r748, %r749, %r750}, [_ZZN3cub18CUB_300001_SM_10006detail4scan16DeviceScanKernelINS2_10policy_hubIiiijN4cuda3std3__44plusIvEEE10Policy1000EN6thrust24THRUST_300001_SM_1000_NS6detail15normal_iteratorINSD_10device_ptrIiEEEESI_NS0_13ScanTileStateIiLb1EEES9_NS0_8NullTypeEjiLb0ESL_EEvT0_T1_T2_iT3_T4_T5_E12temp_storage+48];
	add.s32 	%r751, %r745, %r747;
	setp.eq.s32 	%p113, %r6, 9;
	selp.b32 	%r752, %r751, %r746, %p113;
	add.s32 	%r753, %r751, %r748;
	setp.eq.s32 	%p114, %r6, 10;
	selp.b32 	%r754, %r753, %r752, %p114;
	add.s32 	%r755, %r753, %r749;
	setp.eq.s32 	%p115, %r6, 11;
	selp.b32 	%r756, %r755, %r754, %p115;
	add.s32 	%r37, %r755, %r750;
	setp.gt.u32 	%p116, %r4, 31;
	setp.lt.u32 	%p117, %r4, 32;
	setp.eq.s32 	%p118, %r641, 0;
	selp.b32 	%r757, 0, %r724, %p118;
	add.s32 	%r1011, %r756, %r757;
	selp.b32 	%r39, %r724, %r1011, %p117;
	@%p116 bra 	$L__BB5_24;
	setp.ne.s32 	%p119, %r4, 0;
	mul.wide.s32 	%rd41, %r998, 8;
	add.s64 	%rd5, %rd1, %rd41;
	@%p119 bra 	$L__BB5_11;
	st.shared.u32 	[_ZZN3cub18CUB_300001_SM_10006detail4scan16DeviceScanKernelINS2_10policy_hubIiiijN4cuda3std3__44plusIvEEE10Policy1000EN6thrust24THRUST_300001_SM_1000_NS6detail15normal_iteratorINSD_10device_ptrIiEEEESI_NS0_13ScanTileStateIiLb1EEES9_NS0_8NullTypeEjiLb0ESL_EEvT0_T1_T2_iT3_T4_T5_E12temp_storage+12], %r37;
	add.s64 	%rd42, %rd5, 256;
	mov.b32 	%r758, 100;
	// begin inline asm
	st.relaxed.gpu.v2.u32 [%rd42], {%r758, %r37};
	// end inline asm
$L__BB5_11:
	not.b32 	%r764, %r4;
	add.s32 	%r1006, %r998, %r764;
	mov.b32 	%r760, 830;
	// begin inline asm
	nanosleep.u32 %r760;
	// end inline asm
	mul.wide.s32 	%rd44, %r1006, 8;
	add.s64 	%rd45, %rd1, %rd44;
	add.s64 	%rd43, %rd45, 256;
	// begin inline asm
	ld.relaxed.gpu.v2.u32 {%r1008, %r1000}, [%rd43];
	// end inline asm
	mov.b32 	%r1001, 952;
$L__BB5_12:
	setp.eq.s32 	%p120, %r1008, 99;
	mov.b32 	%r765, -1;
	vote.sync.any.pred 	%p121, %p120, %r765;
	not.pred 	%p122, %p121;
	@%p122 bra 	$L__BB5_14;
	mul.lo.s32 	%r860, %r998, 16807;
	and.b32  	%r998, %r860, 2147483647;
	add.s32 	%r861, %r1001, 1;
	rem.u32 	%r857, %r998, %r861;
	// begin inline asm
	nanosleep.u32 %r857;
	// end inline asm
	shr.u32 	%r1001, %r1001, 1;
	// begin inline asm
	ld.relaxed.gpu.v2.u32 {%r1008, %r1000}, [%rd43];
	// end inline asm
	bra.uni 	$L__BB5_12;
$L__BB5_14:
	setp.eq.s32 	%p123, %r1008, 101;
	mov.b32 	%r792, -1;
	vote.sync.ballot.b32 	%r794, %p123, %r792;
	// begin inline asm
	mov.u32 %r767, %lanemask_ge;
	// end inline asm
	and.b32  	%r795, %r794, %r767;
	or.b32  	%r796, %r795, -2147483648;
	add.s32 	%r797, %r796, -1;
	not.b32 	%r798, %r796;
	and.b32  	%r799, %r798, %r797;
	popc.b32 	%r771, %r799;
	mov.b32 	%r770, 1;
	// begin inline asm
	shfl.sync.down.b32 %r768, %r1000, %r770, %r771, %r792;
	// end inline asm
	setp.lt.s32 	%p125, %r641, %r771;
	selp.b32 	%r800, %r768, 0, %p125;
	add.s32 	%r774, %r800, %r1000;
	mov.b32 	%r775, 2;
	// begin inline asm
	shfl.sync.down.b32 %r773, %r774, %r775, %r771, %r792;
	// end inline asm
	add.s32 	%r54, %r641, 2;
	setp.gt.s32 	%p126, %r54, %r771;
	selp.b32 	%r801, 0, %r773, %p126;
	add.s32 	%r779, %r774, %r801;
	mov.b32 	%r780, 4;
	// begin inline asm
	shfl.sync.down.b32 %r778, %r779, %r780, %r771, %r792;
	// end inline asm
	add.s32 	%r55, %r641, 4;
	setp.gt.s32 	%p127, %r55, %r771;
	selp.b32 	%r802, 0, %r778, %p127;
	add.s32 	%r784, %r779, %r802;
	mov.b32 	%r785, 8;
	// begin inline asm
	shfl.sync.down.b32 %r783, %r784, %r785, %r771, %r792;
	// end inline asm
	add.s32 	%r56, %r641, 8;
	setp.gt.s32 	%p128, %r56, %r771;
	selp.b32 	%r803, 0, %r783, %p128;
	add.s32 	%r789, %r784, %r803;
	mov.b32 	%r790, 16;
	// begin inline asm
	shfl.sync.down.b32 %r788, %r789, %r790, %r771, %r792;
	// end inline asm
	add.s32 	%r57, %r641, 16;
	setp.gt.s32 	%p129, %r57, %r771;
	selp.b32 	%r804, 0, %r788, %p129;
	add.s32 	%r1005, %r789, %r804;
	add.s64 	%rd7, %rd1, 256;
	mov.b32 	%r1002, 952;
$L__BB5_15:
	setp.ne.s32 	%p130, %r1008, 101;
	mov.b32 	%r805, -1;
	vote.sync.all.pred 	%p131, %p130, %r805;
	not.pred 	%p132, %p131;
	@%p132 bra 	$L__BB5_20;
	shr.u32 	%r1002, %r1002, 1;
	mul.wide.s32 	%rd48, %r1006, 8;
	add.s64 	%rd49, %rd7, %rd48;
	add.s64 	%rd47, %rd49, -256;
	// begin inline asm
	ld.relaxed.gpu.v2.u32 {%r1008, %r1009}, [%rd47];
	// end inline asm
	mov.u32 	%r1010, %r1002;
$L__BB5_17:
	setp.eq.s32 	%p136, %r1008, 99;
	mov.b32 	%r813, -1;
	vote.sync.any.pred 	%p137, %p136, %r813;
	not.pred 	%p138, %p137;
	@%p138 bra 	$L__BB5_19;
	mul.lo.s32 	%r855, %r998, 16807;
	and.b32  	%r998, %r855, 2147483647;
	add.s32 	%r856, %r1010, 1;
	rem.u32 	%r852, %r998, %r856;
	// begin inline asm
	nanosleep.u32 %r852;
	// end inline asm
	shr.u32 	%r1010, %r1010, 1;
	// begin inline asm
	ld.relaxed.gpu.v2.u32 {%r1008, %r1009}, [%rd47];
	// end inline asm
	bra.uni 	$L__BB5_17;
$L__BB5_19:
	setp.eq.s32 	%p139, %r1008, 101;
	mov.b32 	%r839, -1;
	vote.sync.ballot.b32 	%r840, %p139, %r839;
	and.b32  	%r841, %r840, %r767;
	or.b32  	%r842, %r841, -2147483648;
	add.s32 	%r843, %r842, -1;
	not.b32 	%r844, %r842;
	and.b32  	%r845, %r844, %r843;
	popc.b32 	%r818, %r845;
	mov.b32 	%r817, 1;
	// begin inline asm
	shfl.sync.down.b32 %r815, %r1009, %r817, %r818, %r839;
	// end inline asm
	setp.lt.s32 	%p141, %r641, %r818;
	selp.b32 	%r846, %r815, 0, %p141;
	add.s32 	%r821, %r846, %r1009;
	mov.b32 	%r822, 2;
	// begin inline asm
	shfl.sync.down.b32 %r820, %r821, %r822, %r818, %r839;
	// end inline asm
	setp.gt.s32 	%p142, %r54, %r818;
	selp.b32 	%r847, 0, %r820, %p142;
	add.s32 	%r826, %r821, %r847;
	mov.b32 	%r827, 4;
	// begin inline asm
	shfl.sync.down.b32 %r825, %r826, %r827, %r818, %r839;
	// end inline asm
	setp.gt.s32 	%p143, %r55, %r818;
	selp.b32 	%r848, 0, %r825, %p143;
	add.s32 	%r831, %r826, %r848;
	mov.b32 	%r832, 8;
	// begin inline asm
	shfl.sync.down.b32 %r830, %r831, %r832, %r818, %r839;
	// end inline asm
	setp.gt.s32 	%p144, %r56, %r818;
	selp.b32 	%r849, 0, %r830, %p144;
	add.s32 	%r836, %r831, %r849;
	mov.b32 	%r837, 16;
	// begin inline asm
	shfl.sync.down.b32 %r835, %r836, %r837, %r818, %r839;
	// end inline asm
	setp.gt.s32 	%p145, %r57, %r818;
	selp.b32 	%r850, 0, %r835, %p145;
	add.s32 	%r851, %r850, %r1005;
	add.s32 	%r1005, %r851, %r836;
	add.s32 	%r1006, %r1006, -32;
	bra.uni 	$L__BB5_15;
$L__BB5_20:
	@%p119 bra 	$L__BB5_22;
	add.s32 	%r808, %r1005, %r37;
	add.s64 	%rd46, %rd5, 256;
	mov.b32 	%r807, 101;
	// begin inline asm
	st.relaxed.gpu.v2.u32 [%rd46], {%r807, %r808};
	// end inline asm
	st.shared.u32 	[_ZZN3cub18CUB_300001_SM_10006detail4scan16DeviceScanKernelINS2_10policy_hubIiiijN4cuda3std3__44plusIvEEE10Policy1000EN6thrust24THRUST_300001_SM_1000_NS6detail15normal_iteratorINSD_10device_ptrIiEEEESI_NS0_13ScanTileStateIiLb1EEES9_NS0_8NullTypeEjiLb0ESL_EEvT0_T1_T2_iT3_T4_T5_E12temp_storage+4], %r1005;
	st.shared.u32 	[_ZZN3cub18CUB_300001_SM_10006detail4scan16DeviceScanKernelINS2_10policy_hubIiiijN4cuda3std3__44plusIvEEE10Policy1000EN6thrust24THRUST_300001_SM_1000_NS6detail15normal_iteratorINSD_10device_ptrIiEEEESI_NS0_13ScanTileStateIiLb1EEES9_NS0_8NullTypeEjiLb0ESL_EEvT0_T1_T2_iT3_T4_T5_E12temp_storage+8], %r808;
$L__BB5_22:
	setp.ne.s32 	%p134, %r641, 0;
	mov.u32 	%r1011, %r39;
	@%p134 bra 	$L__BB5_24;
	st.shared.u32 	[_ZZN3cub18CUB_300001_SM_10006detail4scan16DeviceScanKernelINS2_10policy_hubIiiijN4cuda3std3__44plusIvEEE10Policy1000EN6thrust24THRUST_300001_SM_1000_NS6detail15normal_iteratorINSD_10device_ptrIiEEEESI_NS0_13ScanTileStateIiLb1EEES9_NS0_8NullTypeEjiLb0ESL_EEvT0_T1_T2_iT3_T4_T5_E12temp_storage+76], %r1005;
	mov.u32 	%r1011, %r1005;
$L__BB5_24:
	bar.sync 	0;
	setp.eq.s32 	%p135, %r4, 0;
	ld.shared.u32 	%r809, [_ZZN3cub18CUB_300001_SM_10006detail4scan16DeviceScanKernelINS2_10policy_hubIiiijN4cuda3std3__44plusIvEEE10Policy1000EN6thrust24THRUST_300001_SM_1000_NS6detail15normal_iteratorINSD_10device_ptrIiEEEESI_NS0_13ScanTileStateIiLb1EEES9_NS0_8NullTypeEjiLb0ESL_EEvT0_T1_T2_iT3_T4_T5_E12temp_storage+76];
	selp.b32 	%r810, 0, %r809, %p135;
	add.s32 	%r1012, %r810, %r1011;
$L__BB5_25:
	add.s32 	%r953, %r1012, %r9;
	add.s32 	%r954, %r10, %r953;
	add.s32 	%r955, %r11, %r954;
	add.s32 	%r956, %r12, %r955;
	add.s32 	%r957, %r13, %r956;
	add.s32 	%r958, %r14, %r957;
	add.s32 	%r959, %r15, %r958;
	add.s32 	%r960, %r16, %r959;
	add.s32 	%r961, %r17, %r960;
	add.s32 	%r962, %r18, %r961;
	add.s32 	%r963, %r19, %r962;
	add.s32 	%r964, %r20, %r963;
	add.s32 	%r965, %r21, %r964;
	add.s32 	%r966, %r22, %r965;
	add.s32 	%r967, %r23, %r966;
	add.s32 	%r968, %r24, %r967;
	add.s32 	%r969, %r25, %r968;
	add.s32 	%r970, %r26, %r969;
	add.s32 	%r971, %r27, %r970;
	add.s32 	%r972, %r28, %r971;
	add.s32 	%r973, %r29, %r972;
	add.s32 	%r974, %r30, %r973;
	bar.sync 	0;
	st.shared.v2.u32 	[%r8], {%r953, %r954};
	st.shared.v2.u32 	[%r8+8], {%r955, %r956};
	st.shared.v2.u32 	[%r8+16], {%r957, %r958};
	st.shared.v2.u32 	[%r8+24], {%r959, %r960};
	st.shared.v2.u32 	[%r8+32], {%r961, %r962};
	st.shared.v2.u32 	[%r8+40], {%r963, %r964};
	st.shared.v2.u32 	[%r8+48], {%r965, %r966};
	st.shared.v2.u32 	[%r8+56], {%r967, %r968};
	st.shared.v2.u32 	[%r8+64], {%r969, %r970};
	st.shared.v2.u32 	[%r8+72], {%r971, %r972};
	st.shared.v2.u32 	[%r8+80], {%r973, %r974};
	bar.warp.sync 	-1;
	ld.shared.u32 	%r975, [%r7];
	ld.shared.u32 	%r976, [%r7+128];
	ld.shared.u32 	%r977, [%r7+256];
	ld.shared.u32 	%r978, [%r7+384];
	ld.shared.u32 	%r979, [%r7+512];
	ld.shared.u32 	%r980, [%r7+640];
	ld.shared.u32 	%r981, [%r7+768];
	ld.shared.u32 	%r982, [%r7+896];
	ld.shared.u32 	%r983, [%r7+1024];
	ld.shared.u32 	%r984, [%r7+1152];
	ld.shared.u32 	%r985, [%r7+1280];
	ld.shared.u32 	%r986, [%r7+1408];
	ld.shared.u32 	%r987, [%r7+1536];
	ld.shared.u32 	%r988, [%r7+1664];
	ld.shared.u32 	%r989, [%r7+1792];
	ld.shared.u32 	%r990, [%r7+1920];
	ld.shared.u32 	%r991, [%r7+2048];
	ld.shared.u32 	%r992, [%r7+2176];
	ld.shared.u32 	%r993, [%r7+2304];
	ld.shared.u32 	%r994, [%r7+2432];
	ld.shared.u32 	%r995, [%r7+2560];
	ld.shared.u32 	%r996, [%r7+2688];
	add.s64 	%rd54, %rd3, %rd39;
	st.global.u32 	[%rd54], %r975;
	st.global.u32 	[%rd54+128], %r976;
	st.global.u32 	[%rd54+256], %r977;
	st.global.u32 	[%rd54+384], %r978;
	st.global.u32 	[%rd54+512], %r979;
	st.global.u32 	[%rd54+640], %r980;
	st.global.u32 	[%rd54+768], %r981;
	st.global.u32 	[%rd54+896], %r982;
	st.global.u32 	[%rd54+1024], %r983;
	st.global.u32 	[%rd54+1152], %r984;
	st.global.u32 	[%rd54+1280], %r985;
	st.global.u32 	[%rd54+1408], %r986;
	st.global.u32 	[%rd54+1536], %r987;
	st.global.u32 	[%rd54+1664], %r988;
	st.global.u32 	[%rd54+1792], %r989;
	st.global.u32 	[%rd54+1920], %r990;
	st.global.u32 	[%rd54+2048], %r991;
	st.global.u32 	[%rd54+2176], %r992;
	st.global.u32 	[%rd54+2304], %r993;
	st.global.u32 	[%rd54+2432], %r994;
	st.global.u32 	[%rd54+2560], %r995;
	st.global.u32 	[%rd54+2688], %r996;
	bra.uni 	$L__BB5_140;
$L__BB5_26:
	setp.eq.s32 	%p2, %r3, 0;
	@%p2 bra 	$L__BB5_140;
	mul.wide.u32 	%rd15, %r2, 4;
	add.s64 	%rd16, %rd2, %rd15;
	mov.u32 	%r82, %tid.x;
	ld.global.u32 	%r1034, [%rd16];
	and.b32  	%r236, %r82, 31;
	and.b32  	%r237, %r82, 992;
	mul.lo.s32 	%r238, %r237, 22;
	or.b32  	%r84, %r238, %r236;
	setp.ge.u32 	%p3, %r84, %r3;
	shl.b32 	%r239, %r84, 2;
	cvt.u64.u32 	%rd17, %r239;
	add.s64 	%rd9, %rd16, %rd17;
	mov.u32 	%r1013, %r1034;
	@%p3 bra 	$L__BB5_29;
	ld.global.u32 	%r1013, [%rd9];
$L__BB5_29:
	add.s32 	%r240, %r84, 32;
	setp.ge.u32 	%p4, %r240, %r3;
	mov.u32 	%r1014, %r1034;
	@%p4 bra 	$L__BB5_31;
	ld.global.u32 	%r1014, [%rd9+128];
$L__BB5_31:
	add.s32 	%r89, %r84, 64;
	setp.ge.u32 	%p5, %r89, %r3;
	mov.u32 	%r1015, %r1034;
	@%p5 bra 	$L__BB5_33;
	ld.global.u32 	%r1015, [%rd9+256];
$L__BB5_33:
	add.s32 	%r92, %r84, 96;
	setp.ge.u32 	%p6, %r92, %r3;
	mov.u32 	%r1016, %r1034;
	@%p6 bra 	$L__BB5_35;
	ld.global.u32 	%r1016, [%rd9+384];
$L__BB5_35:
	add.s32 	%r241, %r84, 128;
	setp.ge.u32 	%p7, %r241, %r3;
	mov.u32 	%r1017, %r1034;
	@%p7 bra 	$L__BB5_37;
	ld.global.u32 	%r1017, [%rd9+512];
$L__BB5_37:
	add.s32 	%r242, %r84, 160;
	setp.ge.u32 	%p8, %r242, %r3;
	mov.u32 	%r1018, %r1034;
	@%p8 bra 	$L__BB5_39;
	ld.global.u32 	%r1018, [%rd9+640];
$L__BB5_39:
	add.s32 	%r243, %r84, 192;
	setp.ge.u32 	%p9, %r243, %r3;
	mov.u32 	%r1019, %r1034;
	@%p9 bra 	$L__BB5_41;
	ld.global.u32 	%r1019, [%rd9+768];
$L__BB5_41:
	add.s32 	%r101, %r84, 224;
	setp.ge.u32 	%p10, %r101, %r3;
	mov.u32 	%r1020, %r1034;
	@%p10 bra 	$L__BB5_43;
	ld.global.u32 	%r1020, [%rd9+896];
$L__BB5_43:
	add.s32 	%r244, %r84, 256;
	setp.ge.u32 	%p11, %r244, %r3;
	mov.u32 	%r1021, %r1034;
	@%p11 bra 	$L__BB5_45;
	ld.global.u32 	%r1021, [%rd9+1024];
$L__BB5_45:
	add.s32 	%r245, %r84, 288;
	setp.ge.u32 	%p12, %r245, %r3;
	mov.u32 	%r1022, %r1034;
	@%p12 bra 	$L__BB5_47;
	ld.global.u32 	%r1022, [%rd9+1152];
$L__BB5_47:
	add.s32 	%r246, %r84, 320;
	setp.ge.u32 	%p13, %r246, %r3;
	mov.u32 	%r1023, %r1034;
	@%p13 bra 	$L__BB5_49;
	ld.global.u32 	%r1023, [%rd9+1280];
$L__BB5_49:
	add.s32 	%r110, %r84, 352;
	setp.ge.u32 	%p14, %r110, %r3;
	mov.u32 	%r1024, %r1034;
	@%p14 bra 	$L__BB5_51;
	ld.global.u32 	%r1024, [%rd9+1408];
$L__BB5_51:
	add.s32 	%r113, %r84, 384;
	setp.ge.u32 	%p15, %r113, %r3;
	mov.u32 	%r1025, %r1034;
	@%p15 bra 	$L__BB5_53;
	ld.global.u32 	%r1025, [%rd9+1536];
$L__BB5_53:
	add.s32 	%r116, %r84, 416;
	setp.ge.u32 	%p16, %r116, %r3;
	mov.u32 	%r1026, %r1034;
	@%p16 bra 	$L__BB5_55;
	ld.global.u32 	%r1026, [%rd9+1664];
$L__BB5_55:
	add.s32 	%r119, %r84, 448;
	setp.ge.u32 	%p17, %r119, %r3;
	mov.u32 	%r1027, %r1034;
	@%p17 bra 	$L__BB5_57;
	ld.global.u32 	%r1027, [%rd9+1792];
$L__BB5_57:
	add.s32 	%r247, %r84, 480;
	setp.ge.u32 	%p18, %r247, %r3;
	mov.u32 	%r1028, %r1034;
	@%p18 bra 	$L__BB5_59;
	ld.global.u32 	%r1028, [%rd9+1920];
$L__BB5_59:
	add.s32 	%r248, %r84, 512;
	setp.ge.u32 	%p19, %r248, %r3;
	mov.u32 	%r1029, %r1034;
	@%p19 bra 	$L__BB5_61;
	ld.global.u32 	%r1029, [%rd9+2048];
$L__BB5_61:
	add.s32 	%r126, %r84, 544;
	setp.ge.u32 	%p20, %r126, %r3;
	mov.u32 	%r1030, %r1034;
	@%p20 bra 	$L__BB5_63;
	ld.global.u32 	%r1030, [%rd9+2176];
$L__BB5_63:
	add.s32 	%r249, %r84, 576;
	setp.ge.u32 	%p21, %r249, %r3;
	mov.u32 	%r1031, %r1034;
	@%p21 bra 	$L__BB5_65;
	ld.global.u32 	%r1031, [%rd9+2304];
$L__BB5_65:
	add.s32 	%r131, %r84, 608;
	setp.ge.u32 	%p22, %r131, %r3;
	mov.u32 	%r1032, %r1034;
	@%p22 bra 	$L__BB5_67;
	ld.global.u32 	%r1032, [%rd9+2432];
$L__BB5_67:
	add.s32 	%r250, %r84, 640;
	setp.ge.u32 	%p23, %r250, %r3;
	mov.u32 	%r1033, %r1034;
	@%p23 bra 	$L__BB5_69;
	ld.global.u32 	%r1033, [%rd9+2560];
$L__BB5_69:
	add.s32 	%r251, %r84, 672;
	setp.ge.u32 	%p24, %r251, %r3;
	@%p24 bra 	$L__BB5_71;
	ld.global.u32 	%r1034, [%rd9+2688];
$L__BB5_71:
	// begin inline asm
	mov.u32 %r252, %laneid;
	// end inline asm
	shr.u32 	%r139, %r82, 5;
	mad.lo.s32 	%r253, %r139, 704, %r252;
	shl.b32 	%r254, %r253, 2;
	mov.u32 	%r255, _ZZN3cub18CUB_300001_SM_10006detail4scan16DeviceScanKernelINS2_10policy_hubIiiijN4cuda3std3__44plusIvEEE10Policy1000EN6thrust24THRUST_300001_SM_1000_NS6detail15normal_iteratorINSD_10device_ptrIiEEEESI_NS0_13ScanTileStateIiLb1EEES9_NS0_8NullTypeEjiLb0ESL_EEvT0_T1_T2_iT3_T4_T5_E12temp_storage;
	add.s32 	%r140, %r255, %r254;
	st.shared.u32 	[%r140], %r1013;
	st.shared.u32 	[%r140+128], %r1014;
	st.shared.u32 	[%r140+256], %r1015;
	st.shared.u32 	[%r140+384], %r1016;
	st.shared.u32 	[%r140+512], %r1017;
	st.shared.u32 	[%r140+640], %r1018;
	st.shared.u32 	[%r140+768], %r1019;
	st.shared.u32 	[%r140+896], %r1020;
	st.shared.u32 	[%r140+1024], %r1021;
	st.shared.u32 	[%r140+1152], %r1022;
	st.shared.u32 	[%r140+1280], %r1023;
	st.shared.u32 	[%r140+1408], %r1024;
	st.shared.u32 	[%r140+1536], %r1025;
	st.shared.u32 	[%r140+1664], %r1026;
	st.shared.u32 	[%r140+1792], %r1027;
	st.shared.u32 	[%r140+1920], %r1028;
	st.shared.u32 	[%r140+2048], %r1029;
	st.shared.u32 	[%r140+2176], %r1030;
	st.shared.u32 	[%r140+2304], %r1031;
	st.shared.u32 	[%r140+2432], %r1032;
	st.shared.u32 	[%r140+2560], %r1033;
	st.shared.u32 	[%r140+2688], %r1034;
	bar.warp.sync 	-1;
	mad.lo.s32 	%r141, %r252, 84, %r140;
	ld.shared.v2.u32 	{%r142, %r143}, [%r141];
	ld.shared.v2.u32 	{%r144, %r145}, [%r141+8];
	ld.shared.v2.u32 	{%r146, %r147}, [%r141+16];
	ld.shared.v2.u32 	{%r148, %r149}, [%r141+24];
	ld.shared.v2.u32 	{%r150, %r151}, [%r141+32];
	ld.shared.v2.u32 	{%r152, %r153}, [%r141+40];
	ld.shared.v2.u32 	{%r154, %r155}, [%r141+48];
	ld.shared.v2.u32 	{%r156, %r157}, [%r141+56];
	ld.shared.v2.u32 	{%r158, %r159}, [%r141+64];
	ld.shared.v2.u32 	{%r160, %r161}, [%r141+72];
	ld.shared.v2.u32 	{%r162, %r163}, [%r141+80];
	bar.sync 	0;
	setp.ne.s32 	%p25, %r998, 0;
	@%p25 bra 	$L__BB5_75;
	add.s32 	%r485, %r143, %r142;
	add.s32 	%r486, %r144, %r485;
	add.s32 	%r487, %r145, %r486;
	add.s32 	%r488, %r146, %r487;
	add.s32 	%r489, %r147, %r488;
	add.s32 	%r490, %r148, %r489;
	add.s32 	%r491, %r149, %r490;
	add.s32 	%r492, %r150, %r491;
	add.s32 	%r493, %r151, %r492;
	add.s32 	%r494, %r152, %r493;
	add.s32 	%r495, %r153, %r494;
	add.s32 	%r496, %r154, %r495;
	add.s32 	%r497, %r155, %r496;
	add.s32 	%r498, %r156, %r497;
	add.s32 	%r499, %r157, %r498;
	add.s32 	%r500, %r158, %r499;
	add.s32 	%r501, %r159, %r500;
	add.s32 	%r502, %r160, %r501;
	add.s32 	%r503, %r161, %r502;
	add.s32 	%r504, %r162, %r503;
	add.s32 	%r459, %r163, %r504;
	mov.b32 	%r457, 1;
	mov.b32 	%r482, 0;
	mov.b32 	%r484, -1;
	// begin inline asm
	{  .reg .s32 r0;  .reg .pred p;  shfl.sync.up.b32 r0|p, %r459, %r457, %r482, %r484;  @p add.s32 r0, r0, %r459;  mov.s32 %r455, r0;}
	// end inline asm
	mov.b32 	%r463, 2;
	// begin inline asm
	{  .reg .s32 r0;  .reg .pred p;  shfl.sync.up.b32 r0|p, %r455, %r463, %r482, %r484;  @p add.s32 r0, r0, %r455;  mov.s32 %r461, r0;}
	// end inline asm
	mov.b32 	%r469, 4;
	// begin inline asm
	{  .reg .s32 r0;  .reg .pred p;  shfl.sync.up.b32 r0|p, %r461, %r469, %r482, %r484;  @p add.s32 r0, r0, %r461;  mov.s32 %r467, r0;}
	// end inline asm
	mov.b32 	%r475, 8;
	// begin inline asm
	{  .reg .s32 r0;  .reg .pred p;  shfl.sync.up.b32 r0|p, %r467, %r475, %r482, %r484;  @p add.s32 r0, r0, %r467;  mov.s32 %r473, r0;}
	// end inline asm
	mov.b32 	%r481, 16;
	// begin inline asm
	{  .reg .s32 r0;  .reg .pred p;  shfl.sync.up.b32 r0|p, %r473, %r481, %r482, %r484;  @p add.s32 r0, r0, %r473;  mov.s32 %r479, r0;}
	// end inline asm
	setp.ne.s32 	%p67, %r252, 31;
	@%p67 bra 	$L__BB5_74;
	shl.b32 	%r505, %r139, 2;
	mov.u32 	%r506, _ZZN3cub18CUB_300001_SM_10006detail4scan16DeviceScanKernelINS2_10policy_hubIiiijN4cuda3std3__44plusIvEEE10Policy1000EN6thrust24THRUST_300001_SM_1000_NS6detail15normal_iteratorINSD_10device_ptrIiEEEESI_NS0_13ScanTileStateIiLb1EEES9_NS0_8NullTypeEjiLb0ESL_EEvT0_T1_T2_iT3_T4_T5_E12temp_storage;
	add.s32 	%r507, %r506, %r505;
	st.shared.u32 	[%r507+16], %r479;
$L__BB5_74:
	sub.s32 	%r508, %r479, %r459;
	bar.sync 	0;
	ld.shared.v4.u32 	{%r509, %r510, %r511, %r512}, [_ZZN3cub18CUB_300001_SM_10006detail4scan16DeviceScanKernelINS2_10policy_hubIiiijN4cuda3std3__44plusIvEEE10Policy1000EN6thrust24THRUST_300001_SM_1000_NS6detail15normal_iteratorINSD_10device_ptrIiEEEESI_NS0_13ScanTileStateIiLb1EEES9_NS0_8NullTypeEjiLb0ESL_EEvT0_T1_T2_iT3_T4_T5_E12temp_storage+16];
	add.s32 	%r513, %r510, %r509;
	setp.eq.s32 	%p68, %r139, 2;
	selp.b32 	%r514, %r513, %r509, %p68;
	add.s32 	%r515, %r513, %r511;
	setp.eq.s32 	%p69, %r139, 3;
	selp.b32 	%r516, %r515, %r514, %p69;
	add.s32 	%r517, %r515, %r512;
	setp.eq.s32 	%p70, %r139, 4;
	selp.b32 	%r518, %r517, %r516, %p70;
	ld.shared.v4.u32 	{%r519, %r520, %r521, %r522}, [_ZZN3cub18CUB_300001_SM_10006detail4scan16DeviceScanKernelINS2_10policy_hubIiiijN4cuda3std3__44plusIvEEE10Policy1000EN6thrust24THRUST_300001_SM_1000_NS6detail15normal_iteratorINSD_10device_ptrIiEEEESI_NS0_13ScanTileStateIiLb1EEES9_NS0_8NullTypeEjiLb0ESL_EEvT0_T1_T2_iT3_T4_T5_E12temp_storage+32];
	add.s32 	%r523, %r517, %r519;
	setp.eq.s32 	%p71, %r139, 5;
	selp.b32 	%r524, %r523, %r518, %p71;
	add.s32 	%r525, %r523, %r520;
	setp.eq.s32 	%p72, %r139, 6;
	selp.b32 	%r526, %r525, %r524, %p72;
	add.s32 	%r527, %r525, %r521;
	setp.eq.s32 	%p73, %r139, 7;
	selp.b32 	%r528, %r527, %r526, %p73;
	add.s32 	%r529, %r527, %r522;
	setp.eq.s32 	%p74, %r139, 8;
	selp.b32 	%r530, %r529, %r528, %p74;
	.pragma "used_bytes_mask 4095";
	ld.shared.v4.u32 	{%r531, %r532, %r533, %r534}, [_ZZN3cub18CUB_300001_SM_10006detail4scan16DeviceScanKernelINS2_10policy_hubIiiijN4cuda3std3__44plusIvEEE10Policy1000EN6thrust24THRUST_300001_SM_1000_NS6detail15normal_iteratorINSD_10device_ptrIiEEEESI_NS0_13ScanTileStateIiLb1EEES9_NS0_8NullTypeEjiLb0ESL_EEvT0_T1_T2_iT3_T4_T5_E12temp_storage+48];
	add.s32 	%r535, %r529, %r531;
	setp.eq.s32 	%p75, %r139, 9;
	selp.b32 	%r536, %r535, %r530, %p75;
	add.s32 	%r537, %r535, %r532;
	setp.eq.s32 	%p76, %r139, 10;
	selp.b32 	%r538, %r537, %r536, %p76;
	add.s32 	%r539, %r537, %r533;
	setp.eq.s32 	%p77, %r139, 11;
	selp.b32 	%r540, %r539, %r538, %p77;
	setp.lt.u32 	%p78, %r82, 32;
	setp.eq.s32 	%p79, %r252, 0;
	selp.b32 	%r541, 0, %r508, %p79;
	add.s32 	%r542, %r540, %r541;
	selp.b32 	%r543, %r508, %r542, %p78;
	setp.eq.s32 	%p80, %r82, 0;
	selp.b32 	%r1049, 0, %r543, %p80;
	bra.uni 	$L__BB5_94;
$L__BB5_75:
	add.s32 	%r286, %r143, %r142;
	add.s32 	%r287, %r144, %r286;
	add.s32 	%r288, %r145, %r287;
	add.s32 	%r289, %r146, %r288;
	add.s32 	%r290, %r147, %r289;
	add.s32 	%r291, %r148, %r290;
	add.s32 	%r292, %r149, %r291;
	add.s32 	%r293, %r150, %r292;
	add.s32 	%r294, %r151, %r293;
	add.s32 	%r295, %r152, %r294;
	add.s32 	%r296, %r153, %r295;
	add.s32 	%r297, %r154, %r296;
	add.s32 	%r298, %r155, %r297;
	add.s32 	%r299, %r156, %r298;
	add.s32 	%r300, %r157, %r299;
	add.s32 	%r301, %r158, %r300;
	add.s32 	%r302, %r159, %r301;
	add.s32 	%r303, %r160, %r302;
	add.s32 	%r304, %r161, %r303;
	add.s32 	%r305, %r162, %r304;
	add.s32 	%r260, %r163, %r305;
	mov.b32 	%r258, 1;
	mov.b32 	%r283, 0;
	mov.b32 	%r285, -1;
	// begin inline asm
	{  .reg .s32 r0;  .reg .pred p;  shfl.sync.up.b32 r0|p, %r260, %r258, %r283, %r285;  @p add.s32 r0, r0, %r260;  mov.s32 %r256, r0;}
	// end inline asm
	mov.b32 	%r264, 2;
	// begin inline asm
	{  .reg .s32 r0;  .reg .pred p;  shfl.sync.up.b32 r0|p, %r256, %r264, %r283, %r285;  @p add.s32 r0, r0, %r256;  mov.s32 %r262, r0;}
	// end inline asm
	mov.b32 	%r270, 4;
	// begin inline asm
	{  .reg .s32 r0;  .reg .pred p;  shfl.sync.up.b32 r0|p, %r262, %r270, %r283, %r285;  @p add.s32 r0, r0, %r262;  mov.s32 %r268, r0;}
	// end inline asm
	mov.b32 	%r276, 8;
	// begin inline asm
	{  .reg .s32 r0;  .reg .pred p;  shfl.sync.up.b32 r0|p, %r268, %r276, %r283, %r285;  @p add.s32 r0, r0, %r268;  mov.s32 %r274, r0;}
	// end inline asm
	mov.b32 	%r282, 16;
	// begin inline asm
	{  .reg .s32 r0;  .reg .pred p;  shfl.sync.up.b32 r0|p, %r274, %r282, %r283, %r285;  @p add.s32 r0, r0, %r274;  mov.s32 %r280, r0;}
	// end inline asm
	setp.ne.s32 	%p26, %r252, 31;
	@%p26 bra 	$L__BB5_77;
	shl.b32 	%r306, %r139, 2;
	mov.u32 	%r307, _ZZN3cub18CUB_300001_SM_10006detail4scan16DeviceScanKernelINS2_10policy_hubIiiijN4cuda3std3__44plusIvEEE10Policy1000EN6thrust24THRUST_300001_SM_1000_NS6detail15normal_iteratorINSD_10device_ptrIiEEEESI_NS0_13ScanTileStateIiLb1EEES9_NS0_8NullTypeEjiLb0ESL_EEvT0_T1_T2_iT3_T4_T5_E12temp_storage;
	add.s32 	%r308, %r307, %r306;
	st.shared.u32 	[%r308+16], %r280;
$L__BB5_77:
	sub.s32 	%r309, %r280, %r260;
	bar.sync 	0;
	ld.shared.v4.u32 	{%r310, %r311, %r312, %r313}, [_ZZN3cub18CUB_300001_SM_10006detail4scan16DeviceScanKernelINS2_10policy_hubIiiijN4cuda3std3__44plusIvEEE10Policy1000EN6thrust24THRUST_300001_SM_1000_NS6detail15normal_iteratorINSD_10device_ptrIiEEEESI_NS0_13ScanTileStateIiLb1EEES9_NS0_8NullTypeEjiLb0ESL_EEvT0_T1_T2_iT3_T4_T5_E12temp_storage+16];
	add.s32 	%r314, %r311, %r310;
	setp.eq.s32 	%p27, %r139, 2;
	selp.b32 	%r315, %r314, %r310, %p27;
	add.s32 	%r316, %r314, %r312;
	setp.eq.s32 	%p28, %r139, 3;
	selp.b32 	%r317, %r316, %r315, %p28;
	add.s32 	%r318, %r316, %r313;
	setp.eq.s32 	%p29, %r139, 4;
	selp.b32 	%r319, %r318, %r317, %p29;
	ld.shared.v4.u32 	{%r320, %r321, %r322, %r323}, [_ZZN3cub18CUB_300001_SM_10006detail4scan16DeviceScanKernelINS2_10policy_hubIiiijN4cuda3std3__44plusIvEEE10Policy1000EN6thrust24THRUST_300001_SM_1000_NS6detail15normal_iteratorINSD_10device_ptrIiEEEESI_NS0_13ScanTileStateIiLb1EEES9_NS0_8NullTypeEjiLb0ESL_EEvT0_T1_T2_iT3_T4_T5_E12temp_storage+32];
	add.s32 	%r324, %r318, %r320;
	setp.eq.s32 	%p30, %r139, 5;
	selp.b32 	%r325, %r324, %r319, %p30;
	add.s32 	%r326, %r324, %r321;
	setp.eq.s32 	%p31, %r139, 6;
	selp.b32 	%r327, %r326, %r325, %p31;
	add.s32 	%r328, %r326, %r322;
	setp.eq.s32 	%p32, %r139, 7;
	selp.b32 	%r329, %r328, %r327, %p32;
	add.s32 	%r330, %r328, %r323;
	setp.eq.s32 	%p33, %r139, 8;
	selp.b32 	%r331, %r330, %r329, %p33;
	ld.shared.v4.u32 	{%r332, %r333, %r334, %r335}, [_ZZN3cub18CUB_300001_SM_10006detail4scan16DeviceScanKernelINS2_10policy_hubIiiijN4cuda3std3__44plusIvEEE10Policy1000EN6thrust24THRUST_300001_SM_1000_NS6detail15normal_iteratorINSD_10device_ptrIiEEEESI_NS0_13ScanTileStateIiLb1EEES9_NS0_8NullTypeEjiLb0ESL_EEvT0_T1_T2_iT3_T4_T5_E12temp_storage+48];
	add.s32 	%r336, %r330, %r332;
	setp.eq.s32 	%p34, %r139, 9;
	selp.b32 	%r337, %r336, %r331, %p34;
	add.s32 	%r338, %r336, %r333;
	setp.eq.s32 	%p35, %r139, 10;
	selp.b32 	%r339, %r338, %r337, %p35;
	add.s32 	%r340, %r338, %r334;
	setp.eq.s32 	%p36, %r139, 11;
	selp.b32 	%r341, %r340, %r339, %p36;
	add.s32 	%r169, %r340, %r335;
	setp.gt.u32 	%p37, %r82, 31;
	setp.lt.u32 	%p38, %r82, 32;
	setp.eq.s32 	%p39, %r252, 0;
	selp.b32 	%r342, 0, %r309, %p39;
	add.s32 	%r1048, %r341, %r342;
	selp.b32 	%r171, %r309, %r1048, %p38;
	@%p37 bra 	$L__BB5_93;
	setp.ne.s32 	%p40, %r82, 0;
	mul.wide.s32 	%rd18, %r998, 8;
	add.s64 	%rd10, %rd1, %rd18;
	@%p40 bra 	$L__BB5_80;
	st.shared.u32 	[_ZZN3cub18CUB_300001_SM_10006detail4scan16DeviceScanKernelINS2_10policy_hubIiiijN4cuda3std3__44plusIvEEE10Policy1000EN6thrust24THRUST_300001_SM_1000_NS6detail15normal_iteratorINSD_10device_ptrIiEEEESI_NS0_13ScanTileStateIiLb1EEES9_NS0_8NullTypeEjiLb0ESL_EEvT0_T1_T2_iT3_T4_T5_E12temp_storage+12], %r169;
	add.s64 	%rd19, %rd10, 256;
	mov.b32 	%r343, 100;
	// begin inline asm
	st.relaxed.gpu.v2.u32 [%rd19], {%r343, %r169};
	// end inline asm
$L__BB5_80:
	not.b32 	%r349, %r82;
	add.s32 	%r1043, %r998, %r349;
	mov.b32 	%r345, 830;
	// begin inline asm
	nanosleep.u32 %r345;
	// end inline asm
	mul.wide.s32 	%rd21, %r1043, 8;
	add.s64 	%rd22, %rd1, %rd21;
	add.s64 	%rd20, %rd22, 256;
	// begin inline asm
	ld.relaxed.gpu.v2.u32 {%r1045, %r1037}, [%rd20];
	// end inline asm
	mov.b32 	%r1038, 952;
$L__BB5_81:
	setp.eq.s32 	%p41, %r1045, 99;
	mov.b32 	%r350, -1;
	vote.sync.any.pred 	%p42, %p41, %r350;
	not.pred 	%p43, %p42;
	@%p43 bra 	$L__BB5_83;
	mul.lo.s32 	%r453, %r998, 16807;
	and.b32  	%r998, %r453, 2147483647;
	add.s32 	%r454, %r1038, 1;
	rem.u32 	%r450, %r998, %r454;
	// begin inline asm
	nanosleep.u32 %r450;
	// end inline asm
	shr.u32 	%r1038, %r1038, 1;
	// begin inline asm
	ld.relaxed.gpu.v2.u32 {%r1045, %r1037}, [%rd20];
	// end inline asm
	bra.uni 	$L__BB5_81;
$L__BB5_83:
	setp.eq.s32 	%p44, %r1045, 101;
	mov.b32 	%r377, -1;
	vote.sync.ballot.b32 	%r379, %p44, %r377;
	// begin inline asm
	mov.u32 %r352, %lanemask_ge;
	// end inline asm
	and.b32  	%r380, %r379, %r352;
	or.b32  	%r381, %r380, -2147483648;
	add.s32 	%r382, %r381, -1;
	not.b32 	%r383, %r381;
	and.b32  	%r384, %r383, %r382;
	popc.b32 	%r356, %r384;
	mov.b32 	%r355, 1;
	// begin inline asm
	shfl.sync.down.b32 %r353, %r1037, %r355, %r356, %r377;
	// end inline asm
	setp.lt.s32 	%p46, %r252, %r356;
	selp.b32 	%r385, %r353, 0, %p46;
	add.s32 	%r359, %r385, %r1037;
	mov.b32 	%r360, 2;
	// begin inline asm
	shfl.sync.down.b32 %r358, %r359, %r360, %r356, %r377;
	// end inline asm
	add.s32 	%r386, %r252, 2;
	setp.gt.s32 	%p47, %r386, %r356;
	selp.b32 	%r387, 0, %r358, %p47;
	add.s32 	%r364, %r359, %r387;
	mov.b32 	%r365, 4;
	// begin inline asm
	shfl.sync.down.b32 %r363, %r364, %r365, %r356, %r377;
	// end inline asm
	add.s32 	%r388, %r252, 4;
	setp.gt.s32 	%p48, %r388, %r356;
	selp.b32 	%r389, 0, %r363, %p48;
	add.s32 	%r369, %r364, %r389;
	mov.b32 	%r370, 8;
	// begin inline asm
	shfl.sync.down.b32 %r368, %r369, %r370, %r356, %r377;
	// end inline asm
	add.s32 	%r390, %r252, 8;
	setp.gt.s32 	%p49, %r390, %r356;
	selp.b32 	%r391, 0, %r368, %p49;
	add.s32 	%r374, %r369, %r391;
	mov.b32 	%r375, 16;
	// begin inline asm
	shfl.sync.down.b32 %r373, %r374, %r375, %r356, %r377;
	// end inline asm
	add.s32 	%r392, %r252, 16;
	setp.gt.s32 	%p50, %r392, %r356;
	selp.b32 	%r393, 0, %r373, %p50;
	add.s32 	%r1041, %r374, %r393;
	add.s64 	%rd11, %rd1, 256;
	mov.b32 	%r1039, 952;
$L__BB5_84:
	setp.ne.s32 	%p51, %r1045, 101;
	mov.b32 	%r394, -1;
	vote.sync.all.pred 	%p52, %p51, %r394;
	not.pred 	%p53, %p52;
	@%p53 bra 	$L__BB5_89;
	shr.u32 	%r1039, %r1039, 1;
	mul.wide.s32 	%rd25, %r1043, 8;
	add.s64 	%rd26, %rd11, %rd25;
	add.s64 	%rd24, %rd26, -256;
	// begin inline asm
	ld.relaxed.gpu.v2.u32 {%r1045, %r1046}, [%rd24];
	// end inline asm
	mov.u32 	%r1047, %r1039;
$L__BB5_86:
	setp.eq.s32 	%p57, %r1045, 99;
	mov.b32 	%r402, -1;
	vote.sync.any.pred 	%p58, %p57, %r402;
	not.pred 	%p59, %p58;
	@%p59 bra 	$L__BB5_88;
	mul.lo.s32 	%r448, %r998, 16807;
	and.b32  	%r998, %r448, 2147483647;
	add.s32 	%r449, %r1047, 1;
	rem.u32 	%r445, %r998, %r449;
	// begin inline asm
	nanosleep.u32 %r445;
	// end inline asm
	shr.u32 	%r1047, %r1047, 1;
	// begin inline asm
	ld.relaxed.gpu.v2.u32 {%r1045, %r1046}, [%rd24];
	// end inline asm
	bra.uni 	$L__BB5_86;
$L__BB5_88:
	setp.eq.s32 	%p60, %r1045, 101;
	mov.b32 	%r428, -1;
	vote.sync.ballot.b32 	%r429, %p60, %r428;
	and.b32  	%r430, %r429, %r352;
	or.b32  	%r431, %r430, -2147483648;
	add.s32 	%r432, %r431, -1;
	not.b32 	%r433, %r431;
	and.b32  	%r434, %r433, %r432;
	popc.b32 	%r407, %r434;
	mov.b32 	%r406, 1;
	// begin inline asm
	shfl.sync.down.b32 %r404, %r1046, %r406, %r407, %r428;
	// end inline asm
	setp.lt.s32 	%p62, %r252, %r407;
	selp.b32 	%r435, %r404, 0, %p62;
	add.s32 	%r410, %r435, %r1046;
	mov.b32 	%r411, 2;
	// begin inline asm
	shfl.sync.down.b32 %r409, %r410, %r411, %r407, %r428;
	// end inline asm
	add.s32 	%r436, %r252, 2;
	setp.gt.s32 	%p63, %r436, %r407;
	selp.b32 	%r437, 0, %r409, %p63;
	add.s32 	%r415, %r410, %r437;
	mov.b32 	%r416, 4;
	// begin inline asm
	shfl.sync.down.b32 %r414, %r415, %r416, %r407, %r428;
	// end inline asm
	add.s32 	%r438, %r252, 4;
	setp.gt.s32 	%p64, %r438, %r407;
	selp.b32 	%r439, 0, %r414, %p64;
	add.s32 	%r420, %r415, %r439;
	mov.b32 	%r421, 8;
	// begin inline asm
	shfl.sync.down.b32 %r419, %r420, %r421, %r407, %r428;
	// end inline asm
	add.s32 	%r440, %r252, 8;
	setp.gt.s32 	%p65, %r440, %r407;
	selp.b32 	%r441, 0, %r419, %p65;
	add.s32 	%r425, %r420, %r441;
	mov.b32 	%r426, 16;
	// begin inline asm
	shfl.sync.down.b32 %r424, %r425, %r426, %r407, %r428;
	// end inline asm
	add.s32 	%r442, %r252, 16;
	setp.gt.s32 	%p66, %r442, %r407;
	selp.b32 	%r443, 0, %r424, %p66;
	add.s32 	%r444, %r443, %r1041;
	add.s32 	%r1041, %r444, %r425;
	add.s32 	%r1043, %r1043, -32;
	bra.uni 	$L__BB5_84;
$L__BB5_89:
	@%p40 bra 	$L__BB5_91;
	add.s32 	%r397, %r1041, %r169;
	add.s64 	%rd23, %rd10, 256;
	mov.b32 	%r396, 101;
	// begin inline asm
	st.relaxed.gpu.v2.u32 [%rd23], {%r396, %r397};
	// end inline asm
	st.shared.u32 	[_ZZN3cub18CUB_300001_SM_10006detail4scan16DeviceScanKernelINS2_10policy_hubIiiijN4cuda3std3__44plusIvEEE10Policy1000EN6thrust24THRUST_300001_SM_1000_NS6detail15normal_iteratorINSD_10device_ptrIiEEEESI_NS0_13ScanTileStateIiLb1EEES9_NS0_8NullTypeEjiLb0ESL_EEvT0_T1_T2_iT3_T4_T5_E12temp_storage+4], %r1041;
	st.shared.u32 	[_ZZN3cub18CUB_300001_SM_10006detail4scan16DeviceScanKernelINS2_10policy_hubIiiijN4cuda3std3__44plusIvEEE10Policy1000EN6thrust24THRUST_300001_SM_1000_NS6detail15normal_iteratorINSD_10device_ptrIiEEEESI_NS0_13ScanTileStateIiLb1EEES9_NS0_8NullTypeEjiLb0ESL_EEvT0_T1_T2_iT3_T4_T5_E12temp_storage+8], %r397;
$L__BB5_91:
	setp.ne.s32 	%p55, %r252, 0;
	mov.u32 	%r1048, %r171;
	@%p55 bra 	$L__BB5_93;
	st.shared.u32 	[_ZZN3cub18CUB_300001_SM_10006detail4scan16DeviceScanKernelINS2_10policy_hubIiiijN4cuda3std3__44plusIvEEE10Policy1000EN6thrust24THRUST_300001_SM_1000_NS6detail15normal_iteratorINSD_10device_ptrIiEEEESI_NS0_13ScanTileStateIiLb1EEES9_NS0_8NullTypeEjiLb0ESL_EEvT0_T1_T2_iT3_T4_T5_E12temp_storage+76], %r1041;
	mov.u32 	%r1048, %r1041;
$L__BB5_93:
	bar.sync 	0;
	setp.eq.s32 	%p56, %r82, 0;
	ld.shared.u32 	%r398, [_ZZN3cub18CUB_300001_SM_10006detail4scan16DeviceScanKernelINS2_10policy_hubIiiijN4cuda3std3__44plusIvEEE10Policy1000EN6thrust24THRUST_300001_SM_1000_NS6detail15normal_iteratorINSD_10device_ptrIiEEEESI_NS0_13ScanTileStateIiLb1EEES9_NS0_8NullTypeEjiLb0ESL_EEvT0_T1_T2_iT3_T4_T5_E12temp_storage+76];
	selp.b32 	%r399, 0, %r398, %p56;
	add.s32 	%r1049, %r399, %r1048;
$L__BB5_94:
	add.s32 	%r544, %r1049, %r142;
	add.s32 	%r545, %r143, %r544;
	add.s32 	%r546, %r144, %r545;
	add.s32 	%r547, %r145, %r546;
	add.s32 	%r548, %r146, %r547;
	add.s32 	%r549, %r147, %r548;
	add.s32 	%r550, %r148, %r549;
	add.s32 	%r551, %r149, %r550;
	add.s32 	%r552, %r150, %r551;
	add.s32 	%r553, %r151, %r552;
	add.s32 	%r554, %r152, %r553;
	add.s32 	%r555, %r153, %r554;
	add.s32 	%r556, %r154, %r555;
	add.s32 	%r557, %r155, %r556;
	add.s32 	%r558, %r156, %r557;
	add.s32 	%r559, %r157, %r558;
	add.s32 	%r560, %r158, %r559;
	add.s32 	%r561, %r159, %r560;
	add.s32 	%r562, %r160, %r561;
	add.s32 	%r563, %r161, %r562;
	add.s32 	%r564, %r162, %r563;
	add.s32 	%r565, %r163, %r564;
	bar.sync 	0;
	st.shared.v2.u32 	[%r141], {%r544, %r545};
	st.shared.v2.u32 	[%r141+8], {%r546, %r547};
	st.shared.v2.u32 	[%r141+16], {%r548, %r549};
	st.shared.v2.u32 	[%r141+24], {%r550, %r551};
	st.shared.v2.u32 	[%r141+32], {%r552, %r553};
	st.shared.v2.u32 	[%r141+40], {%r554, %r555};
	st.shared.v2.u32 	[%r141+48], {%r556, %r557};
	st.shared.v2.u32 	[%r141+56], {%r558, %r559};
	st.shared.v2.u32 	[%r141+64], {%r560, %r561};
	st.shared.v2.u32 	[%r141+72], {%r562, %r563};
	st.shared.v2.u32 	[%r141+80], {%r564, %r565};
	bar.warp.sync 	-1;
	ld.shared.u32 	%r210, [%r140];
	ld.shared.u32 	%r211, [%r140+128];
	ld.shared.u32 	%r212, [%r140+256];
	ld.shared.u32 	%r213, [%r140+384];
	ld.shared.u32 	%r214, [%r140+512];
	ld.shared.u32 	%r215, [%r140+640];
	ld.shared.u32 	%r216, [%r140+768];
	ld.shared.u32 	%r217, [%r140+896];
	ld.shared.u32 	%r218, [%r140+1024];
	ld.shared.u32 	%r219, [%r140+1152];
	ld.shared.u32 	%r220, [%r140+1280];
	ld.shared.u32 	%r221, [%r140+1408];
	ld.shared.u32 	%r222, [%r140+1536];
	ld.shared.u32 	%r223, [%r140+1664];
	ld.shared.u32 	%r224, [%r140+1792];
	ld.shared.u32 	%r225, [%r140+1920];
	ld.shared.u32 	%r226, [%r140+2048];
	ld.shared.u32 	%r227, [%r140+2176];
	ld.shared.u32 	%r228, [%r140+2304];
	ld.shared.u32 	%r229, [%r140+2432];
	ld.shared.u32 	%r230, [%r140+2560];
	ld.shared.u32 	%r231, [%r140+2688];
	setp.ne.s32 	%p81, %r82, 0;
	@%p81 bra 	$L__BB5_96;
	st.volatile.shared.u32 	[_ZZN3cub18CUB_300001_SM_10006detail4scan16DeviceScanKernelINS2_10policy_hubIiiijN4cuda3std3__44plusIvEEE10Policy1000EN6thrust24THRUST_300001_SM_1000_NS6detail15normal_iteratorINSD_10device_ptrIiEEEESI_NS0_13ScanTileStateIiLb1EEES9_NS0_8NullTypeEjiLb0ESL_EEvT0_T1_T2_iT3_T4_T5_E12temp_storage+33792], %r3;
$L__BB5_96:
	ld.param.u32 	%r997, [_ZN3cub18CUB_300001_SM_10006detail4scan16DeviceScanKernelINS2_10policy_hubIiiijN4cuda3std3__44plusIvEEE10Policy1000EN6thrust24THRUST_300001_SM_1000_NS6detail15normal_iteratorINSD_10device_ptrIiEEEESI_NS0_13ScanTileStateIiLb1EEES9_NS0_8NullTypeEjiLb0ESL_EEvT0_T1_T2_iT3_T4_T5__param_3];
	bar.sync 	0;
	ld.volatile.shared.u32 	%r232, [_ZZN3cub18CUB_300001_SM_10006detail4scan16DeviceScanKernelINS2_10policy_hubIiiijN4cuda3std3__44plusIvEEE10Policy1000EN6thrust24THRUST_300001_SM_1000_NS6detail15normal_iteratorINSD_10device_ptrIiEEEESI_NS0_13ScanTileStateIiLb1EEES9_NS0_8NullTypeEjiLb0ESL_EEvT0_T1_T2_iT3_T4_T5_E12temp_storage+33792];
	cvt.u64.u32 	%rd33, %r84;
	mov.u32 	%r566, %ctaid.x;
	add.s32 	%r567, %r997, %r566;
	mul.lo.s32 	%r568, %r567, 8448;
	cvt.u64.u32 	%rd34, %r568;
	add.s64 	%rd35, %rd33, %rd34;
	setp.ge.s32 	%p82, %r84, %r232;
	shl.b64 	%rd36, %rd35, 2;
	add.s64 	%rd12, %rd3, %rd36;
	@%p82 bra 	$L__BB5_98;
	st.global.u32 	[%rd12], %r210;
$L__BB5_98:
	mov.u32 	%r569, %tid.x;
	and.b32  	%r570, %r569, 992;
	mul.lo.s32 	%r571, %r570, 22;
	and.b32  	%r572, %r569, 31;
	or.b32  	%r573, %r571, %r572;
	or.b32  	%r574, %r573, 32;
	setp.ge.s32 	%p83, %r574, %r232;
	@%p83 bra 	$L__BB5_100;
	st.global.u32 	[%rd12+128], %r211;
$L__BB5_100:
	setp.ge.s32 	%p84, %r89, %r232;
	@%p84 bra 	$L__BB5_102;
	st.global.u32 	[%rd12+256], %r212;
$L__BB5_102:
	setp.ge.s32 	%p85, %r92, %r232;
	@%p85 bra 	$L__BB5_104;
	st.global.u32 	[%rd12+384], %r213;
$L__BB5_104:
	add.s32 	%r580, %r573, 128;
	setp.ge.s32 	%p86, %r580, %r232;
	@%p86 bra 	$L__BB5_106;
	st.global.u32 	[%rd12+512], %r214;
$L__BB5_106:
	add.s32 	%r586, %r573, 160;
	setp.ge.s32 	%p87, %r586, %r232;
	@%p87 bra 	$L__BB5_108;
	st.global.u32 	[%rd12+640], %r215;
$L__BB5_108:
	add.s32 	%r592, %r573, 192;
	setp.ge.s32 	%p88, %r592, %r232;
	@%p88 bra 	$L__BB5_110;
	st.global.u32 	[%rd12+768], %r216;
$L__BB5_110:
	setp.ge.s32 	%p89, %r101, %r232;
	@%p89 bra 	$L__BB5_112;
	st.global.u32 	[%rd12+896], %r217;
$L__BB5_112:
	add.s32 	%r598, %r573, 256;
	setp.ge.s32 	%p90, %r598, %r232;
	@%p90 bra 	$L__BB5_114;
	st.global.u32 	[%rd12+1024], %r218;
$L__BB5_114:
	add.s32 	%r604, %r573, 288;
	setp.ge.s32 	%p91, %r604, %r232;
	@%p91 bra 	$L__BB5_116;
	st.global.u32 	[%rd12+1152], %r219;
$L__BB5_116:
	add.s32 	%r610, %r573, 320;
	setp.ge.s32 	%p92, %r610, %r232;
	@%p92 bra 	$L__BB5_118;
	st.global.u32 	[%rd12+1280], %r220;
$L__BB5_118:
	setp.ge.s32 	%p93, %r110, %r232;
	@%p93 bra 	$L__BB5_120;
	st.global.u32 	[%rd12+1408], %r221;
$L__BB5_120:
	setp.ge.s32 	%p94, %r113, %r232;
	@%p94 bra 	$L__BB5_122;
	st.global.u32 	[%rd12+1536], %r222;
$L__BB5_122:
	setp.ge.s32 	%p95, %r116, %r232;
	@%p95 bra 	$L__BB5_124;
	st.global.u32 	[%rd12+1664], %r223;
$L__BB5_124:
	setp.ge.s32 	%p96, %r119, %r232;
	@%p96 bra 	$L__BB5_126;
	st.global.u32 	[%rd12+1792], %r224;
$L__BB5_126:
	add.s32 	%r616, %r573, 480;
	setp.ge.s32 	%p97, %r616, %r232;
	@%p97 bra 	$L__BB5_128;
	st.global.u32 	[%rd12+1920], %r225;
$L__BB5_128:
	add.s32 	%r622, %r573, 512;
	setp.ge.s32 	%p98, %r622, %r232;
	@%p98 bra 	$L__BB5_130;
	st.global.u32 	[%rd12+2048], %r226;
$L__BB5_130:
	setp.ge.s32 	%p99, %r126, %r232;
	@%p99 bra 	$L__BB5_132;
	st.global.u32 	[%rd12+2176], %r227;
$L__BB5_132:
	add.s32 	%r628, %r573, 576;
	setp.ge.s32 	%p100, %r628, %r232;
	@%p100 bra 	$L__BB5_134;
	st.global.u32 	[%rd12+2304], %r228;
$L__BB5_134:
	setp.ge.s32 	%p101, %r131, %r232;
	@%p101 bra 	$L__BB5_136;
	st.global.u32 	[%rd12+2432], %r229;
$L__BB5_136:
	add.s32 	%r634, %r573, 640;
	setp.ge.s32 	%p102, %r634, %r232;
	@%p102 bra 	$L__BB5_138;
	st.global.u32 	[%rd12+2560], %r230;
$L__BB5_138:
	add.s32 	%r640, %r573, 672;
	setp.ge.s32 	%p103, %r640, %r232;
	@%p103 bra 	$L__BB5_140;
	st.global.u32 	[%rd12+2688], %r231;
$L__BB5_140:
	ret;

}
	// .globl	_ZN3cub18CUB_300001_SM_10006detail4scan16DeviceScanKernelINS2_10policy_hubIiiimN4cuda3std3__44plusIvEEE10Policy1000EN6thrust24THRUST_300001_SM_1000_NS6detail15normal_iteratorINSD_10device_ptrIiEEEESI_NS0_13ScanTileStateIiLb1EEES9_NS0_8NullTypeEmiLb0ESL_EEvT0_T1_T2_iT3_T4_T5_
.visible .entry _ZN3cub18CUB_300001_SM_10006detail4scan16DeviceScanKernelINS2_10policy_hubIiiimN4cuda3std3__44plusIvEEE10Policy1000EN6thrust24THRUST_300001_SM_1000_NS6detail15normal_iteratorINSD_10device_ptrIiEEEESI_NS0_13ScanTileStateIiLb1EEES9_NS0_8NullTypeEmiLb0ESL_EEvT0_T1_T2_iT3_T4_T5_(
	.param .align 8 .b8 _ZN3cub18CUB_300001_SM_10006detail4scan16DeviceScanKernelINS2_10policy_hubIiiimN4cuda3std3__44plusIvEEE10Policy1000EN6thrust24THRUST_300001_SM_1000_NS6detail15normal_iteratorINSD_10device_ptrIiEEEESI_NS0_13ScanTileStateIiLb1EEES9_NS0_8NullTypeEmiLb0ESL_EEvT0_T1_T2_iT3_T4_T5__param_0[8],
	.param .align 8 .b8 _ZN3cub18CUB_300001_SM_10006detail4scan16DeviceScanKernelINS2_10policy_hubIiiimN4cuda3std3__44plusIvEEE10Policy1000EN6thrust24THRUST_300001_SM_1000_NS6detail15normal_iteratorINSD_10device_ptrIiEEEESI_NS0_13ScanTileStateIiLb1EEES9_NS0_8NullTypeEmiLb0ESL_EEvT0_T1_T2_iT3_T4_T5__param_1[8],
	.param .align 8 .b8 _ZN3cub18CUB_300001_SM_10006detail4scan16DeviceScanKernelINS2_10policy_hubIiiimN4cuda3std3__44plusIvEEE10Policy1000EN6thrust24THRUST_300001_SM_1000_NS6detail15normal_iteratorINSD_10device_ptrIiEEEESI_NS0_13ScanTileStateIiLb1EEES9_NS0_8NullTypeEmiLb0ESL_EEvT0_T1_T2_iT3_T4_T5__param_2[8],
	.param .u32 _ZN3cub18CUB_300001_SM_10006detail4scan16DeviceScanKernelINS2_10policy_hubIiiimN4cuda3std3__44plusIvEEE10Policy1000EN6thrust24THRUST_300001_SM_1000_NS6detail15normal_iteratorINSD_10device_ptrIiEEEESI_NS0_13ScanTileStateIiLb1EEES9_NS0_8NullTypeEmiLb0ESL_EEvT0_T1_T2_iT3_T4_T5__param_3,
	.param .align 1 .b8 _ZN3cub18CUB_300001_SM_10006detail4scan16DeviceScanKernelINS2_10policy_hubIiiimN4cuda3std3__44plusIvEEE10Policy1000EN6thrust24THRUST_300001_SM_1000_NS6detail15normal_iteratorINSD_10device_ptrIiEEEESI_NS0_13ScanTileStateIiLb1EEES9_NS0_8NullTypeEmiLb0ESL_EEvT0_T1_T2_iT3_T4_T5__param_4[1],
	.param .align 1 .b8 _ZN3cub18CUB_300001_SM_10006detail4scan16DeviceScanKernelINS2_10policy_hubIiiimN4cuda3std3__44plusIvEEE10Policy1000EN6thrust24THRUST_300001_SM_1000_NS6detail15normal_iteratorINSD_10device_ptrIiEEEESI_NS0_13ScanTileStateIiLb1EEES9_NS0_8NullTypeEmiLb0ESL_EEvT0_T1_T2_iT3_T4_T5__param_5[1],
	.param .u64 _ZN3cub18CUB_300001_SM_10006detail4scan16DeviceScanKernelINS2_10policy_hubIiiimN4cuda3std3__44plusIvEEE10Policy1000EN6thrust24THRUST_300001_SM_1000_NS6detail15normal_iteratorINSD_10device_ptrIiEEEESI_NS0_13ScanTileStateIiLb1EEES9_NS0_8NullTypeEmiLb0ESL_EEvT0_T1_T2_iT3_T4_T5__param_6
)
.maxntid 416
{
	.reg .pred 	%p<158>;
	.reg .b32 	%r<1009>;
	.reg .b64 	%rd<55>;
	// demoted variable
	.shared .align 16 .b8 _ZZN3cub18CUB_300001_SM_10006detail4scan16DeviceScanKernelINS2_10policy_hubIiiimN4cuda3std3__44plusIvEEE10Policy1000EN6thrust24THRUST_300001_SM_1000_NS6detail15normal_iteratorINSD_10device_ptrIiEEEESI_NS0_13ScanTileStateIiLb1EEES9_NS0_8NullTypeEmiLb0ESL_EEvT0_T1_T2_iT3_T4_T5_E12temp_storage[31632];
	ld.param.u64 	%rd1, [_ZN3cub18CUB_300001_SM_10006detail4scan16DeviceScanKernelINS2_10policy_hubIiiimN4cuda3std3__44plusIvEEE10Policy1000EN6thrust24THRUST_300001_SM_1000_NS6detail15normal_iteratorINSD_10device_ptrIiEEEESI_NS0_13ScanTileStateIiLb1EEES9_NS0_8NullTypeEmiLb0ESL_EEvT0_T1_T2_iT3_T4_T5__param_2];
	ld.param.u64 	%rd16, [_ZN3cub18CUB_300001_SM_10006detail4scan16DeviceScanKernelINS2_10policy_hubIiiimN4cuda3std3__44plusIvEEE10Policy1000EN6thrust24THRUST_300001_SM_1000_NS6detail15normal_iteratorINSD_10device_ptrIiEEEESI_NS0_13ScanTileStateIiLb1EEES9_NS0_8NullTypeEmiLb0ESL_EEvT0_T1_T2_iT3_T4_T5__param_1];
	ld.param.u64 	%rd17, [_ZN3cub18CUB_300001_SM_10006detail4scan16DeviceScanKernelINS2_10policy_hubIiiimN4cuda3std3__44plusIvEEE10Policy1000EN6thrust24THRUST_300001_SM_1000_NS6detail15normal_iteratorINSD_10device_ptrIiEEEESI_NS0_13ScanTileStateIiLb1EEES9_NS0_8NullTypeEmiLb0ESL_EEvT0_T1_T2_iT3_T4_T5__param_0];
	ld.param.u32 	%r200, [_ZN3cub18CUB_300001_SM_10006detail4scan16DeviceScanKernelINS2_10policy_hubIiiimN4cuda3std3__44plusIvEEE10Policy1000EN6thrust24THRUST_300001_SM_1000_NS6detail15normal_iteratorINSD_10device_ptrIiEEEESI_NS0_13ScanTileStateIiLb1EEES9_NS0_8NullTypeEmiLb0ESL_EEvT0_T1_T2_iT3_T4_T5__param_3];
	ld.param.u64 	%rd18, [_ZN3cub18CUB_300001_SM_10006detail4scan16DeviceScanKernelINS2_10policy_hubIiiimN4cuda3std3__44plusIvEEE10Policy1000EN6thrust24THRUST_300001_SM_1000_NS6detail15normal_iteratorINSD_10device_ptrIiEEEESI_NS0_13ScanTileStateIiLb1EEES9_NS0_8NullTypeEmiLb0ESL_EEvT0_T1_T2_iT3_T4_T5__param_6];
	cvta.to.global.u64 	%rd2, %rd17;
	cvta.to.global.u64 	%rd3, %rd16;
	mov.u32 	%r201, %ctaid.x;
	add.s32 	%r1, %r200, %r201;
	mul.wide.s32 	%rd4, %r1, 7904;
	sub.s64 	%rd5, %rd18, %rd4;
	setp.lt.u64 	%p1, %rd5, 7905;
	@%p1 bra 	$L__BB6_26;
	mov.u32 	%r2, %tid.x;
	and.b32  	%r625, %r2, 31;
	and.b32  	%r626, %r2, 992;
	mul.lo.s32 	%r627, %r626, 19;
	or.b32  	%r628, %r627, %r625;
	cvt.u64.u32 	%rd38, %r628;
	add.s64 	%rd6, %rd4, %rd38;
	shl.b64 	%rd39, %rd6, 2;
	add.s64 	%rd40, %rd2, %rd39;
	ld.global.u32 	%r629, [%rd40];
	ld.global.u32 	%r630, [%rd40+128];
	ld.global.u32 	%r631, [%rd40+256];
	ld.global.u32 	%r632, [%rd40+384];
	ld.global.u32 	%r633, [%rd40+512];
	ld.global.u32 	%r634, [%rd40+640];
	ld.global.u32 	%r635, [%rd40+768];
	ld.global.u32 	%r636, [%rd40+896];
	ld.global.u32 	%r637, [%rd40+1024];
	ld.global.u32 	%r638, [%rd40+1152];
	ld.global.u32 	%r639, [%rd40+1280];
	ld.global.u32 	%r640, [%rd40+1408];
	ld.global.u32 	%r641, [%rd40+1536];
	ld.global.u32 	%r642, [%rd40+1664];
	ld.global.u32 	%r643, [%rd40+1792];
	ld.global.u32 	%r644, [%rd40+1920];
	ld.global.u32 	%r645, [%rd40+2048];
	ld.global.u32 	%r646, [%rd40+2176];
	ld.global.u32 	%r647, [%rd40+2304];
	// begin inline asm
	mov.u32 %r624, %laneid;
	// end inline asm
	shr.u32 	%r4, %r2, 5;
	mad.lo.s32 	%r648, %r4, 608, %r624;
	shl.b32 	%r649, %r648, 2;
	mov.u32 	%r650, _ZZN3cub18CUB_300001_SM_10006detail4scan16DeviceScanKernelINS2_10policy_hubIiiimN4cuda3std3__44plusIvEEE10Policy1000EN6thrust24THRUST_300001_SM_1000_NS6detail15normal_iteratorINSD_10device_ptrIiEEEESI_NS0_13ScanTileStateIiLb1EEES9_NS0_8NullTypeEmiLb0ESL_EEvT0_T1_T2_iT3_T4_T5_E12temp_storage;
	add.s32 	%r5, %r650, %r649;
	st.shared.u32 	[%r5], %r629;
	st.shared.u32 	[%r5+128], %r630;
	st.shared.u32 	[%r5+256], %r631;
	st.shared.u32 	[%r5+384], %r632;
	st.shared.u32 	[%r5+512], %r633;
	st.shared.u32 	[%r5+640], %r634;
	st.shared.u32 	[%r5+768], %r635;
	st.shared.u32 	[%r5+896], %r636;
	st.shared.u32 	[%r5+1024], %r637;
	st.shared.u32 	[%r5+1152], %r638;
	st.shared.u32 	[%r5+1280], %r639;
	st.shared.u32 	[%r5+1408], %r640;
	st.shared.u32 	[%r5+1536], %r641;
	st.shared.u32 	[%r5+1664], %r642;
	st.shared.u32 	[%r5+1792], %r643;
	st.shared.u32 	[%r5+1920], %r644;
	st.shared.u32 	[%r5+2048], %r645;
	st.shared.u32 	[%r5+2176], %r646;
	st.shared.u32 	[%r5+2304], %r647;
	bar.warp.sync 	-1;
	mad.lo.s32 	%r6, %r624, 72, %r5;
	ld.shared.u32 	%r7, [%r6];
	ld.shared.u32 	%r8, [%r6+4];
	ld.shared.u32 	%r9, [%r6+8];
	ld.shared.u32 	%r10, [%r6+12];
	ld.shared.u32 	%r11, [%r6+16];
	ld.shared.u32 	%r12, [%r6+20];
	ld.shared.u32 	%r13, [%r6+24];
	ld.shared.u32 	%r14, [%r6+28];
	ld.shared.u32 	%r15, [%r6+32];
	ld.shared.u32 	%r16, [%r6+36];
	ld.shared.u32 	%r17, [%r6+40];
	ld.shared.u32 	%r18, [%r6+44];
	ld.shared.u32 	%r19, [%r6+48];
	ld.shared.u32 	%r20, [%r6+52];
	ld.shared.u32 	%r21, [%r6+56];
	ld.shared.u32 	%r22, [%r6+60];
	ld.shared.u32 	%r23, [%r6+64];
	ld.shared.u32 	%r24, [%r6+68];
	ld.shared.u32 	%r25, [%r6+72];
	bar.sync 	0;
	setp.ne.s32 	%p100, %r1, 0;
	@%p100 bra 	$L__BB6_6;
	add.s32 	%r868, %r8, %r7;
	add.s32 	%r869, %r9, %r868;
	add.s32 	%r870, %r10, %r869;
	add.s32 	%r871, %r11, %r870;
	add.s32 	%r872, %r12, %r871;
	add.s32 	%r873, %r13, %r872;
	add.s32 	%r874, %r14, %r873;
	add.s32 	%r875, %r15, %r874;
	add.s32 	%r876, %r16, %r875;
	add.s32 	%r877, %r17, %r876;
	add.s32 	%r878, %r18, %r877;
	add.s32 	%r879, %r19, %r878;
	add.s32 	%r880, %r20, %r879;
	add.s32 	%r881, %r21, %r880;
	add.s32 	%r882, %r22, %r881;
	add.s32 	%r883, %r23, %r882;
	add.s32 	%r884, %r24, %r883;
	add.s32 	%r842, %r25, %r884;
	mov.b32 	%r840, 1;
	mov.b32 	%r865, 0;
	mov.b32 	%r867, -1;
	// begin inline asm
	{  .reg .s32 r0;  .reg .pred p;  shfl.sync.up.b32 r0|p, %r842, %r840, %r865, %r867;  @p add.s32 r0, r0, %r842;  mov.s32 %r838, r0;}
	// end inline asm
	mov.b32 	%r846, 2;
	// begin inline asm
	{  .reg .s32 r0;  .reg .pred p;  shfl.sync.up.b32 r0|p, %r838, %r846, %r865, %r867;  @p add.s32 r0, r0, %r838;  mov.s32 %r844, r0;}
	// end inline asm
	mov.b32 	%r852, 4;
	// begin inline asm
	{  .reg .s32 r0;  .reg .pred p;  shfl.sync.up.b32 r0|p, %r844, %r852, %r865, %r867;  @p add.s32 r0, r0, %r844;  mov.s32 %r850, r0;}
	// end inline asm
	mov.b32 	%r858, 8;
	// begin inline asm
	{  .reg .s32 r0;  .reg .pred p;  shfl.sync.up.b32 r0|p, %r850, %r858, %r865, %r867;  @p add.s32 r0, r0, %r850;  mov.s32 %r856, r0;}
	// end inline asm
	mov.b32 	%r864, 16;
	// begin inline asm
	{  .reg .s32 r0;  .reg .pred p;  shfl.sync.up.b32 r0|p, %r856, %r864, %r865, %r867;  @p add.s32 r0, r0, %r856;  mov.s32 %r862, r0;}
	// end inline asm
	setp.ne.s32 	%p143, %r624, 31;
	@%p143 bra 	$L__BB6_4;
	shl.b32 	%r885, %r4, 2;
	mov.u32 	%r886, _ZZN3cub18CUB_300001_SM_10006detail4scan16DeviceScanKernelINS2_10policy_hubIiiimN4cuda3std3__44plusIvEEE10Policy1000EN6thrust24THRUST_300001_SM_1000_NS6detail15normal_iteratorINSD_10device_ptrIiEEEESI_NS0_13ScanTileStateIiLb1EEES9_NS0_8NullTypeEmiLb0ESL_EEvT0_T1_T2_iT3_T4_T5_E12temp_storage;
	add.s32 	%r887, %r886, %r885;
	st.shared.u32 	[%r887+16], %r862;
$L__BB6_4:
	sub.s32 	%r888, %r862, %r842;
	bar.sync 	0;
	ld.shared.v4.u32 	{%r889, %r890, %r891, %r892}, [_ZZN3cub18CUB_300001_SM_10006detail4scan16DeviceScanKernelINS2_10policy_hubIiiimN4cuda3std3__44plusIvEEE10Policy1000EN6thrust24THRUST_300001_SM_1000_NS6detail15normal_iteratorINSD_10device_ptrIiEEEESI_NS0_13ScanTileStateIiLb1EEES9_NS0_8NullTypeEmiLb0ESL_EEvT0_T1_T2_iT3_T4_T5_E12temp_storage+16];
	add.s32 	%r893, %r890, %r889;
	setp.eq.s32 	%p144, %r4, 2;
	selp.b32 	%r894, %r893, %r889, %p144;
	add.s32 	%r895, %r893, %r891;
	setp.eq.s32 	%p145, %r4, 3;
	selp.b32 	%r896, %r895, %r894, %p145;
	add.s32 	%r897, %r895, %r892;
	setp.eq.s32 	%p146, %r4, 4;
	selp.b32 	%r898, %r897, %r896, %p146;
	ld.shared.v4.u32 	{%r899, %r900, %r901, %r902}, [_ZZN3cub18CUB_300001_SM_10006detail4scan16DeviceScanKernelINS2_10policy_hubIiiimN4cuda3std3__44plusIvEEE10Policy1000EN6thrust24THRUST_300001_SM_1000_NS6detail15normal_iteratorINSD_10device_ptrIiEEEESI_NS0_13ScanTileStateIiLb1EEES9_NS0_8NullTypeEmiLb0ESL_EEvT0_T1_T2_iT3_T4_T5_E12temp_storage+32];
	add.s32 	%r903, %r897, %r899;
	setp.eq.s32 	%p147, %r4, 5;
	selp.b32 	%r904, %r903, %r898, %p147;
	add.s32 	%r905, %r903, %r900;
	setp.eq.s32 	%p148, %r4, 6;
	selp.b32 	%r906, %r905, %r904, %p148;
	add.s32 	%r907, %r905, %r901;
	setp.eq.s32 	%p149, %r4, 7;
	selp.b32 	%r908, %r907, %r906, %p149;
	add.s32 	%r909, %r907, %r902;
	setp.eq.s32 	%p150, %r4, 8;
	selp.b32 	%r910, %r909, %r908, %p150;
	ld.shared.v4.u32 	{%r911, %r912, %r913, %r914}, [_ZZN3cub18CUB_300001_SM_10006detail4scan16DeviceScanKernelINS2_10policy_hubIiiimN4cuda3std3__44plusIvEEE10Policy1000EN6thrust24THRUST_300001_SM_1000_NS6detail15normal_iteratorINSD_10device_ptrIiEEEESI_NS0_13ScanTileStateIiLb1EEES9_NS0_8NullTypeEmiLb0ESL_EEvT0_T1_T2_iT3_T4_T5_E12temp_storage+48];
	add.s32 	%r915, %r909, %r911;
	setp.eq.s32 	%p151, %r4, 9;
	selp.b32 	%r916, %r915, %r910, %p151;
	add.s32 	%r917, %r915, %r912;
	setp.eq.s32 	%p152, %r4, 10;
	selp.b32 	%r918, %r917, %r916, %p152;
	add.s32 	%r919, %r917, %r913;
	setp.eq.s32 	%p153, %r4, 11;
	selp.b32 	%r920, %r919, %r918, %p153;
	add.s32 	%r28, %r919, %r914;
	setp.eq.s32 	%p154, %r4, 12;
	selp.b32 	%r921, %r28, %r920, %p154;
	setp.lt.u32 	%p155, %r2, 32;
	setp.eq.s32 	%p156, %r624, 0;
	selp.b32 	%r922, 0, %r888, %p156;
	add.s32 	%r923, %r921, %r922;
	selp.b32 	%r977, %r888, %r923, %p155;
	setp.ne.s32 	%p157, %r2, 0;
	@%p157 bra 	$L__BB6_25;
	ld.shared.u32 	%r927, [_ZZN3cub18CUB_300001_SM_10006detail4scan16DeviceScanKernelINS2_10policy_hubIiiimN4cuda3std3__44plusIvEEE10Policy1000EN6thrust24THRUST_300001_SM_1000_NS6detail15normal_iteratorINSD_10device_ptrIiEEEESI_NS0_13ScanTileStateIiLb1EEES9_NS0_8NullTypeEmiLb0ESL_EEvT0_T1_T2_iT3_T4_T5_E12temp_storage+64];
	add.s64 	%rd52, %rd1, 256;
	add.s32 	%r925, %r28, %r927;
	mov.b32 	%r924, 101;
	// begin inline asm
	st.relaxed.gpu.v2.u32 [%rd52], {%r924, %r925};
	// end inline asm
	mov.b32 	%r977, 0;
	bra.uni 	$L__BB6_25;
$L__BB6_6:
	add.s32 	%r681, %r8, %r7;
	add.s32 	%r682, %r9, %r681;
	add.s32 	%r683, %r10, %r682;
	add.s32 	%r684, %r11, %r683;
	add.s32 	%r685, %r12, %r684;
	add.s32 	%r686, %r13, %r685;
	add.s32 	%r687, %r14, %r686;
	add.s32 	%r688, %r15, %r687;
	add.s32 	%r689, %r16, %r688;
	add.s32 	%r690, %r17, %r689;
	add.s32 	%r691, %r18, %r690;
	add.s32 	%r692, %r19, %r691;
	add.s32 	%r693, %r20, %r692;
	add.s32 	%r694, %r21, %r693;
	add.s32 	%r695, %r22, %r694;
	add.s32 	%r696, %r23, %r695;
	add.s32 	%r697, %r24, %r696;
	add.s32 	%r655, %r25, %r697;
	mov.b32 	%r653, 1;
	mov.b32 	%r678, 0;
	mov.b32 	%r680, -1;
	// begin inline asm
	{  .reg .s32 r0;  .reg .pred p;  shfl.sync.up.b32 r0|p, %r655, %r653, %r678, %r680;  @p add.s32 r0, r0, %r655;  mov.s32 %r651, r0;}
	// end inline asm
	mov.b32 	%r659, 2;
	// begin inline asm
	{  .reg .s32 r0;  .reg .pred p;  shfl.sync.up.b32 r0|p, %r651, %r659, %r678, %r680;  @p add.s32 r0, r0, %r651;  mov.s32 %r657, r0;}
	// end inline asm
	mov.b32 	%r665, 4;
	// begin inline asm
	{  .reg .s32 r0;  .reg .pred p;  shfl.sync.up.b32 r0|p, %r657, %r665, %r678, %r680;  @p add.s32 r0, r0, %r657;  mov.s32 %r663, r0;}
	// end inline asm
	mov.b32 	%r671, 8;
	// begin inline asm
	{  .reg .s32 r0;  .reg .pred p;  shfl.sync.up.b32 r0|p, %r663, %r671, %r678, %r680;  @p add.s32 r0, r0, %r663;  mov.s32 %r669, r0;}
	// end inline asm
	mov.b32 	%r677, 16;
	// begin inline asm
	{  .reg .s32 r0;  .reg .pred p;  shfl.sync.up.b32 r0|p, %r669, %r677, %r678, %r680;  @p add.s32 r0, r0, %r669;  mov.s32 %r675, r0;}
	// end inline asm
	setp.ne.s32 	%p101, %r624, 31;
	@%p101 bra 	$L__BB6_8;
	shl.b32 	%r698, %r4, 2;
	mov.u32 	%r699, _ZZN3cub18CUB_300001_SM_10006detail4scan16DeviceScanKernelINS2_10policy_hubIiiimN4cuda3std3__44plusIvEEE10Policy1000EN6thrust24THRUST_300001_SM_1000_NS6detail15normal_iteratorINSD_10device_ptrIiEEEESI_NS0_13ScanTileStateIiLb1EEES9_NS0_8NullTypeEmiLb0ESL_EEvT0_T1_T2_iT3_T4_T5_E12temp_storage;
	add.s32 	%r700, %r699, %r698;
	st.shared.u32 	[%r700+16], %r675;
$L__BB6_8:
	sub.s32 	%r701, %r675, %r655;
	bar.sync 	0;
	ld.shared.v4.u32 	{%r702, %r703, %r704, %r705}, [_ZZN3cub18CUB_300001_SM_10006detail4scan16DeviceScanKernelINS2_10policy_hubIiiimN4cuda3std3__44plusIvEEE10Policy1000EN6thrust24THRUST_300001_SM_1000_NS6detail15normal_iteratorINSD_10device_ptrIiEEEESI_NS0_13ScanTileStateIiLb1EEES9_NS0_8NullTypeEmiLb0ESL_EEvT0_T1_T2_iT3_T4_T5_E12temp_storage+16];
	add.s32 	%r706, %r703, %r702;
	setp.eq.s32 	%p102, %r4, 2;
	selp.b32 	%r707, %r706, %r702, %p102;
	add.s32 	%r708, %r706, %r704;
	setp.eq.s32 	%p103, %r4, 3;
	selp.b32 	%r709, %r708, %r707, %p103;
	add.s32 	%r710, %r708, %r705;
	setp.eq.s32 	%p104, %r4, 4;
	selp.b32 	%r711, %r710, %r709, %p104;
	ld.shared.v4.u32 	{%r712, %r713, %r714, %r715}, [_ZZN3cub18CUB_300001_SM_10006detail4scan16DeviceScanKernelINS2_10policy_hubIiiimN4cuda3std3__44plusIvEEE10Policy1000EN6thrust24THRUST_300001_SM_1000_NS6detail15normal_iteratorINSD_10device_ptrIiEEEESI_NS0_13ScanTileStateIiLb1EEES9_NS0_8NullTypeEmiLb0ESL_EEvT0_T1_T2_iT3_T4_T5_E12temp_storage+32];
	add.s32 	%r716, %r710, %r712;
	setp.eq.s32 	%p105, %r4, 5;
	selp.b32 	%r717, %r716, %r711, %p105;
	add.s32 	%r718, %r716, %r713;
	setp.eq.s32 	%p106, %r4, 6;
	selp.b32 	%r719, %r718, %r717, %p106;
	add.s32 	%r720, %r718, %r714;
	setp.eq.s32 	%p107, %r4, 7;
	selp.b32 	%r721, %r720, %r719, %p107;
	add.s32 	%r722, %r720, %r715;
	setp.eq.s32 	%p108, %r4, 8;
	selp.b32 	%r723, %r722, %r721, %p108;
	ld.shared.v4.u32 	{%r724, %r725, %r726, %r727}, [_ZZN3cub18CUB_300001_SM_10006detail4scan16DeviceScanKernelINS2_10policy_hubIiiimN4cuda3std3__44plusIvEEE10Policy1000EN6thrust24THRUST_300001_SM_1000_NS6detail15normal_iteratorINSD_10device_ptrIiEEEESI_NS0_13ScanTileStateIiLb1EEES9_NS0_8NullTypeEmiLb0ESL_EEvT0_T1_T2_iT3_T4_T5_E12temp_storage+48];
	add.s32 	%r728, %r722, %r724;
	setp.eq.s32 	%p109, %r4, 9;
	selp.b32 	%r729, %r728, %r723, %p109;
	add.s32 	%r730, %r728, %r725;
	setp.eq.s32 	%p110, %r4, 10;
	selp.b32 	%r731, %r730, %r729, %p110;
	add.s32 	%r732, %r730, %r726;
	setp.eq.s32 	%p111, %r4, 11;
	selp.b32 	%r733, %r732, %r731, %p111;
	add.s32 	%r734, %r732, %r727;
	setp.eq.s32 	%p112, %r4, 12;
	selp.b32 	%r735, %r734, %r733, %p112;
	ld.shared.u32 	%r736, [_ZZN3cub18CUB_300001_SM_10006detail4scan16DeviceScanKernelINS2_10policy_hubIiiimN4cuda3std3__44plusIvEEE10Policy1000EN6thrust24THRUST_300001_SM_1000_NS6detail15normal_iteratorINSD_10device_ptrIiEEEESI_NS0_13ScanTileStateIiLb1EEES9_NS0_8NullTypeEmiLb0ESL_EEvT0_T1_T2_iT3_T4_T5_E12temp_storage+64];
	add.s32 	%r32, %r734, %r736;
	setp.gt.u32 	%p113, %r2, 31;
	setp.lt.u32 	%p114, %r2, 32;
	setp.eq.s32 	%p115, %r624, 0;
	selp.b32 	%r737, 0, %r701, %p115;
	add.s32 	%r976, %r735, %r737;
	selp.b32 	%r34, %r701, %r976, %p114;
	@%p113 bra 	$L__BB6_24;
	setp.ne.s32 	%p116, %r2, 0;
	mul.wide.s32 	%rd41, %r1, 8;
	add.s64 	%rd7, %rd1, %rd41;
	@%p116 bra 	$L__BB6_11;
	st.shared.u32 	[_ZZN3cub18CUB_300001_SM_10006detail4scan16DeviceScanKernelINS2_10policy_hubIiiimN4cuda3std3__44plusIvEEE10Policy1000EN6thrust24THRUST_300001_SM_1000_NS6detail15normal_iteratorINSD_10device_ptrIiEEEESI_NS0_13ScanTileStateIiLb1EEES9_NS0_8NullTypeEmiLb0ESL_EEvT0_T1_T2_iT3_T4_T5_E12temp_storage+12], %r32;
	add.s64 	%rd42, %rd7, 256;
	mov.b32 	%r738, 100;
	// begin inline asm
	st.relaxed.gpu.v2.u32 [%rd42], {%r738, %r32};
	// end inline asm
$L__BB6_11:
	not.b32 	%r744, %r2;
	add.s32 	%r972, %r1, %r744;
	mov.b32 	%r740, 550;
	// begin inline asm
	nanosleep.u32 %r740;
	// end inline asm
	mul.wide.s32 	%rd44, %r972, 8;
	add.s64 	%rd45, %rd1, %rd44;
	add.s64 	%rd43, %rd45, 256;
	// begin inline asm
	ld.relaxed.gpu.v2.u32 {%r973, %r967}, [%rd43];
	// end inline asm
	mov.b32 	%r968, 478;
$L__BB6_12:
	setp.eq.s32 	%p117, %r973, 99;
	mov.b32 	%r745, -1;
	vote.sync.any.pred 	%p118, %p117, %r745;
	not.pred 	%p119, %p118;
	@%p119 bra 	$L__BB6_14;
	// begin inline asm
	nanosleep.u32 %r968;
	// end inline asm
	shr.u32 	%r968, %r968, 1;
	// begin inline asm
	ld.relaxed.gpu.v2.u32 {%r973, %r967}, [%rd43];
	// end inline asm
	bra.uni 	$L__BB6_12;
$L__BB6_14:
	setp.eq.s32 	%p120, %r973, 101;
	mov.b32 	%r772, -1;
	vote.sync.ballot.b32 	%r774, %p120, %r772;
	// begin inline asm
	mov.u32 %r747, %lanemask_ge;
	// end inline asm
	and.b32  	%r775, %r774, %r747;
	or.b32  	%r776, %r775, -2147483648;
	add.s32 	%r777, %r776, -1;
	not.b32 	%r778, %r776;
	and.b32  	%r779, %r778, %r777;
	popc.b32 	%r751, %r779;
	mov.b32 	%r750, 1;
	// begin inline asm
	shfl.sync.down.b32 %r748, %r967, %r750, %r751, %r772;
	// end inline asm
	setp.lt.s32 	%p122, %r624, %r751;
	selp.b32 	%r780, %r748, 0, %p122;
	add.s32 	%r754, %r780, %r967;
	mov.b32 	%r755, 2;
	// begin inline asm
	shfl.sync.down.b32 %r753, %r754, %r755, %r751, %r772;
	// end inline asm
	add.s32 	%r47, %r624, 2;
	setp.gt.s32 	%p123, %r47, %r751;
	selp.b32 	%r781, 0, %r753, %p123;
	add.s32 	%r759, %r754, %r781;
	mov.b32 	%r760, 4;
	// begin inline asm
	shfl.sync.down.b32 %r758, %r759, %r760, %r751, %r772;
	// end inline asm
	add.s32 	%r48, %r624, 4;
	setp.gt.s32 	%p124, %r48, %r751;
	selp.b32 	%r782, 0, %r758, %p124;
	add.s32 	%r764, %r759, %r782;
	mov.b32 	%r765, 8;
	// begin inline asm
	shfl.sync.down.b32 %r763, %r764, %r765, %r751, %r772;
	// end inline asm
	add.s32 	%r49, %r624, 8;
	setp.gt.s32 	%p125, %r49, %r751;
	selp.b32 	%r783, 0, %r763, %p125;
	add.s32 	%r769, %r764, %r783;
	mov.b32 	%r770, 16;
	// begin inline asm
	shfl.sync.down.b32 %r768, %r769, %r770, %r751, %r772;
	// end inline asm
	add.s32 	%r50, %r624, 16;
	setp.gt.s32 	%p126, %r50, %r751;
	selp.b32 	%r784, 0, %r768, %p126;
	add.s32 	%r971, %r769, %r784;
	add.s64 	%rd9, %rd1, 256;
	mov.b32 	%r969, 478;
$L__BB6_15:
	setp.ne.s32 	%p127, %r973, 101;
	mov.b32 	%r785, -1;
	vote.sync.all.pred 	%p128, %p127, %r785;
	not.pred 	%p129, %p128;
	@%p129 bra 	$L__BB6_20;
	shr.u32 	%r969, %r969, 1;
	mul.wide.s32 	%rd48, %r972, 8;
	add.s64 	%rd49, %rd9, %rd48;
	add.s64 	%rd47, %rd49, -256;
	// begin inline asm
	ld.relaxed.gpu.v2.u32 {%r973, %r974}, [%rd47];
	// end inline asm
	mov.u32 	%r975, %r969;
$L__BB6_17:
	setp.eq.s32 	%p133, %r973, 99;
	mov.b32 	%r793, -1;
	vote.sync.any.pred 	%p134, %p133, %r793;
	not.pred 	%p135, %p134;
	@%p135 bra 	$L__BB6_19;
	// begin inline asm
	nanosleep.u32 %r975;
	// end inline asm
	shr.u32 	%r975, %r975, 1;
	// begin inline asm
	ld.relaxed.gpu.v2.u32 {%r973, %r974}, [%rd47];
	// end inline asm
	bra.uni 	$L__BB6_17;
$L__BB6_19:
	setp.eq.s32 	%p136, %r973, 101;
	mov.b32 	%r819, -1;
	vote.sync.ballot.b32 	%r820, %p136, %r819;
	and.b32  	%r821, %r820, %r747;
	or.b32  	%r822, %r821, -2147483648;
	add.s32 	%r823, %r822, -1;
	not.b32 	%r824, %r822;
	and.b32  	%r825, %r824, %r823;
	popc.b32 	%r798, %r825;
	mov.b32 	%r797, 1;
	// begin inline asm
	shfl.sync.down.b32 %r795, %r974, %r797, %r798, %r819;
	// end inline asm
	setp.lt.s32 	%p138, %r624, %r798;
	selp.b32 	%r826, %r795, 0, %p138;
	add.s32 	%r801, %r826, %r974;
	mov.b32 	%r802, 2;
	// begin inline asm
	shfl.sync.down.b32 %r800, %r801, %r802, %r798, %r819;
	// end inline asm
	setp.gt.s32 	%p139, %r47, %r798;
	selp.b32 	%r827, 0, %r800, %p139;
	add.s32 	%r806, %r801, %r827;
	mov.b32 	%r807, 4;
	// begin inline asm
	shfl.sync.down.b32 %r805, %r806, %r807, %r798, %r819;
	// end inline asm
	setp.gt.s32 	%p140, %r48, %r798;
	selp.b32 	%r828, 0, %r805, %p140;
	add.s32 	%r811, %r806, %r828;
	mov.b32 	%r812, 8;
	// begin inline asm
	shfl.sync.down.b32 %r810, %r811, %r812, %r798, %r819;
	// end inline asm
	setp.gt.s32 	%p141, %r49, %r798;
	selp.b32 	%r829, 0, %r810, %p141;
	add.s32 	%r816, %r811, %r829;
	mov.b32 	%r817, 16;
	// begin inline asm
	shfl.sync.down.b32 %r815, %r816, %r817, %r798, %r819;
	// end inline asm
	setp.gt.s32 	%p142, %r50, %r798;
	selp.b32 	%r830, 0, %r815, %p142;
	add.s32 	%r831, %r830, %r971;
	add.s32 	%r971, %r831, %r816;
	add.s32 	%r972, %r972, -32;
	bra.uni 	$L__BB6_15;
$L__BB6_20:
	@%p116 bra 	$L__BB6_22;
	add.s32 	%r788, %r971, %r32;
	add.s64 	%rd46, %rd7, 256;
	mov.b32 	%r787, 101;
	// begin inline asm
	st.relaxed.gpu.v2.u32 [%rd46], {%r787, %r788};
	// end inline asm
	st.shared.u32 	[_ZZN3cub18CUB_300001_SM_10006detail4scan16DeviceScanKernelINS2_10policy_hubIiiimN4cuda3std3__44plusIvEEE10Policy1000EN6thrust24THRUST_300001_SM_1000_NS6detail15normal_iteratorINSD_10device_ptrIiEEEESI_NS0_13ScanTileStateIiLb1EEES9_NS0_8NullTypeEmiLb0ESL_EEvT0_T1_T2_iT3_T4_T5_E12temp_storage+4], %r971;
	st.shared.u32 	[_ZZN3cub18CUB_300001_SM_10006detail4scan16DeviceScanKernelINS2_10policy_hubIiiimN4cuda3std3__44plusIvEEE10Policy1000EN6thrust24THRUST_300001_SM_1000_NS6detail15normal_iteratorINSD_10device_ptrIiEEEESI_NS0_13ScanTileStateIiLb1EEES9_NS0_8NullTypeEmiLb0ESL_EEvT0_T1_T2_iT3_T4_T5_E12temp_storage+8], %r788;
$L__BB6_22:
	setp.ne.s32 	%p131, %r624, 0;
	mov.u32 	%r976, %r34;
	@%p131 bra 	$L__BB6_24;
	st.shared.u32 	[_ZZN3cub18CUB_300001_SM_10006detail4scan16DeviceScanKernelINS2_10policy_hubIiiimN4cuda3std3__44plusIvEEE10Policy1000EN6thrust24THRUST_300001_SM_1000_NS6detail15normal_iteratorINSD_10device_ptrIiEEEESI_NS0_13ScanTileStateIiLb1EEES9_NS0_8NullTypeEmiLb0ESL_EEvT0_T1_T2_iT3_T4_T5_E12temp_storage+84], %r971;
	mov.u32 	%r976, %r971;
$L__BB6_24:
	bar.sync 	0;
	setp.eq.s32 	%p132, %r2, 0;
	ld.shared.u32 	%r789, [_ZZN3cub18CUB_300001_SM_10006detail4scan16DeviceScanKernelINS2_10policy_hubIiiimN4cuda3std3__44plusIvEEE10Policy1000EN6thrust24THRUST_300001_SM_1000_NS6detail15normal_iteratorINSD_10device_ptrIiEEEESI_NS0_13ScanTileStateIiLb1EEES9_NS0_8NullTypeEmiLb0ESL_EEvT0_T1_T2_iT3_T4_T5_E12temp_storage+84];
	selp.b32 	%r790, 0, %r789, %p132;
	add.s32 	%r977, %r790, %r976;
$L__BB6_25:
	add.s32 	%r928, %r977, %r7;
	add.s32 	%r929, %r8, %r928;
	add.s32 	%r930, %r9, %r929;
	add.s32 	%r931, %r10, %r930;
	add.s32 	%r932, %r11, %r931;
	add.s32 	%r933, %r12, %r932;
	add.s32 	%r934, %r13, %r933;
	add.s32 	%r935, %r14, %r934;
	add.s32 	%r936, %r15, %r935;
	add.s32 	%r937, %r16, %r936;
	add.s32 	%r938, %r17, %r937;
	add.s32 	%r939, %r18, %r938;
	add.s32 	%r940, %r19, %r939;
	add.s32 	%r941, %r20, %r940;
	add.s32 	%r942, %r21, %r941;
	add.s32 	%r943, %r22, %r942;
	add.s32 	%r944, %r23, %r943;
	add.s32 	%r945, %r24, %r944;
	add.s32 	%r946, %r25, %r945;
	bar.sync 	0;
	st.shared.u32 	[%r6], %r928;
	st.shared.u32 	[%r6+4], %r929;
	st.shared.u32 	[%r6+8], %r930;
	st.shared.u32 	[%r6+12], %r931;
	st.shared.u32 	[%r6+16], %r932;
	st.shared.u32 	[%r6+20], %r933;
	st.shared.u32 	[%r6+24], %r934;
	st.shared.u32 	[%r6+28], %r935;
	st.shared.u32 	[%r6+32], %r936;
	st.shared.u32 	[%r6+36], %r937;
	st.shared.u32 	[%r6+40], %r938;
	st.shared.u32 	[%r6+44], %r939;
	st.shared.u32 	[%r6+48], %r940;
	st.shared.u32 	[%r6+52], %r941;
	st.shared.u32 	[%r6+56], %r942;
	st.shared.u32 	[%r6+60], %r943;
	st.shared.u32 	[%r6+64], %r944;
	st.shared.u32 	[%r6+68], %r945;
	st.shared.u32 	[%r6+72], %r946;
	bar.warp.sync 	-1;
	ld.shared.u32 	%r947, [%r5];
	ld.shared.u32 	%r948, [%r5+128];
	ld.shared.u32 	%r949, [%r5+256];
	ld.shared.u32 	%r950, [%r5+384];
	ld.shared.u32 	%r951, [%r5+512];
	ld.shared.u32 	%r952, [%r5+640];
	ld.shared.u32 	%r953, [%r5+768];
	ld.shared.u32 	%r954, [%r5+896];
	ld.shared.u32 	%r955, [%r5+1024];
	ld.shared.u32 	%r956, [%r5+1152];
	ld.shared.u32 	%r957, [%r5+1280];
	ld.shared.u32 	%r958, [%r5+1408];
	ld.shared.u32 	%r959, [%r5+1536];
	ld.shared.u32 	%r960, [%r5+1664];
	ld.shared.u32 	%r961, [%r5+1792];
	ld.shared.u32 	%r962, [%r5+1920];
	ld.shared.u32 	%r963, [%r5+2048];
	ld.shared.u32 	%r964, [%r5+2176];
	ld.shared.u32 	%r965, [%r5+2304];
	add.s64 	%rd54, %rd3, %rd39;
	st.global.u32 	[%rd54], %r947;
	st.global.u32 	[%rd54+128], %r948;
	st.global.u32 	[%rd54+256], %r949;
	st.global.u32 	[%rd54+384], %r950;
	st.global.u32 	[%rd54+512], %r951;
	st.global.u32 	[%rd54+640], %r952;
	st.global.u32 	[%rd54+768], %r953;
	st.global.u32 	[%rd54+896], %r954;
	st.global.u32 	[%rd54+1024], %r955;
	st.global.u32 	[%rd54+1152], %r956;
	st.global.u32 	[%rd54+1280], %r957;
	st.global.u32 	[%rd54+1408], %r958;
	st.global.u32 	[%rd54+1536], %r959;
	st.global.u32 	[%rd54+1664], %r960;
	st.global.u32 	[%rd54+1792], %r961;
	st.global.u32 	[%rd54+1920], %r962;
	st.global.u32 	[%rd54+2048], %r963;
	st.global.u32 	[%rd54+2176], %r964;
	st.global.u32 	[%rd54+2304], %r965;
	bra.uni 	$L__BB6_128;
$L__BB6_26:
	setp.eq.s64 	%p2, %rd5, 0;
	@%p2 bra 	$L__BB6_128;
	cvt.u32.u64 	%r72, %rd5;
	shl.b64 	%rd19, %rd4, 2;
	add.s64 	%rd20, %rd2, %rd19;
	mov.u32 	%r73, %tid.x;
	ld.global.u32 	%r996, [%rd20];
	and.b32  	%r202, %r73, 31;
	and.b32  	%r203, %r73, 992;
	mul.lo.s32 	%r204, %r203, 19;
	or.b32  	%r75, %r204, %r202;
	setp.ge.u32 	%p3, %r75, %r72;
	shl.b32 	%r205, %r75, 2;
	cvt.u64.u32 	%rd21, %r205;
	add.s64 	%rd11, %rd20, %rd21;
	mov.u32 	%r978, %r996;
	@%p3 bra 	$L__BB6_29;
	ld.global.u32 	%r978, [%rd11];
$L__BB6_29:
	add.s32 	%r206, %r75, 32;
	setp.ge.u32 	%p4, %r206, %r72;
	mov.u32 	%r979, %r996;
	@%p4 bra 	$L__BB6_31;
	ld.global.u32 	%r979, [%rd11+128];
$L__BB6_31:
	add.s32 	%r207, %r75, 64;
	setp.ge.u32 	%p5, %r207, %r72;
	mov.u32 	%r980, %r996;
	@%p5 bra 	$L__BB6_33;
	ld.global.u32 	%r980, [%rd11+256];
$L__BB6_33:
	add.s32 	%r208, %r75, 96;
	setp.ge.u32 	%p6, %r208, %r72;
	mov.u32 	%r981, %r996;
	@%p6 bra 	$L__BB6_35;
	ld.global.u32 	%r981, [%rd11+384];
$L__BB6_35:
	add.s32 	%r209, %r75, 128;
	setp.ge.u32 	%p7, %r209, %r72;
	mov.u32 	%r982, %r996;
	@%p7 bra 	$L__BB6_37;
	ld.global.u32 	%r982, [%rd11+512];
$L__BB6_37:
	add.s32 	%r210, %r75, 160;
	setp.ge.u32 	%p8, %r210, %r72;
	mov.u32 	%r983, %r996;
	@%p8 bra 	$L__BB6_39;
	ld.global.u32 	%r983, [%rd11+640];
$L__BB6_39:
	add.s32 	%r211, %r75, 192;
	setp.ge.u32 	%p9, %r211, %r72;
	mov.u32 	%r984, %r996;
	@%p9 bra 	$L__BB6_41;
	ld.global.u32 	%r984, [%rd11+768];
$L__BB6_41:
	add.s32 	%r212, %r75, 224;
	setp.ge.u32 	%p10, %r212, %r72;
	mov.u32 	%r985, %r996;
	@%p10 bra 	$L__BB6_43;
	ld.global.u32 	%r985, [%rd11+896];
$L__BB6_43:
	add.s32 	%r92, %r75, 256;
	setp.ge.u32 	%p11, %r92, %r72;
	mov.u32 	%r986, %r996;
	@%p11 bra 	$L__BB6_45;
	ld.global.u32 	%r986, [%rd11+1024];
$L__BB6_45:
	add.s32 	%r213, %r75, 288;
	setp.ge.u32 	%p12, %r213, %r72;
	mov.u32 	%r987, %r996;
	@%p12 bra 	$L__BB6_47;
	ld.global.u32 	%r987, [%rd11+1152];
$L__BB6_47:
	add.s32 	%r214, %r75, 320;
	setp.ge.u32 	%p13, %r214, %r72;
	mov.u32 	%r988, %r996;
	@%p13 bra 	$L__BB6_49;
	ld.global.u32 	%r988, [%rd11+1280];
$L__BB6_49:
	add.s32 	%r215, %r75, 352;
	setp.ge.u32 	%p14, %r215, %r72;
	mov.u32 	%r989, %r996;
	@%p14 bra 	$L__BB6_51;
	ld.global.u32 	%r989, [%rd11+1408];
$L__BB6_51:
	add.s32 	%r216, %r75, 384;
	setp.ge.u32 	%p15, %r216, %r72;
	mov.u32 	%r990, %r996;
	@%p15 bra 	$L__BB6_53;
	ld.global.u32 	%r990, [%rd11+1536];
$L__BB6_53:
	add.s32 	%r217, %r75, 416;
	setp.ge.u32 	%p16, %r217, %r72;
	mov.u32 	%r991, %r996;
	@%p16 bra 	$L__BB6_55;
	ld.global.u32 	%r991, [%rd11+1664];
$L__BB6_55:
	add.s32 	%r218, %r75, 448;
	setp.ge.u32 	%p17, %r218, %r72;
	mov.u32 	%r992, %r996;
	@%p17 bra 	$L__BB6_57;
	ld.global.u32 	%r992, [%rd11+1792];
$L__BB6_57:
	add.s32 	%r219, %r75, 480;
	setp.ge.u32 	%p18, %r219, %r72;
	mov.u32 	%r993, %r996;
	@%p18 bra 	$L__BB6_59;
	ld.global.u32 	%r993, [%rd11+1920];
$L__BB6_59:
	add.s32 	%r220, %r75, 512;
	setp.ge.u32 	%p19, %r220, %r72;
	mov.u32 	%r994, %r996;
	@%p19 bra 	$L__BB6_61;
	ld.global.u32 	%r994, [%rd11+2048];
$L__BB6_61:
	add.s32 	%r221, %r75, 544;
	setp.ge.u32 	%p20, %r221, %r72;
	mov.u32 	%r995, %r996;
	@%p20 bra 	$L__BB6_63;
	ld.global.u32 	%r995, [%rd11+2176];
$L__BB6_63:
	add.s32 	%r113, %r75, 576;
	setp.ge.u32 	%p21, %r113, %r72;
	@%p21 bra 	$L__BB6_65;
	ld.global.u32 	%r996, [%rd11+2304];
$L__BB6_65:
	// begin inline asm
	mov.u32 %r222, %laneid;
	// end inline asm
	shr.u32 	%r117, %r73, 5;
	mad.lo.s32 	%r223, %r117, 608, %r222;
	shl.b32 	%r224, %r223, 2;
	mov.u32 	%r225, _ZZN3cub18CUB_300001_SM_10006detail4scan16DeviceScanKernelINS2_10policy_hubIiiimN4cuda3std3__44plusIvEEE10Policy1000EN6thrust24THRUST_300001_SM_1000_NS6detail15normal_iteratorINSD_10device_ptrIiEEEESI_NS0_13ScanTileStateIiLb1EEES9_NS0_8NullTypeEmiLb0ESL_EEvT0_T1_T2_iT3_T4_T5_E12temp_storage;
	add.s32 	%r118, %r225, %r224;
	st.shared.u32 	[%r118], %r978;
	st.shared.u32 	[%r118+128], %r979;
	st.shared.u32 	[%r118+256], %r980;
	st.shared.u32 	[%r118+384], %r981;
	st.shared.u32 	[%r118+512], %r982;
	st.shared.u32 	[%r118+640], %r983;
	st.shared.u32 	[%r118+768], %r984;
	st.shared.u32 	[%r118+896], %r985;
	st.shared.u32 	[%r118+1024], %r986;
	st.shared.u32 	[%r118+1152], %r987;
	st.shared.u32 	[%r118+1280], %r988;
	st.shared.u32 	[%r118+1408], %r989;
	st.shared.u32 	[%r118+1536], %r990;
	st.shared.u32 	[%r118+1664], %r991;
	st.shared.u32 	[%r118+1792], %r992;
	st.shared.u32 	[%r118+1920], %r993;
	st.shared.u32 	[%r118+2048], %r994;
	st.shared.u32 	[%r118+2176], %r995;
	st.shared.u32 	[%r118+2304], %r996;
	bar.warp.sync 	-1;
	mad.lo.s32 	%r119, %r222, 72, %r118;
	ld.shared.u32 	%r120, [%r119];
	ld.shared.u32 	%r121, [%r119+4];
	ld.shared.u32 	%r122, [%r119+8];
	ld.shared.u32 	%r123, [%r119+12];
	ld.shared.u32 	%r124, [%r119+16];
	ld.shared.u32 	%r125, [%r119+20];
	ld.shared.u32 	%r126, [%r119+24];
	ld.shared.u32 	%r127, [%r119+28];
	ld.shared.u32 	%r128, [%r119+32];
	ld.shared.u32 	%r129, [%r119+36];
	ld.shared.u32 	%r130, [%r119+40];
	ld.shared.u32 	%r131, [%r119+44];
	ld.shared.u32 	%r132, [%r119+48];
	ld.shared.u32 	%r133, [%r119+52];
	ld.shared.u32 	%r134, [%r119+56];
	ld.shared.u32 	%r135, [%r119+60];
	ld.shared.u32 	%r136, [%r119+64];
	ld.shared.u32 	%r137, [%r119+68];
	ld.shared.u32 	%r138, [%r119+72];
	bar.sync 	0;
	setp.ne.s32 	%p22, %r1, 0;
	@%p22 bra 	$L__BB6_69;
	add.s32 	%r451, %r121, %r120;
	add.s32 	%r452, %r122, %r451;
	add.s32 	%r453, %r123, %r452;
	add.s32 	%r454, %r124, %r453;
	add.s32 	%r455, %r125, %r454;
	add.s32 	%r456, %r126, %r455;
	add.s32 	%r457, %r127, %r456;
	add.s32 	%r458, %r128, %r457;
	add.s32 	%r459, %r129, %r458;
	add.s32 	%r460, %r130, %r459;
	add.s32 	%r461, %r131, %r460;
	add.s32 	%r462, %r132, %r461;
	add.s32 	%r463, %r133, %r462;
	add.s32 	%r464, %r134, %r463;
	add.s32 	%r465, %r135, %r464;
	add.s32 	%r466, %r136, %r465;
	add.s32 	%r467, %r137, %r466;
	add.s32 	%r425, %r138, %r467;
	mov.b32 	%r423, 1;
	mov.b32 	%r448, 0;
	mov.b32 	%r450, -1;
	// begin inline asm
	{  .reg .s32 r0;  .reg .pred p;  shfl.sync.up.b32 r0|p, %r425, %r423, %r448, %r450;  @p add.s32 r0, r0, %r425;  mov.s32 %r421, r0;}
	// end inline asm
	mov.b32 	%r429, 2;
	// begin inline asm
	{  .reg .s32 r0;  .reg .pred p;  shfl.sync.up.b32 r0|p, %r421, %r429, %r448, %r450;  @p add.s32 r0, r0, %r421;  mov.s32 %r427, r0;}
	// end inline asm
	mov.b32 	%r435, 4;
	// begin inline asm
	{  .reg .s32 r0;  .reg .pred p;  shfl.sync.up.b32 r0|p, %r427, %r435, %r448, %r450;  @p add.s32 r0, r0, %r427;  mov.s32 %r433, r0;}
	// end inline asm
	mov.b32 	%r441, 8;
	// begin inline asm
	{  .reg .s32 r0;  .reg .pred p;  shfl.sync.up.b32 r0|p, %r433, %r441, %r448, %r450;  @p add.s32 r0, r0, %r433;  mov.s32 %r439, r0;}
	// end inline asm
	mov.b32 	%r447, 16;
	// begin inline asm
	{  .reg .s32 r0;  .reg .pred p;  shfl.sync.up.b32 r0|p, %r439, %r447, %r448, %r450;  @p add.s32 r0, r0, %r439;  mov.s32 %r445, r0;}
	// end inline asm
	setp.ne.s32 	%p65, %r222, 31;
	@%p65 bra 	$L__BB6_68;
	shl.b32 	%r468, %r117, 2;
	mov.u32 	%r469, _ZZN3cub18CUB_300001_SM_10006detail4scan16DeviceScanKernelINS2_10policy_hubIiiimN4cuda3std3__44plusIvEEE10Policy1000EN6thrust24THRUST_300001_SM_1000_NS6detail15normal_iteratorINSD_10device_ptrIiEEEESI_NS0_13ScanTileStateIiLb1EEES9_NS0_8NullTypeEmiLb0ESL_EEvT0_T1_T2_iT3_T4_T5_E12temp_storage;
	add.s32 	%r470, %r469, %r468;
	st.shared.u32 	[%r470+16], %r445;
$L__BB6_68:
	sub.s32 	%r471, %r445, %r425;
	bar.sync 	0;
	ld.shared.v4.u32 	{%r472, %r473, %r474, %r475}, [_ZZN3cub18CUB_300001_SM_10006detail4scan16DeviceScanKernelINS2_10policy_hubIiiimN4cuda3std3__44plusIvEEE10Policy1000EN6thrust24THRUST_300001_SM_1000_NS6detail15normal_iteratorINSD_10device_ptrIiEEEESI_NS0_13ScanTileStateIiLb1EEES9_NS0_8NullTypeEmiLb0ESL_EEvT0_T1_T2_iT3_T4_T5_E12temp_storage+16];
	add.s32 	%r476, %r473, %r472;
	setp.eq.s32 	%p66, %r117, 2;
	selp.b32 	%r477, %r476, %r472, %p66;
	add.s32 	%r478, %r476, %r474;
	setp.eq.s32 	%p67, %r117, 3;
	selp.b32 	%r479, %r478, %r477, %p67;
	add.s32 	%r480, %r478, %r475;
	setp.eq.s32 	%p68, %r117, 4;
	selp.b32 	%r481, %r480, %r479, %p68;
	ld.shared.v4.u32 	{%r482, %r483, %r484, %r485}, [_ZZN3cub18CUB_300001_SM_10006detail4scan16DeviceScanKernelINS2_10policy_hubIiiimN4cuda3std3__44plusIvEEE10Policy1000EN6thrust24THRUST_300001_SM_1000_NS6detail15normal_iteratorINSD_10device_ptrIiEEEESI_NS0_13ScanTileStateIiLb1EEES9_NS0_8NullTypeEmiLb0ESL_EEvT0_T1_T2_iT3_T4_T5_E12temp_storage+32];
	add.s32 	%r486, %r480, %r482;
	setp.eq.s32 	%p69, %r117, 5;
	selp.b32 	%r487, %r486, %r481, %p69;
	add.s32 	%r488, %r486, %r483;
	setp.eq.s32 	%p70, %r117, 6;
	selp.b32 	%r489, %r488, %r487, %p70;
	add.s32 	%r490, %r488, %r484;
	setp.eq.s32 	%p71, %r117, 7;
	selp.b32 	%r491, %r490, %r489, %p71;
	add.s32 	%r492, %r490, %r485;
	setp.eq.s32 	%p72, %r117, 8;
	selp.b32 	%r493, %r492, %r491, %p72;
	ld.shared.v4.u32 	{%r494, %r495, %r496, %r497}, [_ZZN3cub18CUB_300001_SM_10006detail4scan16DeviceScanKernelINS2_10policy_hubIiiimN4cuda3std3__44plusIvEEE10Policy1000EN6thrust24THRUST_300001_SM_1000_NS6detail15normal_iteratorINSD_10device_ptrIiEEEESI_NS0_13ScanTileStateIiLb1EEES9_NS0_8NullTypeEmiLb0ESL_EEvT0_T1_T2_iT3_T4_T5_E12temp_storage+48];
	add.s32 	%r498, %r492, %r494;
	setp.eq.s32 	%p73, %r117, 9;
	selp.b32 	%r499, %r498, %r493, %p73;
	add.s32 	%r500, %r498, %r495;
	setp.eq.s32 	%p74, %r117, 10;
	selp.b32 	%r501, %r500, %r499, %p74;
	add.s32 	%r502, %r500, %r496;
	setp.eq.s32 	%p75, %r117, 11;
	selp.b32 	%r503, %r502, %r501, %p75;
	add.s32 	%r504, %r502, %r497;
	setp.eq.s32 	%p76, %r117, 12;
	selp.b32 	%r505, %r504, %r503, %p76;
	setp.lt.u32 	%p77, %r73, 32;
	setp.eq.s32 	%p78, %r222, 0;
	selp.b32 	%r506, 0, %r471, %p78;
	add.s32 	%r507, %r505, %r506;
	selp.b32 	%r508, %r471, %r507, %p77;
	setp.eq.s32 	%p79, %r73, 0;
	selp.b32 	%r1008, 0, %r508, %p79;
	bra.uni 	$L__BB6_88;
$L__BB6_69:
	add.s32 	%r256, %r121, %r120;
	add.s32 	%r257, %r122, %r256;
	add.s32 	%r258, %r123, %r257;
	add.s32 	%r259, %r124, %r258;
	add.s32 	%r260, %r125, %r259;
	add.s32 	%r261, %r126, %r260;
	add.s32 	%r262, %r127, %r261;
	add.s32 	%r263, %r128, %r262;
	add.s32 	%r264, %r129, %r263;
	add.s32 	%r265, %r130, %r264;
	add.s32 	%r266, %r131, %r265;
	add.s32 	%r267, %r132, %r266;
	add.s32 	%r268, %r133, %r267;
	add.s32 	%r269, %r134, %r268;
	add.s32 	%r270, %r135, %r269;
	add.s32 	%r271, %r136, %r270;
	add.s32 	%r272, %r137, %r271;
	add.s32 	%r230, %r138, %r272;
	mov.b32 	%r228, 1;
	mov.b32 	%r253, 0;
	mov.b32 	%r255, -1;
	// begin inline asm
	{  .reg .s32 r0;  .reg .pred p;  shfl.sync.up.b32 r0|p, %r230, %r228, %r253, %r255;  @p add.s32 r0, r0, %r230;  mov.s32 %r226, r0;}
	// end inline asm
	mov.b32 	%r234, 2;
	// begin inline asm
	{  .reg .s32 r0;  .reg .pred p;  shfl.sync.up.b32 r0|p, %r226, %r234, %r253, %r255;  @p add.s32 r0, r0, %r226;  mov.s32 %r232, r0;}
	// end inline asm
	mov.b32 	%r240, 4;
	// begin inline asm
	{  .reg .s32 r0;  .reg .pred p;  shfl.sync.up.b32 r0|p, %r232, %r240, %r253, %r255;  @p add.s32 r0, r0, %r232;  mov.s32 %r238, r0;}
	// end inline asm
	mov.b32 	%r246, 8;
	// begin inline asm
	{  .reg .s32 r0;  .reg .pred p;  shfl.sync.up.b32 r0|p, %r238, %r246, %r253, %r255;  @p add.s32 r0, r0, %r238;  mov.s32 %r244, r0;}
	// end inline asm
	mov.b32 	%r252, 16;
	// begin inline asm
	{  .reg .s32 r0;  .reg .pred p;  shfl.sync.up.b32 r0|p, %r244, %r252, %r253, %r255;  @p add.s32 r0, r0, %r244;  mov.s32 %r250, r0;}
	// end inline asm
	setp.ne.s32 	%p23, %r222, 31;
	@%p23 bra 	$L__BB6_71;
	shl.b32 	%r273, %r117, 2;
	mov.u32 	%r274, _ZZN3cub18CUB_300001_SM_10006detail4scan16DeviceScanKernelINS2_10policy_hubIiiimN4cuda3std3__44plusIvEEE10Policy1000EN6thrust24THRUST_300001_SM_1000_NS6detail15normal_iteratorINSD_10device_ptrIiEEEESI_NS0_13ScanTileStateIiLb1EEES9_NS0_8NullTypeEmiLb0ESL_EEvT0_T1_T2_iT3_T4_T5_E12temp_storage;
	add.s32 	%r275, %r274, %r273;
	st.shared.u32 	[%r275+16], %r250;
$L__BB6_71:
	sub.s32 	%r276, %r250, %r230;
	bar.sync 	0;
	ld.shared.v4.u32 	{%r277, %r278, %r279, %r280}, [_ZZN3cub18CUB_300001_SM_10006detail4scan16DeviceScanKernelINS2_10policy_hubIiiimN4cuda3std3__44plusIvEEE10Policy1000EN6thrust24THRUST_300001_SM_1000_NS6detail15normal_iteratorINSD_10device_ptrIiEEEESI_NS0_13ScanTileStateIiLb1EEES9_NS0_8NullTypeEmiLb0ESL_EEvT0_T1_T2_iT3_T4_T5_E12temp_storage+16];
	add.s32 	%r281, %r278, %r277;
	setp.eq.s32 	%p24, %r117, 2;
	selp.b32 	%r282, %r281, %r277, %p24;
	add.s32 	%r283, %r281, %r279;
	setp.eq.s32 	%p25, %r117, 3;
	selp.b32 	%r284, %r283, %r282, %p25;
	add.s32 	%r285, %r283, %r280;
	setp.eq.s32 	%p26, %r117, 4;
	selp.b32 	%r286, %r285, %r284, %p26;
	ld.shared.v4.u32 	{%r287, %r288, %r289, %r290}, [_ZZN3cub18CUB_300001_SM_10006detail4scan16DeviceScanKernelINS2_10policy_hubIiiimN4cuda3std3__44plusIvEEE10Policy1000EN6thrust24THRUST_300001_SM_1000_NS6detail15normal_iteratorINSD_10device_ptrIiEEEESI_NS0_13ScanTileStateIiLb1EEES9_NS0_8NullTypeEmiLb0ESL_EEvT0_T1_T2_iT3_T4_T5_E12temp_storage+32];
	add.s32 	%r291, %r285, %r287;
	setp.eq.s32 	%p27, %r117, 5;
	selp.b32 	%r292, %r291, %r286, %p27;
	add.s32 	%r293, %r291, %r288;
	setp.eq.s32 	%p28, %r117, 6;
	selp.b32 	%r294, %r293, %r292, %p28;
	add.s32 	%r295, %r293, %r289;
	setp.eq.s32 	%p29, %r117, 7;
	selp.b32 	%r296, %r295, %r294, %p29;
	add.s32 	%r297, %r295, %r290;
	setp.eq.s32 	%p30, %r117, 8;
	selp.b32 	%r298, %r297, %r296, %p30;
	ld.shared.v4.u32 	{%r299, %r300, %r301, %r302}, [_ZZN3cub18CUB_300001_SM_10006detail4scan16DeviceScanKernelINS2_10policy_hubIiiimN4cuda3std3__44plusIvEEE10Policy1000EN6thrust24THRUST_300001_SM_1000_NS6detail15normal_iteratorINSD_10device_ptrIiEEEESI_NS0_13ScanTileStateIiLb1EEES9_NS0_8NullTypeEmiLb0ESL_EEvT0_T1_T2_iT3_T4_T5_E12temp_storage+48];
	add.s32 	%r303, %r297, %r299;
	setp.eq.s32 	%p31, %r117, 9;
	selp.b32 	%r304, %r303, %r298, %p31;
	add.s32 	%r305, %r303, %r300;
	setp.eq.s32 	%p32, %r117, 10;
	selp.b32 	%r306, %r305, %r304, %p32;
	add.s32 	%r307, %r305, %r301;
	setp.eq.s32 	%p33, %r117, 11;
	selp.b32 	%r308, %r307, %r306, %p33;
	add.s32 	%r309, %r307, %r302;
	setp.eq.s32 	%p34, %r117, 12;
	selp.b32 	%r310, %r309, %r308, %p34;
	ld.shared.u32 	%r311, [_ZZN3cub18CUB_300001_SM_10006detail4scan16DeviceScanKernelINS2_10policy_hubIiiimN4cuda3std3__44plusIvEEE10Policy1000EN6thrust24THRUST_300001_SM_1000_NS6detail15normal_iteratorINSD_10device_ptrIiEEEESI_NS0_13ScanTileStateIiLb1EEES9_NS0_8NullTypeEmiLb0ESL_EEvT0_T1_T2_iT3_T4_T5_E12temp_storage+64];
	add.s32 	%r144, %r309, %r311;
	setp.gt.u32 	%p35, %r73, 31;
	setp.lt.u32 	%p36, %r73, 32;
	setp.eq.s32 	%p37, %r222, 0;
	selp.b32 	%r312, 0, %r276, %p37;
	add.s32 	%r1007, %r310, %r312;
	selp.b32 	%r146, %r276, %r1007, %p36;
	@%p35 bra 	$L__BB6_87;
	setp.ne.s32 	%p38, %r73, 0;
	mul.wide.s32 	%rd22, %r1, 8;
	add.s64 	%rd12, %rd1, %rd22;
	@%p38 bra 	$L__BB6_74;
	st.shared.u32 	[_ZZN3cub18CUB_300001_SM_10006detail4scan16DeviceScanKernelINS2_10policy_hubIiiimN4cuda3std3__44plusIvEEE10Policy1000EN6thrust24THRUST_300001_SM_1000_NS6detail15normal_iteratorINSD_10device_ptrIiEEEESI_NS0_13ScanTileStateIiLb1EEES9_NS0_8NullTypeEmiLb0ESL_EEvT0_T1_T2_iT3_T4_T5_E12temp_storage+12], %r144;
	add.s64 	%rd23, %rd12, 256;
	mov.b32 	%r313, 100;
	// begin inline asm
	st.relaxed.gpu.v2.u32 [%rd23], {%r313, %r144};
	// end inline asm
$L__BB6_74:
	not.b32 	%r319, %r73;
	add.s32 	%r1003, %r1, %r319;
	mov.b32 	%r315, 550;
	// begin inline asm
	nanosleep.u32 %r315;
	// end inline asm
	mul.wide.s32 	%rd25, %r1003, 8;
	add.s64 	%rd26, %rd1, %rd25;
	add.s64 	%rd24, %rd26, 256;
	// begin inline asm
	ld.relaxed.gpu.v2.u32 {%r1004, %r998}, [%rd24];
	// end inline asm
	mov.b32 	%r999, 478;
$L__BB6_75:
	setp.eq.s32 	%p39, %r1004, 99;
	mov.b32 	%r320, -1;
	vote.sync.any.pred 	%p40, %p39, %r320;
	not.pred 	%p41, %p40;
	@%p41 bra 	$L__BB6_77;
	// begin inline asm
	nanosleep.u32 %r999;
	// end inline asm
	shr.u32 	%r999, %r999, 1;
	// begin inline asm
	ld.relaxed.gpu.v2.u32 {%r1004, %r998}, [%rd24];
	// end inline asm
	bra.uni 	$L__BB6_75;
$L__BB6_77:
	setp.eq.s32 	%p42, %r1004, 101;
	mov.b32 	%r347, -1;
	vote.sync.ballot.b32 	%r349, %p42, %r347;
	// begin inline asm
	mov.u32 %r322, %lanemask_ge;
	// end inline asm
	and.b32  	%r350, %r349, %r322;
	or.b32  	%r351, %r350, -2147483648;
	add.s32 	%r352, %r351, -1;
	not.b32 	%r353, %r351;
	and.b32  	%r354, %r353, %r352;
	popc.b32 	%r326, %r354;
	mov.b32 	%r325, 1;
	// begin inline asm
	shfl.sync.down.b32 %r323, %r998, %r325, %r326, %r347;
	// end inline asm
	setp.lt.s32 	%p44, %r222, %r326;
	selp.b32 	%r355, %r323, 0, %p44;
	add.s32 	%r329, %r355, %r998;
	mov.b32 	%r330, 2;
	// begin inline asm
	shfl.sync.down.b32 %r328, %r329, %r330, %r326, %r347;
	// end inline asm
	add.s32 	%r356, %r222, 2;
	setp.gt.s32 	%p45, %r356, %r326;
	selp.b32 	%r357, 0, %r328, %p45;
	add.s32 	%r334, %r329, %r357;
	mov.b32 	%r335, 4;
	// begin inline asm
	shfl.sync.down.b32 %r333, %r334, %r335, %r326, %r347;
	// end inline asm
	add.s32 	%r358, %r222, 4;
	setp.gt.s32 	%p46, %r358, %r326;
	selp.b32 	%r359, 0, %r333, %p46;
	add.s32 	%r339, %r334, %r359;
	mov.b32 	%r340, 8;
	// begin inline asm
	shfl.sync.down.b32 %r338, %r339, %r340, %r326, %r347;
	// end inline asm
	add.s32 	%r360, %r222, 8;
	setp.gt.s32 	%p47, %r360, %r326;
	selp.b32 	%r361, 0, %r338, %p47;
	add.s32 	%r344, %r339, %r361;
	mov.b32 	%r345, 16;
	// begin inline asm
	shfl.sync.down.b32 %r343, %r344, %r345, %r326, %r347;
	// end inline asm
	add.s32 	%r362, %r222, 16;
	setp.gt.s32 	%p48, %r362, %r326;
	selp.b32 	%r363, 0, %r343, %p48;
	add.s32 	%r1000, %r344, %r363;
	add.s64 	%rd13, %rd1, 256;
	mov.b32 	%r1001, 478;
$L__BB6_78:
	setp.ne.s32 	%p49, %r1004, 101;
	mov.b32 	%r364, -1;
	vote.sync.all.pred 	%p50, %p49, %r364;
	not.pred 	%p51, %p50;
	@%p51 bra 	$L__BB6_83;
	shr.u32 	%r1001, %r1001, 1;
	mul.wide.s32 	%rd29, %r1003, 8;
	add.s64 	%rd30, %rd13, %rd29;
	add.s64 	%rd28, %rd30, -256;
	// begin inline asm
	ld.relaxed.gpu.v2.u32 {%r1004, %r1005}, [%rd28];
	// end inline asm
	mov.u32 	%r1006, %r1001;
$L__BB6_80:
	setp.eq.s32 	%p55, %r1004, 99;
	mov.b32 	%r372, -1;
	vote.sync.any.pred 	%p56, %p55, %r372;
	not.pred 	%p57, %p56;
	@%p57 bra 	$L__BB6_82;
	// begin inline asm
	nanosleep.u32 %r1006;
	// end inline asm
	shr.u32 	%r1006, %r1006, 1;
	// begin inline asm
	ld.relaxed.gpu.v2.u32 {%r1004, %r1005}, [%rd28];
	// end inline asm
	bra.uni 	$L__BB6_80;
$L__BB6_82:
	setp.eq.s32 	%p58, %r1004, 101;
	mov.b32 	%r398, -1;
	vote.sync.ballot.b32 	%r399, %p58, %r398;
	and.b32  	%r400, %r399, %r322;
	or.b32  	%r401, %r400, -2147483648;
	add.s32 	%r402, %r401, -1;
	not.b32 	%r403, %r401;
	and.b32  	%r404, %r403, %r402;
	popc.b32 	%r377, %r404;
	mov.b32 	%r376, 1;
	// begin inline asm
	shfl.sync.down.b32 %r374, %r1005, %r376, %r377, %r398;
	// end inline asm
	setp.lt.s32 	%p60, %r222, %r377;
	selp.b32 	%r405, %r374, 0, %p60;
	add.s32 	%r380, %r405, %r1005;
	mov.b32 	%r381, 2;
	// begin inline asm
	shfl.sync.down.b32 %r379, %r380, %r381, %r377, %r398;
	// end inline asm
	add.s32 	%r406, %r222, 2;
	setp.gt.s32 	%p61, %r406, %r377;
	selp.b32 	%r407, 0, %r379, %p61;
	add.s32 	%r385, %r380, %r407;
	mov.b32 	%r386, 4;
	// begin inline asm
	shfl.sync.down.b32 %r384, %r385, %r386, %r377, %r398;
	// end inline asm
	add.s32 	%r408, %r222, 4;
	setp.gt.s32 	%p62, %r408, %r377;
	selp.b32 	%r409, 0, %r384, %p62;
	add.s32 	%r390, %r385, %r409;
	mov.b32 	%r391, 8;
	// begin inline asm
	shfl.sync.down.b32 %r389, %r390, %r391, %r377, %r398;
	// end inline asm
	add.s32 	%r410, %r222, 8;
	setp.gt.s32 	%p63, %r410, %r377;
	selp.b32 	%r411, 0, %r389, %p63;
	add.s32 	%r395, %r390, %r411;
	mov.b32 	%r396, 16;
	// begin inline asm
	shfl.sync.down.b32 %r394, %r395, %r396, %r377, %r398;
	// end inline asm
	add.s32 	%r412, %r222, 16;
	setp.gt.s32 	%p64, %r412, %r377;
	selp.b32 	%r413, 0, %r394, %p64;
	add.s32 	%r414, %r413, %r1000;
	add.s32 	%r1000, %r414, %r395;
	add.s32 	%r1003, %r1003, -32;
	bra.uni 	$L__BB6_78;
$L__BB6_83:
	@%p38 bra 	$L__BB6_85;
	add.s32 	%r367, %r1000, %r144;
	add.s64 	%rd27, %rd12, 256;
	mov.b32 	%r366, 101;
	// begin inline asm
	st.relaxed.gpu.v2.u32 [%rd27], {%r366, %r367};
	// end inline asm
	st.shared.u32 	[_ZZN3cub18CUB_300001_SM_10006detail4scan16DeviceScanKernelINS2_10policy_hubIiiimN4cuda3std3__44plusIvEEE10Policy1000EN6thrust24THRUST_300001_SM_1000_NS6detail15normal_iteratorINSD_10device_ptrIiEEEESI_NS0_13ScanTileStateIiLb1EEES9_NS0_8NullTypeEmiLb0ESL_EEvT0_T1_T2_iT3_T4_T5_E12temp_storage+4], %r1000;
	st.shared.u32 	[_ZZN3cub18CUB_300001_SM_10006detail4scan16DeviceScanKernelINS2_10policy_hubIiiimN4cuda3std3__44plusIvEEE10Policy1000EN6thrust24THRUST_300001_SM_1000_NS6detail15normal_iteratorINSD_10device_ptrIiEEEESI_NS0_13ScanTileStateIiLb1EEES9_NS0_8NullTypeEmiLb0ESL_EEvT0_T1_T2_iT3_T4_T5_E12temp_storage+8], %r367;
$L__BB6_85:
	setp.ne.s32 	%p53, %r222, 0;
	mov.u32 	%r1007, %r146;
	@%p53 bra 	$L__BB6_87;
	st.shared.u32 	[_ZZN3cub18CUB_300001_SM_10006detail4scan16DeviceScanKernelINS2_10policy_hubIiiimN4cuda3std3__44plusIvEEE10Policy1000EN6thrust24THRUST_300001_SM_1000_NS6detail15normal_iteratorINSD_10device_ptrIiEEEESI_NS0_13ScanTileStateIiLb1EEES9_NS0_8NullTypeEmiLb0ESL_EEvT0_T1_T2_iT3_T4_T5_E12temp_storage+84], %r1000;
	mov.u32 	%r1007, %r1000;
$L__BB6_87:
	bar.sync 	0;
	setp.eq.s32 	%p54, %r73, 0;
	ld.shared.u32 	%r368, [_ZZN3cub18CUB_300001_SM_10006detail4scan16DeviceScanKernelINS2_10policy_hubIiiimN4cuda3std3__44plusIvEEE10Policy1000EN6thrust24THRUST_300001_SM_1000_NS6detail15normal_iteratorINSD_10device_ptrIiEEEESI_NS0_13ScanTileStateIiLb1EEES9_NS0_8NullTypeEmiLb0ESL_EEvT0_T1_T2_iT3_T4_T5_E12temp_storage+84];
	selp.b32 	%r369, 0, %r368, %p54;
	add.s32 	%r1008, %r369, %r1007;
$L__BB6_88:
	add.s32 	%r509, %r1008, %r120;
	add.s32 	%r510, %r121, %r509;
	add.s32 	%r511, %r122, %r510;
	add.s32 	%r512, %r123, %r511;
	add.s32 	%r513, %r124, %r512;
	add.s32 	%r514, %r125, %r513;
	add.s32 	%r515, %r126, %r514;
	add.s32 	%r516, %r127, %r515;
	add.s32 	%r517, %r128, %r516;
	add.s32 	%r518, %r129, %r517;
	add.s32 	%r519, %r130, %r518;
	add.s32 	%r520, %r131, %r519;
	add.s32 	%r521, %r132, %r520;
	add.s32 	%r522, %r133, %r521;
	add.s32 	%r523, %r134, %r522;
	add.s32 	%r524, %r135, %r523;
	add.s32 	%r525, %r136, %r524;
	add.s32 	%r526, %r137, %r525;
	add.s32 	%r527, %r138, %r526;
	bar.sync 	0;
	st.shared.u32 	[%r119], %r509;
	st.shared.u32 	[%r119+4], %r510;
	st.shared.u32 	[%r119+8], %r511;
	st.shared.u32 	[%r119+12], %r512;
	st.shared.u32 	[%r119+16], %r513;
	st.shared.u32 	[%r119+20], %r514;
	st.shared.u32 	[%r119+24], %r515;
	st.shared.u32 	[%r119+28], %r516;
	st.shared.u32 	[%r119+32], %r517;
	st.shared.u32 	[%r119+36], %r518;
	st.shared.u32 	[%r119+40], %r519;
	st.shared.u32 	[%r119+44], %r520;
	st.shared.u32 	[%r119+48], %r521;
	st.shared.u32 	[%r119+52], %r522;
	st.shared.u32 	[%r119+56], %r523;
	st.shared.u32 	[%r119+60], %r524;
	st.shared.u32 	[%r119+64], %r525;
	st.shared.u32 	[%r119+68], %r526;
	st.shared.u32 	[%r119+72], %r527;
	bar.warp.sync 	-1;
	ld.shared.u32 	%r180, [%r118];
	ld.shared.u32 	%r181, [%r118+128];
	ld.shared.u32 	%r182, [%r118+256];
	ld.shared.u32 	%r183, [%r118+384];
	ld.shared.u32 	%r184, [%r118+512];
	ld.shared.u32 	%r185, [%r118+640];
	ld.shared.u32 	%r186, [%r118+768];
	ld.shared.u32 	%r187, [%r118+896];
	ld.shared.u32 	%r188, [%r118+1024];
	ld.shared.u32 	%r189, [%r118+1152];
	ld.shared.u32 	%r190, [%r118+1280];
	ld.shared.u32 	%r191, [%r118+1408];
	ld.shared.u32 	%r192, [%r118+1536];
	ld.shared.u32 	%r193, [%r118+1664];
	ld.shared.u32 	%r194, [%r118+1792];
	ld.shared.u32 	%r195, [%r118+1920];
	ld.shared.u32 	%r196, [%r118+2048];
	ld.shared.u32 	%r197, [%r118+2176];
	ld.shared.u32 	%r198, [%r118+2304];
	setp.ne.s32 	%p80, %r73, 0;
	@%p80 bra 	$L__BB6_90;
	st.volatile.shared.u32 	[_ZZN3cub18CUB_300001_SM_10006detail4scan16DeviceScanKernelINS2_10policy_hubIiiimN4cuda3std3__44plusIvEEE10Policy1000EN6thrust24THRUST_300001_SM_1000_NS6detail15normal_iteratorINSD_10device_ptrIiEEEESI_NS0_13ScanTileStateIiLb1EEES9_NS0_8NullTypeEmiLb0ESL_EEvT0_T1_T2_iT3_T4_T5_E12temp_storage+31616], %r72;
$L__BB6_90:
	bar.sync 	0;
	ld.volatile.shared.u32 	%r199, [_ZZN3cub18CUB_300001_SM_10006detail4scan16DeviceScanKernelINS2_10policy_hubIiiimN4cuda3std3__44plusIvEEE10Policy1000EN6thrust24THRUST_300001_SM_1000_NS6detail15normal_iteratorINSD_10device_ptrIiEEEESI_NS0_13ScanTileStateIiLb1EEES9_NS0_8NullTypeEmiLb0ESL_EEvT0_T1_T2_iT3_T4_T5_E12temp_storage+31616];
	cvt.u64.u32 	%rd35, %r75;
	add.s64 	%rd36, %rd4, %rd35;
	setp.ge.s32 	%p81, %r75, %r199;
	shl.b64 	%rd37, %rd36, 2;
	add.s64 	%rd15, %rd3, %rd37;
	@%p81 bra 	$L__BB6_92;
	st.global.u32 	[%rd15], %r180;
$L__BB6_92:
	mov.u32 	%r528, %tid.x;
	and.b32  	%r529, %r528, 992;
	mul.lo.s32 	%r530, %r529, 19;
	and.b32  	%r531, %r528, 31;
	or.b32  	%r532, %r530, %r531;
	add.s32 	%r533, %r532, 32;
	setp.ge.s32 	%p82, %r533, %r199;
	@%p82 bra 	$L__BB6_94;
	st.global.u32 	[%rd15+128], %r181;
$L__BB6_94:
	add.s32 	%r539, %r532, 64;
	setp.ge.s32 	%p83, %r539, %r199;
	@%p83 bra 	$L__BB6_96;
	st.global.u32 	[%rd15+256], %r182;
$L__BB6_96:
	add.s32 	%r545, %r532, 96;
	setp.ge.s32 	%p84, %r545, %r199;
	@%p84 bra 	$L__BB6_98;
	st.global.u32 	[%rd15+384], %r183;
$L__BB6_98:
	add.s32 	%r551, %r532, 128;
	setp.ge.s32 	%p85, %r551, %r199;
	@%p85 bra 	$L__BB6_100;
	st.global.u32 	[%rd15+512], %r184;
$L__BB6_100:
	add.s32 	%r557, %r532, 160;
	setp.ge.s32 	%p86, %r557, %r199;
	@%p86 bra 	$L__BB6_102;
	st.global.u32 	[%rd15+640], %r185;
$L__BB6_102:
	add.s32 	%r563, %r532, 192;
	setp.ge.s32 	%p87, %r563, %r199;
	@%p87 bra 	$L__BB6_104;
	st.global.u32 	[%rd15+768], %r186;
$L__BB6_104:
	add.s32 	%r569, %r532, 224;
	setp.ge.s32 	%p88, %r569, %r199;
	@%p88 bra 	$L__BB6_106;
	st.global.u32 	[%rd15+896], %r187;
$L__BB6_106:
	setp.ge.s32 	%p89, %r92, %r199;
	@%p89 bra 	$L__BB6_108;
	st.global.u32 	[%rd15+1024], %r188;
$L__BB6_108:
	add.s32 	%r575, %r532, 288;
	setp.ge.s32 	%p90, %r575, %r199;
	@%p90 bra 	$L__BB6_110;
	st.global.u32 	[%rd15+1152], %r189;
$L__BB6_110:
	add.s32 	%r581, %r532, 320;
	setp.ge.s32 	%p91, %r581, %r199;
	@%p91 bra 	$L__BB6_112;
	st.global.u32 	[%rd15+1280], %r190;
$L__BB6_112:
	add.s32 	%r587, %r532, 352;
	setp.ge.s32 	%p92, %r587, %r199;
	@%p92 bra 	$L__BB6_114;
	st.global.u32 	[%rd15+1408], %r191;
$L__BB6_114:
	add.s32 	%r593, %r532, 384;
	setp.ge.s32 	%p93, %r593, %r199;
	@%p93 bra 	$L__BB6_116;
	st.global.u32 	[%rd15+1536], %r192;
$L__BB6_116:
	add.s32 	%r599, %r532, 416;
	setp.ge.s32 	%p94, %r599, %r199;
	@%p94 bra 	$L__BB6_118;
	st.global.u32 	[%rd15+1664], %r193;
$L__BB6_118:
	add.s32 	%r605, %r532, 448;
	setp.ge.s32 	%p95, %r605, %r199;
	@%p95 bra 	$L__BB6_120;
	st.global.u32 	[%rd15+1792], %r194;
$L__BB6_120:
	add.s32 	%r611, %r532, 480;
	setp.ge.s32 	%p96, %r611, %r199;
	@%p96 bra 	$L__BB6_122;
	st.global.u32 	[%rd15+1920], %r195;
$L__BB6_122:
	add.s32 	%r617, %r532, 512;
	setp.ge.s32 	%p97, %r617, %r199;
	@%p97 bra 	$L__BB6_124;
	st.global.u32 	[%rd15+2048], %r196;
$L__BB6_124:
	add.s32 	%r623, %r532, 544;
	setp.ge.s32 	%p98, %r623, %r199;
	@%p98 bra 	$L__BB6_126;
	st.global.u32 	[%rd15+2176], %r197;
$L__BB6_126:
	setp.ge.s32 	%p99, %r113, %r199;
	@%p99 bra 	$L__BB6_128;
	st.global.u32 	[%rd15+2304], %r198;
$L__BB6_128:
	ret;

}


// ===== COMPILED SASS (sm_100) =====

	.target	sm_100

	.elftype	@"ET_EXEC"


//--------------------- .note.nv.tkinfo           --------------------------
	.section	.note.nv.tkinfo,"",@"SHT_NOTE"
	.sectionflags	@"SHF_NOTE_NV_TKINFO"
	.tkinfo
        /*0018*/ 	.word	0x00000002
        /*0030*/ 	.string	""
        /*0030*/ 	.string	"ptxas"
        /*0030*/ 	.string	"Cuda compilation tools, release 13.0, V13.0.88"
        /*0030*/ 	.string	"Build cuda_13.0.r13.0/compiler.36424714_0"
        /*0030*/ 	.string	"-arch sm_100 -m 64 "



//--------------------- .note.nv.cuinfo           --------------------------
	.section	.note.nv.cuinfo,"",@"SHT_NOTE"
	.sectionflags	@"SHF_NOTE_NV_CUINFO"
        /*0018*/ 	.short	0x0002
        /*001a*/ 	.short	0x0064
        /*001c*/ 	.short	0x0082
	.zero		2


//--------------------- .nv.info                  --------------------------
	.section	.nv.info,"",@"SHT_CUDA_INFO"
	.align	4


	//----- nvinfo : EIATTR_REGCOUNT
	.align		4
        /*0000*/ 	.byte	0x04, 0x2f
        /*0002*/ 	.short	(.L_44 - .L_43)
	.align		4
.L_43:
        /*0004*/ 	.word	index@(_ZN3cub18CUB_300001_SM_10006detail11EmptyKernelIvEEvv)
        /*0008*/ 	.word	0x00000004


	//----- nvinfo : EIATTR_FRAME_SIZE
	.align		4
.L_44:
        /*000c*/ 	.byte	0x04, 0x11
        /*000e*/ 	.short	(.L_46 - .L_45)
	.align		4
.L_45:
        /*0010*/ 	.word	index@(_ZN3cub18CUB_300001_SM_10006detail11EmptyKernelIvEEvv)
        /*0014*/ 	.word	0x00000000


	//----- nvinfo : EIATTR_REGCOUNT
	.align		4
.L_46:
        /*0018*/ 	.byte	0x04, 0x2f
        /*001a*/ 	.short	(.L_48 - .L_47)
	.align		4
.L_47:
        /*001c*/ 	.word	index@(_ZN3cub18CUB_300001_SM_10006detail8for_each13static_kernelINS2_12policy_hub_t12policy_500_tEmN6thrust24THRUST_300001_SM_1000_NS8cuda_cub20__uninitialized_fill7functorINS7_10device_ptrIiEEiEEEEvT0_T1_)
        /*0020*/ 	.word	0x00000008


	//----- nvinfo : EIATTR_FRAME_SIZE
	.align		4
.L_48:
        /*0024*/ 	.byte	0x04, 0x11
        /*0026*/ 	.short	(.L_50 - .L_49)
	.align		4
.L_49:
        /*0028*/ 	.word	index@(_ZN3cub18CUB_300001_SM_10006detail8for_each13static_kernelINS2_12policy_hub_t12policy_500_tEmN6thrust24THRUST_300001_SM_1000_NS8cuda_cub20__uninitialized_fill7functorINS7_10device_ptrIiEEiEEEEvT0_T1_)
        /*002c*/ 	.word	0x00000000


	//----- nvinfo : EIATTR_REGCOUNT
	.align		4
.L_50:
        /*0030*/ 	.byte	0x04, 0x2f
        /*0032*/ 	.short	(.L_52 - .L_51)
	.align		4
.L_51:
        /*0034*/ 	.word	index@(_ZN3cub18CUB_300001_SM_10006detail9transform16transform_kernelINS2_10policy_hubILb1EN4cuda3std3__45tupleIJN6thrust24THRUST_300001_SM_1000_NS17counting_iteratorIiNSA_11use_defaultESC_SC_EEEEEE10policy1000Ei17FetchMemberValuesNSA_6detail15normal_iteratorINSA_10device_ptrIiEEEEJSD_EEEvT0_iT1_T2_DpNS2_10kernel_argIT3_EE)
        /*0038*/ 	.word	0x00000020


	//----- nvinfo : EIATTR_FRAME_SIZE
	.align		4
.L_52:
        /*003c*/ 	.byte	0x04, 0x11
        /*003e*/ 	.short	(.L_54 - .L_53)
	.align		4
.L_53:
        /*0040*/ 	.word	index@(_ZN3cub18CUB_300001_SM_10006detail9transform16transform_kernelINS2_10policy_hubILb1EN4cuda3std3__45tupleIJN6thrust24THRUST_300001_SM_1000_NS17counting_iteratorIiNSA_11use_defaultESC_SC_EEEEEE10policy1000Ei17FetchMemberValuesNSA_6detail15normal_iteratorINSA_10device_ptrIiEEEEJSD_EEEvT0_iT1_T2_DpNS2_10kernel_argIT3_EE)
        /*0044*/ 	.word	0x00000000


	//----- nvinfo : EIATTR_REGCOUNT
	.align		4
.L_54:
        /*0048*/ 	.byte	0x04, 0x2f
        /*004a*/ 	.short	(.L_56 - .L_55)
	.align		4
.L_55:
        /*004c*/ 	.word	index@(_ZN3cub18CUB_300001_SM_10006detail9transform16transform_kernelINS2_10policy_hubILb1EN4cuda3std3__45tupleIJN6thrust24THRUST_300001_SM_1000_NS17counting_iteratorIiNSA_11use_defaultESC_SC_EEEEEE10policy1000El17FetchMemberValuesNSA_6detail15normal_iteratorINSA_10device_ptrIiEEEEJSD_EEEvT0_iT1_T2_DpNS2_10kernel_argIT3_EE)
        /*0050*/ 	.word	0x00000020


	//----- nvinfo : EIATTR_FRAME_SIZE
	.align		4
.L_56:
        /*0054*/ 	.byte	0x04, 0x11
        /*0056*/ 	.short	(.L_58 - .L_57)
	.align		4
.L_57:
        /*0058*/ 	.word	index@(_ZN3cub18CUB_300001_SM_10006detail9transform16transform_kernelINS2_10policy_hubILb1EN4cuda3std3__45tupleIJN6thrust24THRUST_300001_SM_1000_NS17counting_iteratorIiNSA_11use_defaultESC_SC_EEEEEE10policy1000El17FetchMemberValuesNSA_6detail15normal_iteratorINSA_10device_ptrIiEEEEJSD_EEEvT0_iT1_T2_DpNS2_10kernel_argIT3_EE)
        /*005c*/ 	.word	0x00000000


	//----- nvinfo : EIATTR_REGCOUNT
	.align		4
.L_58:
        /*0060*/ 	.byte	0x04, 0x2f
        /*0062*/ 	.short	(.L_60 - .L_59)
	.align		4
.L_59:
        /*0064*/ 	.word	index@(_ZN3cub18CUB_300001_SM_10006detail4scan20DeviceScanInitKernelINS0_13ScanTileStateIiLb1EEEEEvT_i)
        /*0068*/ 	.word	0x00000008


	//----- nvinfo : EIATTR_FRAME_SIZE
	.align		4
.L_60:
        /*006c*/ 	.byte	0x04, 0x11
        /*006e*/ 	.short	(.L_62 - .L_61)
	.align		4
.L_61:
        /*0070*/ 	.word	index@(_ZN3cub18CUB_300001_SM_10006detail4scan20DeviceScanInitKernelINS0_13ScanTileStateIiLb1EEEEEvT_i)
        /*0074*/ 	.word	0x00000000


	//----- nvinfo : EIATTR_REGCOUNT
	.align		4
.L_62:
        /*0078*/ 	.byte	0x04, 0x2f
        /*007a*/ 	.short	(.L_64 - .L_63)
	.align		4
.L_63:
        /*007c*/ 	.word	index@(_ZN3cub18CUB_300001_SM_10006detail4scan16DeviceScanKernelINS2_10policy_hubIiiijN4cuda3std3__44plusIvEEE10Policy1000EN6thrust24THRUST_300001_SM_1000_NS6detail15normal_iteratorINSD_10device_ptrIiEEEESI_NS0_13ScanTileStateIiLb1EEES9_NS0_8NullTypeEjiLb0ESL_EEvT0_T1_T2_iT3_T4_T5_)
        /*0080*/ 	.word	0x00000038


	//----- nvinfo : EIATTR_FRAME_SIZE
	.align		4
.L_64:
        /*0084*/ 	.byte	0x04, 0x11
        /*0086*/ 	.short	(.L_66 - .L_65)
	.align		4
.L_65:
        /*0088*/ 	.word	index@(_ZN3cub18CUB_300001_SM_10006detail4scan16DeviceScanKernelINS2_10policy_hubIiiijN4cuda3std3__44plusIvEEE10Policy1000EN6thrust24THRUST_300001_SM_1000_NS6detail15normal_iteratorINSD_10device_ptrIiEEEESI_NS0_13ScanTileStateIiLb1EEES9_NS0_8NullTypeEjiLb0ESL_EEvT0_T1_T2_iT3_T4_T5_)
        /*008c*/ 	.word	0x00000000


	//----- nvinfo : EIATTR_REGCOUNT
	.align		4
.L_66:
        /*0090*/ 	.byte	0x04, 0x2f
        /*0092*/ 	.short	(.L_68 - .L_67)
	.align		4
.L_67:
        /*0094*/ 	.word	index@(_ZN3cub18CUB_300001_SM_10006detail4scan16DeviceScanKernelINS2_10policy_hubIiiimN4cuda3std3__44plusIvEEE10Policy1000EN6thrust24THRUST_300001_SM_1000_NS6detail15normal_iteratorINSD_10device_ptrIiEEEESI_NS0_13ScanTileStateIiLb1EEES9_NS0_8NullTypeEmiLb0ESL_EEvT0_T1_T2_iT3_T4_T5_)
        /*0098*/ 	.word	0x00000030


	//----- nvinfo : EIATTR_FRAME_SIZE
	.align		4
.L_68:
        /*009c*/ 	.byte	0x04, 0x11
        /*009e*/ 	.short	(.L_70 - .L_69)
	.align		4
.L_69:
        /*00a0*/ 	.word	index@(_ZN3cub18CUB_300001_SM_10006detail4scan16DeviceScanKernelINS2_10policy_hubIiiimN4cuda3std3__44plusIvEEE10Policy1000EN6thrust24THRUST_300001_SM_1000_NS6detail15normal_iteratorINSD_10device_ptrIiEEEESI_NS0_13ScanTileStateIiLb1EEES9_NS0_8NullTypeEmiLb0ESL_EEvT0_T1_T2_iT3_T4_T5_)
        /*00a4*/ 	.word	0x00000000


	//----- nvinfo : EIATTR_MIN_STACK_SIZE
	.align		4
.L_70:
        /*00a8*/ 	.byte	0x04, 0x12
        /*00aa*/ 	.short	(.L_72 - .L_71)
	.align		4
.L_71:
        /*00ac*/ 	.word	index@(_ZN3cub18CUB_300001_SM_10006detail4scan16DeviceScanKernelINS2_10policy_hubIiiimN4cuda3std3__44plusIvEEE10Policy1000EN6thrust24THRUST_300001_SM_1000_NS6detail15normal_iteratorINSD_10device_ptrIiEEEESI_NS0_13ScanTileStateIiLb1EEES9_NS0_8NullTypeEmiLb0ESL_EEvT0_T1_T2_iT3_T4_T5_)
        /*00b0*/ 	.word	0x00000000


	//----- nvinfo : EIATTR_MIN_STACK_SIZE
	.align		4
.L_72:
        /*00b4*/ 	.byte	0x04, 0x12
        /*00b6*/ 	.short	(.L_74 - .L_73)
	.align		4
.L_73:
        /*00b8*/ 	.word	index@(_ZN3cub18CUB_300001_SM_10006detail4scan16DeviceScanKernelINS2_10policy_hubIiiijN4cuda3std3__44plusIvEEE10Policy1000EN6thrust24THRUST_300001_SM_1000_NS6detail15normal_iteratorINSD_10device_ptrIiEEEESI_NS0_13ScanTileStateIiLb1EEES9_NS0_8NullTypeEjiLb0ESL_EEvT0_T1_T2_iT3_T4_T5_)
        /*00bc*/ 	.word	0x00000000


	//----- nvinfo : EIATTR_MIN_STACK_SIZE
	.align		4
.L_74:
        /*00c0*/ 	.byte	0x04, 0x12
        /*00c2*/ 	.short	(.L_76 - .L_75)
	.align		4
.L_75:
        /*00c4*/ 	.word	index@(_ZN3cub18CUB_300001_SM_10006detail4scan20DeviceScanInitKernelINS0_13ScanTileStateIiLb1EEEEEvT_i)
        /*00c8*/ 	.word	0x00000000


	//----- nvinfo : EIATTR_MIN_STACK_SIZE
	.align		4
.L_76:
        /*00cc*/ 	.byte	0x04, 0x12
        /*00ce*/ 	.short	(.L_78 - .L_77)
	.align		4
.L_77:
        /*00d0*/ 	.word	index@(_ZN3cub18CUB_300001_SM_10006detail9transform16transform_kernelINS2_10policy_hubILb1EN4cuda3std3__45tupleIJN6thrust24THRUST_300001_SM_1000_NS17counting_iteratorIiNSA_11use_defaultESC_SC_EEEEEE10policy1000El17FetchMemberValuesNSA_6detail15normal_iteratorINSA_10device_ptrIiEEEEJSD_EEEvT0_iT1_T2_DpNS2_10kernel_argIT3_EE)
        /*00d4*/ 	.word	0x00000000


	//----- nvinfo : EIATTR_MIN_STACK_SIZE
	.align		4
.L_78:
        /*00d8*/ 	.byte	0x04, 0x12
        /*00da*/ 	.short	(.L_80 - .L_79)
	.align		4
.L_79:
        /*00dc*/ 	.word	index@(_ZN3cub18CUB_300001_SM_10006detail9transform16transform_kernelINS2_10policy_hubILb1EN4cuda3std3__45tupleIJN6thrust24THRUST_300001_SM_1000_NS17counting_iteratorIiNSA_11use_defaultESC_SC_EEEEEE10policy1000Ei17FetchMemberValuesNSA_6detail15normal_iteratorINSA_10device_ptrIiEEEEJSD_EEEvT0_iT1_T2_DpNS2_10kernel_argIT3_EE)
        /*00e0*/ 	.word	0x00000000


	//----- nvinfo : EIATTR_MIN_STACK_SIZE
	.align		4
.L_80:
        /*00e4*/ 	.byte	0x04, 0x12
        /*00e6*/ 	.short	(.L_82 - .L_81)
	.align		4
.L_81:
        /*00e8*/ 	.word	index@(_ZN3cub18CUB_300001_SM_10006detail8for_each13static_kernelINS2_12policy_hub_t12policy_500_tEmN6thrust24THRUST_300001_SM_1000_NS8cuda_cub20__uninitialized_fill7functorINS7_10device_ptrIiEEiEEEEvT0_T1_)
        /*00ec*/ 	.word	0x00000000


	//----- nvinfo : EIATTR_MIN_STACK_SIZE
	.align		4
.L_82:
        /*00f0*/ 	.byte	0x04, 0x12
        /*00f2*/ 	.short	(.L_84 - .L_83)
	.align		4
.L_83:
        /*00f4*/ 	.word	index@(_ZN3cub18CUB_300001_SM_10006detail11EmptyKernelIvEEvv)
        /*00f8*/ 	.word	0x00000000
.L_84:


//--------------------- .nv.compat                --------------------------
	.section	.nv.compat,"",@"SHT_CUDA_COMPAT_INFO"
	.align	4
        /*0000*/ 	.byte	0x02, 0x09, 0x00, 0x00, 0x02, 0x02, 0x01, 0x00, 0x02, 0x05, 0x05, 0x00, 0x03, 0x07, 0x01, 0x01
        /*0010*/ 	.byte	0x02, 0x03, 0x00, 0x00, 0x02, 0x06, 0x01, 0x00, 0x04, 0x0b, 0x08, 0x00, 0x09, 0x00, 0x00, 0x00
        /*0020*/ 	.byte	0x00, 0x00, 0x00, 0x00


//--------------------- .nv.info._ZN3cub18CUB_300001_SM_10006detail4scan16DeviceScanKernelINS2_10policy_hubIiiimN4cuda3std3__44plusIvEEE10Policy1000EN6thrust24THRUST_300001_SM_1000_NS6detail15normal_iteratorINSD_10device_ptrIiEEEESI_NS0_13ScanTileStateIiLb1EEES9_NS0_8NullTypeEmiLb0ESL_EEvT0_T1_T2_iT3_T4_T5_ --------------------------
	.section	.nv.info._ZN3cub18CUB_300001_SM_10006detail4scan16DeviceScanKernelINS2_10policy_hubIiiimN4cuda3std3__44plusIvEEE10Policy1000EN6thrust24THRUST_300001_SM_1000_NS6detail15normal_iteratorINSD_10device_ptrIiEEEESI_NS0_13ScanTileStateIiLb1EEES9_NS0_8NullTypeEmiLb0ESL_EEvT0_T1_T2_iT3_T4_T5_,"",@"SHT_CUDA_INFO"
	.sectionflags	@""
	.align	4


	//----- nvinfo : EIATTR_CUDA_API_VERSION
	.align		4
        /*0000*/ 	.byte	0x04, 0x37
        /*0002*/ 	.short	(.L_86 - .L_85)
.L_85:
        /*0004*/ 	.word	0x00000082


	//----- nvinfo : EIATTR_KPARAM_INFO
	.align		4
.L_86:
        /*0008*/ 	.byte	0x04, 0x17
        /*000a*/ 	.short	(.L_88 - .L_87)
.L_87:
        /*000c*/ 	.word	0x00000000
        /*0010*/ 	.short	0x0006
        /*0012*/ 	.short	0x0020
        /*0014*/ 	.byte	0x00, 0xf0, 0x21, 0x00


	//----- nvinfo : EIATTR_KPARAM_INFO
	.align		4
.L_88:
        /*0018*/ 	.byte	0x04, 0x17
        /*001a*/ 	.short	(.L_90 - .L_89)
.L_89:
        /*001c*/ 	.word	0x00000000
        /*0020*/ 	.short	0x0005
        /*0022*/ 	.short	0x001d
        /*0024*/ 	.byte	0x00, 0xf0, 0x05, 0x00


	//----- nvinfo : EIATTR_KPARAM_INFO
	.align		4
.L_90:
        /*0028*/ 	.byte	0x04, 0x17
        /*002a*/ 	.short	(.L_92 - .L_91)
.L_91:
        /*002c*/ 	.word	0x00000000
        /*0030*/ 	.short	0x0004
        /*0032*/ 	.short	0x001c
        /*0034*/ 	.byte	0x00, 0xf0, 0x05, 0x00


	//----- nvinfo : EIATTR_KPARAM_INFO
	.align		4
.L_92:
        /*0038*/ 	.byte	0x04, 0x17
        /*003a*/ 	.short	(.L_94 - .L_93)
.L_93:
        /*003c*/ 	.word	0x00000000
        /*0040*/ 	.short	0x0003
        /*0042*/ 	.short	0x0018
        /*0044*/ 	.byte	0x00, 0xf0, 0x11, 0x00


	//----- nvinfo : EIATTR_KPARAM_INFO
	.align		4
.L_94:
        /*0048*/ 	.byte	0x04, 0x17
        /*004a*/ 	.short	(.L_96 - .L_95)
.L_95:
        /*004c*/ 	.word	0x00000000
        /*0050*/ 	.short	0x0002
        /*0052*/ 	.short	0x0010
        /*0054*/ 	.byte	0x00, 0xf0, 0x21, 0x00


	//----- nvinfo : EIATTR_KPARAM_INFO
	.align		4
.L_96:
        /*0058*/ 	.byte	0x04, 0x17
        /*005a*/ 	.short	(.L_98 - .L_97)
.L_97:
        /*005c*/ 	.word	0x00000000
        /*0060*/ 	.short	0x0001
        /*0062*/ 	.short	0x0008
        /*0064*/ 	.byte	0x00, 0xf0, 0x21, 0x00


	//----- nvinfo : EIATTR_KPARAM_INFO
	.align		4
.L_98:
        /*0068*/ 	.byte	0x04, 0x17
        /*006a*/ 	.short	(.L_100 - .L_99)
.L_99:
        /*006c*/ 	.word	0x00000000
        /*0070*/ 	.short	0x0000
        /*0072*/ 	.short	0x0000
        /*0074*/ 	.byte	0x00, 0xf0, 0x21, 0x00


	//----- nvinfo : EIATTR_SPARSE_MMA_MASK
	.align		4
.L_100:
        /*0078*/ 	.byte	0x03, 0x50
        /*007a*/ 	.short	0x0000


	//----- nvinfo : EIATTR_MAXREG_COUNT
	.align		4
        /*007c*/ 	.byte	0x03, 0x1b
        /*007e*/ 	.short	0x0080


	//----- nvinfo : EIATTR_NUM_BARRIERS
	.align		4
        /*0080*/ 	.byte	0x02, 0x4c
        /*0082*/ 	.byte	0x01
	.zero		1


	//----- nvinfo : EIATTR_MERCURY_ISA_VERSION
	.align		4
        /*0084*/ 	.byte	0x03, 0x5f
        /*0086*/ 	.short	0x0101


	//----- nvinfo : EIATTR_COOP_GROUP_MASK_REGIDS
	.align		4
        /*0088*/ 	.byte	0x04, 0x29
        /*008a*/ 	.short	(.L_102 - .L_101)


	//   ....[0]....
.L_101:
        /*008c*/ 	.word	0xffffffff


	//   ....[1]....
        /*0090*/ 	.word	0xffffffff


	//   ....[2]....
        /*0094*/ 	.word	0xffffffff


	//   ....[3]....
        /*0098*/ 	.word	0xffffffff


	//   ....[4]....
        /*009c*/ 	.word	0xffffffff


	//   ....[5]....
        /*00a0*/ 	.word	0xffffffff


	//   ....[6]....
        /*00a4*/ 	.word	0xffffffff


	//   ....[7]....
        /*00a8*/ 	.word	0xffffffff


	//   ....[8]....
        /*00ac*/ 	.word	0xffffffff


	//   ....[9]....
        /*00b0*/ 	.word	0xffffffff


	//   ....[10]....
        /*00b4*/ 	.word	0xffffffff


	//   ....[11]....
        /*00b8*/ 	.word	0xffffffff


	//   ....[12]....
        /*00bc*/ 	.word	0xffffffff


	//   ....[13]....
        /*00c0*/ 	.word	0xffffffff


	//   ....[14]....
        /*00c4*/ 	.word	0xffffffff


	//   ....[15]....
        /*00c8*/ 	.word	0xffffffff


	//   ....[16]....
        /*00cc*/ 	.word	0xffffffff


	//   ....[17]....
        /*00d0*/ 	.word	0xffffffff


	//   ....[18]....
        /*00d4*/ 	.word	0xffffffff


	//   ....[19]....
        /*00d8*/ 	.word	0xffffffff


	//   ....[20]....
        /*00dc*/ 	.word	0xffffffff


	//   ....[21]....
        /*00e0*/ 	.word	0xffffffff


	//   ....[22]....
        /*00e4*/ 	.word	0xffffffff


	//   ....[23]....
        /*00e8*/ 	.word	0xffffffff


	//   ....[24]....
        /*00ec*/ 	.word	0xffffffff


	//   ....[25]....
        /*00f0*/ 	.word	0xffffffff


	//   ....[26]....
        /*00f4*/ 	.word	0xffffffff


	//   ....[27]....
        /*00f8*/ 	.word	0xffffffff


	//   ....[28]....
        /*00fc*/ 	.word	0xffffffff


	//   ....[29]....
        /*0100*/ 	.word	0xffffffff


	//   ....[30]....
        /*0104*/ 	.word	0xffffffff


	//   ....[31]....
        /*0108*/ 	.word	0xffffffff


	//   ....[32]....
        /*010c*/ 	.word	0xffffffff


	//   ....[33]....
        /*0110*/ 	.word	0xffffffff


	//   ....[34]....
        /*0114*/ 	.word	0xffffffff


	//   ....[35]....
        /*0118*/ 	.word	0xffffffff


	//   ....[36]....
        /*011c*/ 	.word	0xffffffff


	//   ....[37]....
        /*0120*/ 	.word	0xffffffff


	//   ....[38]....
        /*0124*/ 	.word	0xffffffff


	//   ....[39]....
        /*0128*/ 	.word	0xffffffff


	//   ....[40]....
        /*012c*/ 	.word	0xffffffff


	//   ....[41]....
        /*0130*/ 	.word	0xffffffff


	//   ....[42]....
        /*0134*/ 	.word	0xffffffff


	//   ....[43]....
        /*0138*/ 	.word	0xffffffff


	//   ....[44]....
        /*013c*/ 	.word	0xffffffff


	//   ....[45]....
        /*0140*/ 	.word	0xffffffff


	//   ....[46]....
        /*0144*/ 	.word	0xffffffff


	//   ....[47]....
        /*0148*/ 	.word	0xffffffff


	//   ....[48]....
        /*014c*/ 	.word	0xffffffff


	//   ....[49]....
        /*0150*/ 	.word	0xffffffff


	//   ....[50]....
        /*0154*/ 	.word	0xffffffff


	//   ....[51]....
        /*0158*/ 	.word	0xffffffff


	//   ....[52]....
        /*015c*/ 	.word	0xffffffff


	//   ....[53]....
        /*0160*/ 	.word	0xffffffff


	//   ....[54]....
        /*0164*/ 	.word	0xffffffff


	//   ....[55]....
        /*0168*/ 	.word	0xffffffff


	//   ....[56]....
        /*016c*/ 	.word	0xffffffff


	//   ....[57]....
        /*0170*/ 	.word	0xffffffff


	//   ....[58]....
        /*0174*/ 	.word	0xffffffff


	//   ....[59]....
        /*0178*/ 	.word	0xffffffff


	//   ....[60]....
        /*017c*/ 	.word	0x05000008


	//   ....[61]....
        /*0180*/ 	.word	0x05000008


	//   ....[62]....
        /*0184*/ 	.word	0x05000008


	//   ....[63]....
        /*0188*/ 	.word	0x05000008


	//   ....[64]....
        /*018c*/ 	.word	0x05000008


	//   ....[65]....
        /*0190*/ 	.word	0x05000008


	//   ....[66]....
        /*0194*/ 	.word	0x05000008


	//   ....[67]....
        /*0198*/ 	.word	0x05000008


	//   ....[68]....
        /*019c*/ 	.word	0x05000008


	//   ....[69]....
        /*01a0*/ 	.word	0x05000008


	//   ....[70]....
        /*01a4*/ 	.word	0x05000008


	//   ....[71]....
        /*01a8*/ 	.word	0x05000008


	//   ....[72]....
        /*01ac*/ 	.word	0x05000008


	//   ....[73]....
        /*01b0*/ 	.word	0x05000008


	//   ....[74]....
        /*01b4*/ 	.word	0x05000008


	//   ....[75]....
        /*01b8*/ 	.word	0x05000008


	//   ....[76]....
        /*01bc*/ 	.word	0x05000008


	//   ....[77]....
        /*01c0*/ 	.word	0x05000008


	//   ....[78]....
        /*01c4*/ 	.word	0x05000008


	//   ....[79]....
        /*01c8*/ 	.word	0x05000008


	//   ....[80]....
        /*01cc*/ 	.word	0x05000008


	//   ....[81]....
        /*01d0*/ 	.word	0x05000008


	//   ....[82]....
        /*01d4*/ 	.word	0x05000008


	//   ....[83]....
        /*01d8*/ 	.word	0x05000008


	//   ....[84]....
        /*01dc*/ 	.word	0x05000008


	//   ....[85]....
        /*01e0*/ 	.word	0x05000008


	//   ....[86]....
        /*01e4*/ 	.word	0x05000008


	//   ....[87]....
        /*01e8*/ 	.word	0x05000008


	//   ....[88]....
        /*01ec*/ 	.word	0x05000008


	//   ....[89]....
        /*01f0*/ 	.word	0x05000008


	//   ....[90]....
        /*01f4*/ 	.word	0x05000008


	//   ....[91]....
        /*01f8*/ 	.word	0x05000008


	//   ....[92]....
        /*01fc*/ 	.word	0x05000008


	//   ....[93]....
        /*0200*/ 	.word	0x05000008


	//   ....[94]....
        /*0204*/ 	.word	0x05000008


	//   ....[95]....
        /*0208*/ 	.word	0x05000008


	//----- nvinfo : EIATTR_COOP_GROUP_INSTR_OFFSETS
	.align		4
.L_102:
        /*020c*/ 	.byte	0x04, 0x28
        /*020e*/ 	.short	(.L_104 - .L_103)


	//   ....[0]....
.L_103:
        /*0210*/ 	.word	0x00000470


	//   ....[1]....
        /*0214*/ 	.word	0x000006a0


	//   ....[2]....
        /*0218*/ 	.word	0x000006c0


	//   ....[3]....
        /*021c*/ 	.word	0x000006e0


	//   ....[4]....
        /*0220*/ 	.word	0x00000700


	//   ....[5]....
        /*0224*/ 	.word	0x00000720


	//   ....[6]....
        /*0228*/ 	.word	0x00000b20


	//   ....[7]....
        /*022c*/ 	.word	0x00000b40


	//   ....[8]....
        /*0230*/ 	.word	0x00000b60


	//   ....[9]....
        /*0234*/ 	.word	0x00000b80


	//   ....[10]....
        /*0238*/ 	.word	0x00000ba0


	//   ....[11]....
        /*023c*/ 	.word	0x00000fa0


	//   ....[12]....
        /*0240*/ 	.word	0x00001030


	//   ....[13]....
        /*0244*/ 	.word	0x00001090


	//   ....[14]....
        /*0248*/ 	.word	0x00001130


	//   ....[15]....
        /*024c*/ 	.word	0x00001190


	//   ....[16]....
        /*0250*/ 	.word	0x000011d0


	//   ....[17]....
        /*0254*/ 	.word	0x00001220


	//   ....[18]....
        /*0258*/ 	.word	0x00001270


	//   ....[19]....
        /*025c*/ 	.word	0x00001280


	//   ....[20]....
        /*0260*/ 	.word	0x00001360


	//   ....[21]....
        /*0264*/ 	.word	0x000013f0


	//   ....[22]....
        /*0268*/ 	.word	0x00001440


	//   ....[23]....
        /*026c*/ 	.word	0x000014a0


	//   ....[24]....
        /*0270*/ 	.word	0x00001500


	//   ....[25]....
        /*0274*/ 	.word	0x00001540


	//   ....[26]....
        /*0278*/ 	.word	0x00001580


	//   ....[27]....
        /*027c*/ 	.word	0x000015c0


	//   ....[28]....
        /*0280*/ 	.word	0x000015d0


	//   ....[29]....
        /*0284*/ 	.word	0x00001a50


	//   ....[30]....
        /*0288*/ 	.word	0x00002410


	//   ....[31]....
        /*028c*/ 	.word	0x00002640


	//   ....[32]....
        /*0290*/ 	.word	0x00002660


	//   ....[33]....
        /*0294*/ 	.word	0x00002680


	//   ....[34]....
        /*0298*/ 	.word	0x000026a0


	//   ....[35]....
        /*029c*/ 	.word	0x000026c0


	//   ....[36]....
        /*02a0*/ 	.word	0x00002a50


	//   ....[37]....
        /*02a4*/ 	.word	0x00002a70


	//   ....[38]....
        /*02a8*/ 	.word	0x00002a90


	//   ....[39]....
        /*02ac*/ 	.word	0x00002ab0


	//   ....[40]....
        /*02b0*/ 	.word	0x00002ad0


	//   ....[41]....
        /*02b4*/ 	.word	0x00002ed0


	//   ....[42]....
        /*02b8*/ 	.word	0x00002f60


	//   ....[43]....
        /*02bc*/ 	.word	0x00002fc0


	//   ....[44]....
        /*02c0*/ 	.word	0x00003030


	//   ....[45]....
        /*02c4*/ 	.word	0x00003090


	//   ....[46]....
        /*02c8*/ 	.word	0x000030f0


	//   ....[47]....
        /*02cc*/ 	.word	0x00003140


	//   ....[48]....
        /*02d0*/ 	.word	0x000031a0


	//   ....[49]....
        /*02d4*/ 	.word	0x000031b0


	//   ....[50]....
        /*02d8*/ 	.word	0x00003290


	//   ....[51]....
        /*02dc*/ 	.word	0x00003320


	//   ....[52]....
        /*02e0*/ 	.word	0x00003370


	//   ....[53]....
        /*02e4*/ 	.word	0x000033e0


	//   ....[54]....
        /*02e8*/ 	.word	0x00003440


	//   ....[55]....
        /*02ec*/ 	.word	0x00003490


	//   ....[56]....
        /*02f0*/ 	.word	0x000034f0


	//   ....[57]....
        /*02f4*/ 	.word	0x00003530


	//   ....[58]....
        /*02f8*/ 	.word	0x00003540


	//   ....[59]....
        /*02fc*/ 	.word	0x000039a0


	//   ....[60]....
        /*0300*/ 	.word	0x00003f50


	//   ....[61]....
        /*0304*/ 	.word	0x00003fd0


	//   ....[62]....
        /*0308*/ 	.word	0x00004070


	//   ....[63]....
        /*030c*/ 	.word	0x00004160


	//   ....[64]....
        /*0310*/ 	.word	0x000041e0


	//   ....[65]....
        /*0314*/ 	.word	0x00004260


	//   ....[66]....
        /*0318*/ 	.word	0x000042e0


	//   ....[67]....
        /*031c*/ 	.word	0x00004360


	//   ....[68]....
        /*0320*/ 	.word	0x00004400


	//   ....[69]....
        /*0324*/ 	.word	0x00004470


	//   ....[70]....
        /*0328*/ 	.word	0x000044f0


	//   ....[71]....
        /*032c*/ 	.word	0x00004570


	//   ....[72]....
        /*0330*/ 	.word	0x00004620


	//   ....[73]....
        /*0334*/ 	.word	0x000046a0


	//   ....[74]....
        /*0338*/ 	.word	0x00004710


	//   ....[75]....
        /*033c*/ 	.word	0x00004780


	//   ....[76]....
        /*0340*/ 	.word	0x000047f0


	//   ....[77]....
        /*0344*/ 	.word	0x00004850


	//   ....[78]....
        /*0348*/ 	.word	0x000048c0


	//   ....[79]....
        /*034c*/ 	.word	0x00004940


	//   ....[80]....
        /*0350*/ 	.word	0x000049e0


	//   ....[81]....
        /*0354*/ 	.word	0x00004ab0


	//   ....[82]....
        /*0358*/ 	.word	0x00004b30


	//   ....[83]....
        /*035c*/ 	.word	0x00004bd0


	//   ....[84]....
        /*0360*/ 	.word	0x00004c60


	//   ....[85]....
        /*0364*/ 	.word	0x00004cd0


	//   ....[86]....
        /*0368*/ 	.word	0x00004d70


	//   ....[87]....
        /*036c*/ 	.word	0x00004de0


	//   ....[88]....
        /*0370*/ 	.word	0x00004e60


	//   ....[89]....
        /*0374*/ 	.word	0x00004ee0


	//   ....[90]....
        /*0378*/ 	.word	0x00004f90


	//   ....[91]....
        /*037c*/ 	.word	0x00005030


	//   ....[92]....
        /*0380*/ 	.word	0x000050c0


	//   ....[93]....
        /*0384*/ 	.word	0x00005160


	//   ....[94]....
        /*0388*/ 	.word	0x000051e0


	//   ....[95]....
        /*038c*/ 	.word	0x00005240


	//----- nvinfo : EIATTR_VRC_CTA_INIT_COUNT
	.align		4
.L_104:
        /*0390*/ 	.byte	0x02, 0x4a
	.zero		1
	.zero		1


	//----- nvinfo : EIATTR_EXIT_INSTR_OFFSETS
	.align		4
        /*0394*/ 	.byte	0x04, 0x1c
        /*0396*/ 	.short	(.L_106 - .L_105)


	//   ....[0]....
.L_105:
        /*0398*/ 	.word	0x00001cc0


	//   ....[1]....
        /*039c*/ 	.word	0x00001cf0


	//   ....[2]....
        /*03a0*/ 	.word	0x00003ee0


	//   ....[3]....
        /*03a4*/ 	.word	0x00003f00


	//----- nvinfo : EIATTR_MAX_THREADS
	.align		4
.L_106:
        /*03a8*/ 	.byte	0x04, 0x05
        /*03aa*/ 	.short	(.L_108 - .L_107)
.L_107:
        /*03ac*/ 	.word	0x000001a0
        /*03b0*/ 	.word	0x00000001
        /*03b4*/ 	.word	0x00000001


	//----- nvinfo : EIATTR_CRS_STACK_SIZE
	.align		4
.L_108:
        /*03b8*/ 	.byte	0x04, 0x1e
        /*03ba*/ 	.short	(.L_110 - .L_109)
.L_109:
        /*03bc*/ 	.word	0x00000000


	//----- nvinfo : EIATTR_CBANK_PARAM_SIZE
	.align		4
.L_110:
        /*03c0*/ 	.byte	0x03, 0x19
        /*03c2*/ 	.short	0x0028


	//----- nvinfo : EIATTR_PARAM_CBANK
	.align		4
        /*03c4*/ 	.byte	0x04, 0x0a
        /*03c6*/ 	.short	(.L_112 - .L_111)
	.align		4
.L_111:
        /*03c8*/ 	.word	index@(.nv.constant0._ZN3cub18CUB_300001_SM_10006detail4scan16DeviceScanKernelINS2_10policy_hubIiiimN4cuda3std3__44plusIvEEE10Policy1000EN6thrust24THRUST_300001_SM_1000_NS6detail15normal_iteratorINSD_10device_ptrIiEEEESI_NS0_13ScanTileStateIiLb1EEES9_NS0_8NullTypeEmiLb0ESL_EEvT0_T1_T2_iT3_T4_T5_)
        /*03cc*/ 	.short	0x0380
        /*03ce*/ 	.short	0x0028


	//----- nvinfo : EIATTR_SW_WAR
	.align		4
.L_112:
        /*03d0*/ 	.byte	0x04, 0x36
        /*03d2*/ 	.short	(.L_114 - .L_113)
.L_113:
        /*03d4*/ 	.word	0x00000008
.L_114:


//--------------------- .nv.info._ZN3cub18CUB_300001_SM_10006detail4scan16DeviceScanKernelINS2_10policy_hubIiiijN4cuda3std3__44plusIvEEE10Policy1000EN6thrust24THRUST_300001_SM_1000_NS6detail15normal_iteratorINSD_10device_ptrIiEEEESI_NS0_13ScanTileStateIiLb1EEES9_NS0_8NullTypeEjiLb0ESL_EEvT0_T1_T2_iT3_T4_T5_ --------------------------
	.section	.nv.info._ZN3cub18CUB_300001_SM_10006detail4scan16DeviceScanKernelINS2_10policy_hubIiiijN4cuda3std3__44plusIvEEE10Policy1000EN6thrust24THRUST_300001_SM_1000_NS6detail15normal_iteratorINSD_10device_ptrIiEEEESI_NS0_13ScanTileStateIiLb1EEES9_NS0_8NullTypeEjiLb0ESL_EEvT0_T1_T2_iT3_T4_T5_,"",@"SHT_CUDA_INFO"
	.sectionflags	@""
	.align	4


	//----- nvinfo : EIATTR_CUDA_API_VERSION
	.align		4
        /*0000*/ 	.byte	0x04, 0x37
        /*0002*/ 	.short	(.L_116 - .L_115)
.L_115:
        /*0004*/ 	.word	0x00000082


	//----- nvinfo : EIATTR_KPARAM_INFO
	.align		4
.L_116:
        /*0008*/ 	.byte	0x04, 0x17
        /*000a*/ 	.short	(.L_118 - .L_117)
.L_117:
        /*000c*/ 	.word	0x00000000
        /*0010*/ 	.short	0x0006
        /*0012*/ 	.short	0x0020
        /*0014*/ 	.byte	0x00, 0xf0, 0x11, 0x00


	//----- nvinfo : EIATTR_KPARAM_INFO
	.align		4
.L_118:
        /*0018*/ 	.byte	0x04, 0x17
        /*001a*/ 	.short	(.L_120 - .L_119)
.L_119:
        /*001c*/ 	.word	0x00000000
        /*0020*/ 	.short	0x0005
        /*0022*/ 	.short	0x001d
        /*0024*/ 	.byte	0x00, 0xf0, 0x05, 0x00


	//----- nvinfo : EIATTR_KPARAM_INFO
	.align		4
.L_120:
        /*0028*/ 	.byte	0x04, 0x17
        /*002a*/ 	.short	(.L_122 - .L_121)
.L_121:
        /*002c*/ 	.word	0x00000000
        /*0030*/ 	.short	0x0004
        /*0032*/ 	.short	0x001c
        /*0034*/ 	.byte	0x00, 0xf0, 0x05, 0x00


	//----- nvinfo : EIATTR_KPARAM_INFO
	.align		4
.L_122:
        /*0038*/ 	.byte	0x04, 0x17
        /*003a*/ 	.short	(.L_124 - .L_123)
.L_123:
        /*003c*/ 	.word	0x00000000
        /*0040*/ 	.short	0x0003
        /*0042*/ 	.short	0x0018
        /*0044*/ 	.byte	0x00, 0xf0, 0x11, 0x00


	//----- nvinfo : EIATTR_KPARAM_INFO
	.align		4
.L_124:
        /*0048*/ 	.byte	0x04, 0x17
        /*004a*/ 	.short	(.L_126 - .L_125)
.L_125:
        /*004c*/ 	.word	0x00000000
        /*0050*/ 	.short	0x0002
        /*0052*/ 	.short	0x0010
        /*0054*/ 	.byte	0x00, 0xf0, 0x21, 0x00


	//----- nvinfo : EIATTR_KPARAM_INFO
	.align		4
.L_126:
        /*0058*/ 	.byte	0x04, 0x17
        /*005a*/ 	.short	(.L_128 - .L_127)
.L_127:
        /*005c*/ 	.word	0x00000000
        /*0060*/ 	.short	0x0001
        /*0062*/ 	.short	0x0008
        /*0064*/ 	.byte	0x00, 0xf0, 0x21, 0x00


	//----- nvinfo : EIATTR_KPARAM_INFO
	.align		4
.L_128:
        /*0068*/ 	.byte	0x04, 0x17
        /*006a*/ 	.short	(.L_130 - .L_129)
.L_129:
        /*006c*/ 	.word	0x00000000
        /*0070*/ 	.short	0x0000
        /*0072*/ 	.short	0x0000
        /*0074*/ 	.byte	0x00, 0xf0, 0x21, 0x00


	//----- nvinfo : EIATTR_SPARSE_MMA_MASK
	.align		4
.L_130:
        /*0078*/ 	.byte	0x03, 0x50
        /*007a*/ 	.short	0x0000


	//----- nvinfo : EIATTR_MAXREG_COUNT
	.align		4
        /*007c*/ 	.byte	0x03, 0x1b
        /*007e*/ 	.short	0x00a8


	//----- nvinfo : EIATTR_NUM_BARRIERS
	.align		4
        /*0080*/ 	.byte	0x02, 0x4c
        /*0082*/ 	.byte	0x01
	.zero		1


	//----- nvinfo : EIATTR_MERCURY_ISA_VERSION
	.align		4
        /*0084*/ 	.byte	0x03, 0x5f
        /*0086*/ 	.short	0x0101


	//----- nvinfo : EIATTR_UNUSED_LOAD_BYTE_OFFSET
	.align		4
        /*0088*/ 	.byte	0x04, 0x44
        /*008a*/ 	.short	(.L_132 - .L_131)


	//   ....[0]....
.L_131:
        /*008c*/ 	.word	0x00002a20
        /*0090*/ 	.word	0x00000fff


	//----- nvinfo : EIATTR_COOP_GROUP_MASK_REGIDS
	.align		4
.L_132:
        /*0094*/ 	.byte	0x04, 0x29
        /*0096*/ 	.short	(.L_134 - .L_133)


	//   ....[0]....
.L_133:
        /*0098*/ 	.word	0xffffffff


	//   ....[1]....
        /*009c*/ 	.word	0xffffffff


	//   ....[2]....
        /*00a0*/ 	.word	0xffffffff


	//   ....[3]....
        /*00a4*/ 	.word	0xffffffff


	//   ....[4]....
        /*00a8*/ 	.word	0xffffffff


	//   ....[5]....
        /*00ac*/ 	.word	0xffffffff


	//   ....[6]....
        /*00b0*/ 	.word	0xffffffff


	//   ....[7]....
        /*00b4*/ 	.word	0xffffffff


	//   ....[8]....
        /*00b8*/ 	.word	0xffffffff


	//   ....[9]....
        /*00bc*/ 	.word	0xffffffff


	//   ....[10]....
        /*00c0*/ 	.word	0xffffffff


	//   ....[11]....
        /*00c4*/ 	.word	0xffffffff


	//   ....[12]....
        /*00c8*/ 	.word	0xffffffff


	//   ....[13]....
        /*00cc*/ 	.word	0xffffffff


	//   ....[14]....
        /*00d0*/ 	.word	0xffffffff


	//   ....[15]....
        /*00d4*/ 	.word	0xffffffff


	//   ....[16]....
        /*00d8*/ 	.word	0xffffffff


	//   ....[17]....
        /*00dc*/ 	.word	0xffffffff


	//   ....[18]....
        /*00e0*/ 	.word	0xffffffff


	//   ....[19]....
        /*00e4*/ 	.word	0xffffffff


	//   ....[20]....
        /*00e8*/ 	.word	0xffffffff


	//   ....[21]....
        /*00ec*/ 	.word	0xffffffff


	//   ....[22]....
        /*00f0*/ 	.word	0xffffffff


	//   ....[23]....
        /*00f4*/ 	.word	0xffffffff


	//   ....[24]....
        /*00f8*/ 	.word	0xffffffff


	//   ....[25]....
        /*00fc*/ 	.word	0xffffffff


	//   ....[26]....
        /*0100*/ 	.word	0xffffffff


	//   ....[27]....
        /*0104*/ 	.word	0xffffffff


	//   ....[28]....
        /*0108*/ 	.word	0xffffffff


	//   ....[29]....
        /*010c*/ 	.word	0xffffffff


	//   ....[30]....
        /*0110*/ 	.word	0xffffffff


	//   ....[31]....
        /*0114*/ 	.word	0xffffffff


	//   ....[32]....
        /*0118*/ 	.word	0xffffffff


	//   ....[33]....
        /*011c*/ 	.word	0xffffffff


	//   ....[34]....
        /*0120*/ 	.word	0xffffffff


	//   ....[35]....
        /*0124*/ 	.word	0xffffffff


	//   ....[36]....
        /*0128*/ 	.word	0xffffffff


	//   ....[37]....
        /*012c*/ 	.word	0xffffffff


	//   ....[38]....
        /*0130*/ 	.word	0xffffffff


	//   ....[39]....
        /*0134*/ 	.word	0xffffffff


	//   ....[40]....
        /*0138*/ 	.word	0xffffffff


	//   ....[41]....
        /*013c*/ 	.word	0xffffffff


	//   ....[42]....
        /*0140*/ 	.word	0xffffffff


	//   ....[43]....
        /*0144*/ 	.word	0xffffffff


	//   ....[44]....
        /*0148*/ 	.word	0xffffffff


	//   ....[45]....
        /*014c*/ 	.word	0xffffffff


	//   ....[46]....
        /*0150*/ 	.word	0xffffffff


	//   ....[47]....
        /*0154*/ 	.word	0xffffffff


	//   ....[48]....
        /*0158*/ 	.word	0xffffffff


	//   ....[49]....
        /*015c*/ 	.word	0xffffffff


	//   ....[50]....
        /*0160*/ 	.word	0xffffffff


	//   ....[51]....
        /*0164*/ 	.word	0xffffffff


	//   ....[52]....
        /*0168*/ 	.word	0xffffffff


	//   ....[53]....
        /*016c*/ 	.word	0xffffffff


	//   ....[54]....
        /*0170*/ 	.word	0xffffffff


	//   ....[55]....
        /*0174*/ 	.word	0xffffffff


	//   ....[56]....
        /*0178*/ 	.word	0xffffffff


	//   ....[57]....
        /*017c*/ 	.word	0xffffffff


	//   ....[58]....
        /*0180*/ 	.word	0xffffffff


	//   ....[59]....
        /*0184*/ 	.word	0xffffffff


	//   ....[60]....
        /*0188*/ 	.word	0x05000015


	//   ....[61]....
        /*018c*/ 	.word	0x05000015


	//   ....[62]....
        /*0190*/ 	.word	0x05000015


	//   ....[63]....
        /*0194*/ 	.word	0x05000015


	//   ....[64]....
        /*0198*/ 	.word	0x05000015


	//   ....[65]....
        /*019c*/ 	.word	0x05000015


	//   ....[66]....
        /*01a0*/ 	.word	0x05000015


	//   ....[67]....
        /*01a4*/ 	.word	0x05000015


	//   ....[68]....
        /*01a8*/ 	.word	0x05000015


	//   ....[69]....
        /*01ac*/ 	.word	0x05000015


	//   ....[70]....
        /*01b0*/ 	.word	0x05000015


	//   ....[71]....
        /*01b4*/ 	.word	0x05000015


	//   ....[72]....
        /*01b8*/ 	.word	0x05000015


	//   ....[73]....
        /*01bc*/ 	.word	0x05000015


	//   ....[74]....
        /*01c0*/ 	.word	0x05000015


	//   ....[75]....
        /*01c4*/ 	.word	0x05000015


	//   ....[76]....
        /*01c8*/ 	.word	0x05000015


	//   ....[77]....
        /*01cc*/ 	.word	0x05000015


	//   ....[78]....
        /*01d0*/ 	.word	0x05000015


	//   ....[79]....
        /*01d4*/ 	.word	0x05000015


	//   ....[80]....
        /*01d8*/ 	.word	0x05000015


	//   ....[81]....
        /*01dc*/ 	.word	0x05000015


	//   ....[82]....
        /*01e0*/ 	.word	0x05000015


	//   ....[83]....
        /*01e4*/ 	.word	0x05000015


	//   ....[84]....
        /*01e8*/ 	.word	0x05000015


	//   ....[85]....
        /*01ec*/ 	.word	0x05000015


	//   ....[86]....
        /*01f0*/ 	.word	0x05000015


	//   ....[87]....
        /*01f4*/ 	.word	0x05000015


	//   ....[88]....
        /*01f8*/ 	.word	0x05000015


	//   ....[89]....
        /*01fc*/ 	.word	0x05000015


	//   ....[90]....
        /*0200*/ 	.word	0x05000015


	//   ....[91]....
        /*0204*/ 	.word	0x05000015


	//   ....[92]....
        /*0208*/ 	.word	0x05000015


	//   ....[93]....
        /*020c*/ 	.word	0x05000015


	//   ....[94]....
        /*0210*/ 	.word	0x05000015


	//   ....[95]....
        /*0214*/ 	.word	0x05000015


	//----- nvinfo : EIATTR_COOP_GROUP_INSTR_OFFSETS
	.align		4
.L_134:
        /*0218*/ 	.byte	0x04, 0x28
        /*021a*/ 	.short	(.L_136 - .L_135)


	//   ....[0]....
.L_135:
        /*021c*/ 	.word	0x000004b0


	//   ....[1]....
        /*0220*/ 	.word	0x00000680


	//   ....[2]....
        /*0224*/ 	.word	0x000006a0


	//   ....[3]....
        /*0228*/ 	.word	0x000006c0


	//   ....[4]....
        /*022c*/ 	.word	0x000006e0


	//   ....[5]....
        /*0230*/ 	.word	0x00000700


	//   ....[6]....
        /*0234*/ 	.word	0x00000ae0


	//   ....[7]....
        /*0238*/ 	.word	0x00000b00


	//   ....[8]....
        /*023c*/ 	.word	0x00000b20


	//   ....[9]....
        /*0240*/ 	.word	0x00000b40


	//   ....[10]....
        /*0244*/ 	.word	0x00000b60


	//   ....[11]....
        /*0248*/ 	.word	0x00000f10


	//   ....[12]....
        /*024c*/ 	.word	0x000010e0


	//   ....[13]....
        /*0250*/ 	.word	0x00001140


	//   ....[14]....
        /*0254*/ 	.word	0x000011d0


	//   ....[15]....
        /*0258*/ 	.word	0x00001230


	//   ....[16]....
        /*025c*/ 	.word	0x00001280


	//   ....[17]....
        /*0260*/ 	.word	0x000012e0


	//   ....[18]....
        /*0264*/ 	.word	0x00001320


	//   ....[19]....
        /*0268*/ 	.word	0x00001330


	//   ....[20]....
        /*026c*/ 	.word	0x000013f0


	//   ....[21]....
        /*0270*/ 	.word	0x000015c0


	//   ....[22]....
        /*0274*/ 	.word	0x00001610


	//   ....[23]....
        /*0278*/ 	.word	0x00001670


	//   ....[24]....
        /*027c*/ 	.word	0x000016d0


	//   ....[25]....
        /*0280*/ 	.word	0x00001710


	//   ....[26]....
        /*0284*/ 	.word	0x00001750


	//   ....[27]....
        /*0288*/ 	.word	0x00001790


	//   ....[28]....
        /*028c*/ 	.word	0x000017a0


	//   ....[29]....
        /*0290*/ 	.word	0x00001c60


	//   ....[30]....
        /*0294*/ 	.word	0x00002740


	//   ....[31]....
        /*0298*/ 	.word	0x00002910


	//   ....[32]....
        /*029c*/ 	.word	0x00002930


	//   ....[33]....
        /*02a0*/ 	.word	0x00002950


	//   ....[34]....
        /*02a4*/ 	.word	0x00002970


	//   ....[35]....
        /*02a8*/ 	.word	0x00002990


	//   ....[36]....
        /*02ac*/ 	.word	0x00002d10


	//   ....[37]....
        /*02b0*/ 	.word	0x00002d30


	//   ....[38]....
        /*02b4*/ 	.word	0x00002d50


	//   ....[39]....
        /*02b8*/ 	.word	0x00002d70


	//   ....[40]....
        /*02bc*/ 	.word	0x00002d90


	//   ....[41]....
        /*02c0*/ 	.word	0x00003140


	//   ....[42]....
        /*02c4*/ 	.word	0x00003310


	//   ....[43]....
        /*02c8*/ 	.word	0x00003370


	//   ....[44]....
        /*02cc*/ 	.word	0x000033e0


	//   ....[45]....
        /*02d0*/ 	.word	0x00003430


	//   ....[46]....
        /*02d4*/ 	.word	0x00003480


	//   ....[47]....
        /*02d8*/ 	.word	0x000034c0


	//   ....[48]....
        /*02dc*/ 	.word	0x00003530


	//   ....[49]....
        /*02e0*/ 	.word	0x00003540


	//   ....[50]....
        /*02e4*/ 	.word	0x00003620


	//   ....[51]....
        /*02e8*/ 	.word	0x000037f0


	//   ....[52]....
        /*02ec*/ 	.word	0x00003840


	//   ....[53]....
        /*02f0*/ 	.word	0x000038c0


	//   ....[54]....
        /*02f4*/ 	.word	0x00003910


	//   ....[55]....
        /*02f8*/ 	.word	0x00003960


	//   ....[56]....
        /*02fc*/ 	.word	0x000039c0


	//   ....[57]....
        /*0300*/ 	.word	0x00003a00


	//   ....[58]....
        /*0304*/ 	.word	0x00003a10


	//   ....[59]....
        /*0308*/ 	.word	0x00003eb0


	//   ....[60]....
        /*030c*/ 	.word	0x00004510


	//   ....[61]....
        /*0310*/ 	.word	0x00004590


	//   ....[62]....
        /*0314*/ 	.word	0x00004620


	//   ....[63]....
        /*0318*/ 	.word	0x00004720


	//   ....[64]....
        /*031c*/ 	.word	0x000047a0


	//   ....[65]....
        /*0320*/ 	.word	0x00004840


	//   ....[66]....
        /*0324*/ 	.word	0x000048c0


	//   ....[67]....
        /*0328*/ 	.word	0x00004950


	//   ....[68]....
        /*032c*/ 	.word	0x00004980


	//   ....[69]....
        /*0330*/ 	.word	0x00004a30


	//   ....[70]....
        /*0334*/ 	.word	0x00004ab0


	//   ....[71]....
        /*0338*/ 	.word	0x00004b30


	//   ....[72]....
        /*033c*/ 	.word	0x00004bf0


	//   ....[73]....
        /*0340*/ 	.word	0x00004c80


	//   ....[74]....
        /*0344*/ 	.word	0x00004d00


	//   ....[75]....
        /*0348*/ 	.word	0x00004d80


	//   ....[76]....
        /*034c*/ 	.word	0x00004e00


	//   ....[77]....
        /*0350*/ 	.word	0x00004e60


	//   ....[78]....
        /*0354*/ 	.word	0x00004ed0


	//   ....[79]....
        /*0358*/ 	.word	0x00004f50


	//   ....[80]....
        /*035c*/ 	.word	0x00004fe0


	//   ....[81]....
        /*0360*/ 	.word	0x000050b0


	//   ....[82]....
        /*0364*/ 	.word	0x00005140


	//   ....[83]....
        /*0368*/ 	.word	0x000051d0


	//   ....[84]....
        /*036c*/ 	.word	0x00005260


	//   ....[85]....
        /*0370*/ 	.word	0x00005310


	//   ....[86]....
        /*0374*/ 	.word	0x00005340


	//   ....[87]....
        /*0378*/ 	.word	0x000053f0


	//   ....[88]....
        /*037c*/ 	.word	0x00005470


	//   ....[89]....
        /*0380*/ 	.word	0x000054f0


	//   ....[90]....
        /*0384*/ 	.word	0x000055b0


	//   ....[91]....
        /*0388*/ 	.word	0x00005650


	//   ....[92]....
        /*038c*/ 	.word	0x000056f0


	//   ....[93]....
        /*0390*/ 	.word	0x00005780


	//   ....[94]....
        /*0394*/ 	.word	0x00005800


	//   ....[95]....
        /*0398*/ 	.word	0x00005860


	//----- nvinfo : EIATTR_VRC_CTA_INIT_COUNT
	.align		4
.L_136:
        /*039c*/ 	.byte	0x02, 0x4a
	.zero		1
	.zero		1


	//----- nvinfo : EIATTR_EXIT_INSTR_OFFSETS
	.align		4
        /*03a0*/ 	.byte	0x04, 0x1c
        /*03a2*/ 	.short	(.L_138 - .L_137)


	//   ....[0]....
.L_137:
        /*03a4*/ 	.word	0x00001f30


	//   ....[1]....
        /*03a8*/ 	.word	0x00001f50


	//   ....[2]....
        /*03ac*/ 	.word	0x000044a0


	//   ....[3]....
        /*03b0*/ 	.word	0x000044c0


	//----- nvinfo : EIATTR_MAX_THREADS
	.align		4
.L_138:
        /*03b4*/ 	.byte	0x04, 0x05
        /*03b6*/ 	.short	(.L_140 - .L_139)
.L_139:
        /*03b8*/ 	.word	0x00000180
        /*03bc*/ 	.word	0x00000001
        /*03c0*/ 	.word	0x00000001


	//----- nvinfo : EIATTR_CRS_STACK_SIZE
	.align		4
.L_140:
        /*03c4*/ 	.byte	0x04, 0x1e
        /*03c6*/ 	.short	(.L_142 - .L_141)
.L_141:
        /*03c8*/ 	.word	0x00000000


	//----- nvinfo : EIATTR_CBANK_PARAM_SIZE
	.align		4
.L_142:
        /*03cc*/ 	.byte	0x03, 0x19
        /*03ce*/ 	.short	0x0024


	//----- nvinfo : EIATTR_PARAM_CBANK
	.align		4
        /*03d0*/ 	.byte	0x04, 0x0a
        /*03d2*/ 	.short	(.L_144 - .L_143)
	.align		4
.L_143:
        /*03d4*/ 	.word	index@(.nv.constant0._ZN3cub18CUB_300001_SM_10006detail4scan16DeviceScanKernelINS2_10policy_hubIiiijN4cuda3std3__44plusIvEEE10Policy1000EN6thrust24THRUST_300001_SM_1000_NS6detail15normal_iteratorINSD_10device_ptrIiEEEESI_NS0_13ScanTileStateIiLb1EEES9_NS0_8NullTypeEjiLb0ESL_EEvT0_T1_T2_iT3_T4_T5_)
        /*03d8*/ 	.short	0x0380
        /*03da*/ 	.short	0x0024


	//----- nvinfo : EIATTR_SW_WAR
	.align		4
.L_144:
        /*03dc*/ 	.byte	0x04, 0x36
        /*03de*/ 	.short	(.L_146 - .L_145)
.L_145:
        /*03e0*/ 	.word	0x00000008
.L_146:


//--------------------- .nv.info._ZN3cub18CUB_300001_SM_10006detail4scan20DeviceScanInitKernelINS0_13ScanTileStateIiLb1EEEEEvT_i --------------------------
	.section	.nv.info._ZN3cub18CUB_300001_SM_10006detail4scan20DeviceScanInitKernelINS0_13ScanTileStateIiLb1EEEEEvT_i,"",@"SHT_CUDA_INFO"
	.sectionflags	@""
	.align	4


	//----- nvinfo : EIATTR_CUDA_API_VERSION
	.align		4
        /*0000*/ 	.byte	0x04, 0x37
        /*0002*/ 	.short	(.L_148 - .L_147)
.L_147:
        /*0004*/ 	.word	0x00000082


	//----- nvinfo : EIATTR_KPARAM_INFO
	.align		4
.L_148:
        /*0008*/ 	.byte	0x04, 0x17
        /*000a*/ 	.short	(.L_150 - .L_149)
.L_149:
        /*000c*/ 	.word	0x00000000
        /*0010*/ 	.short	0x0001
        /*0012*/ 	.short	0x0008
        /*0014*/ 	.byte	0x00, 0xf0, 0x11, 0x00


	//----- nvinfo : EIATTR_KPARAM_INFO
	.align		4
.L_150:
        /*0018*/ 	.byte	0x04, 0x17
        /*001a*/ 	.short	(.L_152 - .L_151)
.L_151:
        /*001c*/ 	.word	0x00000000
        /*0020*/ 	.short	0x0000
        /*0022*/ 	.short	0x0000
        /*0024*/ 	.byte	0x00, 0xf0, 0x21, 0x00


	//----- nvinfo : EIATTR_SPARSE_MMA_MASK
	.align		4
.L_152:
        /*0028*/ 	.byte	0x03, 0x50
        /*002a*/ 	.short	0x0000


	//----- nvinfo : EIATTR_MAXREG_COUNT
	.align		4
        /*002c*/ 	.byte	0x03, 0x1b
        /*002e*/ 	.short	0x00ff


	//----- nvinfo : EIATTR_MERCURY_ISA_VERSION
	.align		4
        /*0030*/ 	.byte	0x03, 0x5f
        /*0032*/ 	.short	0x0101


	//----- nvinfo : EIATTR_VRC_CTA_INIT_COUNT
	.align		4
        /*0034*/ 	.byte	0x02, 0x4a
	.zero		1
	.zero		1


	//----- nvinfo : EIATTR_EXIT_INSTR_OFFSETS
	.align		4
        /*0038*/ 	.byte	0x04, 0x1c
        /*003a*/ 	.short	(.L_154 - .L_153)


	//   ....[0]....
.L_153:
        /*003c*/ 	.word	0x000000f0


	//   ....[1]....
        /*0040*/ 	.word	0x00000130


	//----- nvinfo : EIATTR_CBANK_PARAM_SIZE
	.align		4
.L_154:
        /*0044*/ 	.byte	0x03, 0x19
        /*0046*/ 	.short	0x000c


	//----- nvinfo : EIATTR_PARAM_CBANK
	.align		4
        /*0048*/ 	.byte	0x04, 0x0a
        /*004a*/ 	.short	(.L_156 - .L_155)
	.align		4
.L_155:
        /*004c*/ 	.word	index@(.nv.constant0._ZN3cub18CUB_300001_SM_10006detail4scan20DeviceScanInitKernelINS0_13ScanTileStateIiLb1EEEEEvT_i)
        /*0050*/ 	.short	0x0380
        /*0052*/ 	.short	0x000c


	//----- nvinfo : EIATTR_SW_WAR
	.align		4
.L_156:
        /*0054*/ 	.byte	0x04, 0x36
        /*0056*/ 	.short	(.L_158 - .L_157)
.L_157:
        /*0058*/ 	.word	0x00000008
.L_158:


//--------------------- .nv.info._ZN3cub18CUB_300001_SM_10006detail9transform16transform_kernelINS2_10policy_hubILb1EN4cuda3std3__45tupleIJN6thrust24THRUST_300001_SM_1000_NS17counting_iteratorIiNSA_11use_defaultESC_SC_EEEEEE10policy1000El17FetchMemberValuesNSA_6detail15normal_iteratorINSA_10device_ptrIiEEEEJSD_EEEvT0_iT1_T2_DpNS2_10kernel_argIT3_EE --------------------------
	.section	.nv.info._ZN3cub18CUB_300001_SM_10006detail9transform16transform_kernelINS2_10policy_hubILb1EN4cuda3std3__45tupleIJN6thrust24THRUST_300001_SM_1000_NS17counting_iteratorIiNSA_11use_defaultESC_SC_EEEEEE10policy1000El17FetchMemberValuesNSA_6detail15normal_iteratorINSA_10device_ptrIiEEEEJSD_EEEvT0_iT1_T2_DpNS2_10kernel_argIT3_EE,"",@"SHT_CUDA_INFO"
	.sectionflags	@""
	.align	4


	//----- nvinfo : EIATTR_CUDA_API_VERSION
	.align		4
        /*0000*/ 	.byte	0x04, 0x37
        /*0002*/ 	.short	(.L_160 - .L_159)
.L_159:
        /*0004*/ 	.word	0x00000082


	//----- nvinfo : EIATTR_KPARAM_INFO
	.align		4
.L_160:
        /*0008*/ 	.byte	0x04, 0x17
        /*000a*/ 	.short	(.L_162 - .L_161)
.L_161:
        /*000c*/ 	.word	0x00000000
        /*0010*/ 	.short	0x0004
        /*0012*/ 	.short	0x0030
        /*0014*/ 	.byte	0x00, 0xf0, 0x41, 0x00


	//----- nvinfo : EIATTR_KPARAM_INFO
	.align		4
.L_162:
        /*0018*/ 	.byte	0x04, 0x17
        /*001a*/ 	.short	(.L_164 - .L_163)
.L_163:
        /*001c*/ 	.word	0x00000000
        /*0020*/ 	.short	0x0003
        /*0022*/ 	.short	0x0028
        /*0024*/ 	.byte	0x00, 0xf0, 0x21, 0x00


	//----- nvinfo : EIATTR_KPARAM_INFO
	.align		4
.L_164:
        /*0028*/ 	.byte	0x04, 0x17
        /*002a*/ 	.short	(.L_166 - .L_165)
.L_165:
        /*002c*/ 	.word	0x00000000
        /*0030*/ 	.short	0x0002
        /*0032*/ 	.short	0x0010
        /*0034*/ 	.byte	0x00, 0xf0, 0x61, 0x00


	//----- nvinfo : EIATTR_KPARAM_INFO
	.align		4
.L_166:
        /*0038*/ 	.byte	0x04, 0x17
        /*003a*/ 	.short	(.L_168 - .L_167)
.L_167:
        /*003c*/ 	.word	0x00000000
        /*0040*/ 	.short	0x0001
        /*0042*/ 	.short	0x0008
        /*0044*/ 	.byte	0x00, 0xf0, 0x11, 0x00


	//----- nvinfo : EIATTR_KPARAM_INFO
	.align		4
.L_168:
        /*0048*/ 	.byte	0x04, 0x17
        /*004a*/ 	.short	(.L_170 - .L_169)
.L_169:
        /*004c*/ 	.word	0x00000000
        /*0050*/ 	.short	0x0000
        /*0052*/ 	.short	0x0000
        /*0054*/ 	.byte	0x00, 0xf0, 0x21, 0x00


	//----- nvinfo : EIATTR_SPARSE_MMA_MASK
	.align		4
.L_170:
        /*0058*/ 	.byte	0x03, 0x50
        /*005a*/ 	.short	0x0000


	//----- nvinfo : EIATTR_MAXREG_COUNT
	.align		4
        /*005c*/ 	.byte	0x03, 0x1b
        /*005e*/ 	.short	0x00ff


	//----- nvinfo : EIATTR_MERCURY_ISA_VERSION
	.align		4
        /*0060*/ 	.byte	0x03, 0x5f
        /*0062*/ 	.short	0x0101


	//----- nvinfo : EIATTR_VRC_CTA_INIT_COUNT
	.align		4
        /*0064*/ 	.byte	0x02, 0x4a
	.zero		1
	.zero		1


	//----- nvinfo : EIATTR_EXIT_INSTR_OFFSETS
	.align		4
        /*0068*/ 	.byte	0x04, 0x1c
        /*006a*/ 	.short	(.L_172 - .L_171)


	//   ....[0]....
.L_171:
        /*006c*/ 	.word	0x00000180


	//   ....[1]....
        /*0070*/ 	.word	0x00000b00


	//   ....[2]....
        /*0074*/ 	.word	0x00000cd0


	//   ....[3]....
        /*0078*/ 	.word	0x00000cf0


	//   ....[4]....
        /*007c*/ 	.word	0x000016d0


	//   ....[5]....
        /*0080*/ 	.word	0x00001990


	//   ....[6]....
        /*0084*/ 	.word	0x00001b60


	//   ....[7]....
        /*0088*/ 	.word	0x00001c70


	//----- nvinfo : EIATTR_MAX_THREADS
	.align		4
.L_172:
        /*008c*/ 	.byte	0x04, 0x05
        /*008e*/ 	.short	(.L_174 - .L_173)
.L_173:
        /*0090*/ 	.word	0x00000080
        /*0094*/ 	.word	0x00000001
        /*0098*/ 	.word	0x00000001


	//----- nvinfo : EIATTR_CRS_STACK_SIZE
	.align		4
.L_174:
        /*009c*/ 	.byte	0x04, 0x1e
        /*009e*/ 	.short	(.L_176 - .L_175)
.L_175:
        /*00a0*/ 	.word	0x00000000


	//----- nvinfo : EIATTR_CBANK_PARAM_SIZE
	.align		4
.L_176:
        /*00a4*/ 	.byte	0x03, 0x19
        /*00a6*/ 	.short	0x0040


	//----- nvinfo : EIATTR_PARAM_CBANK
	.align		4
        /*00a8*/ 	.byte	0x04, 0x0a
        /*00aa*/ 	.short	(.L_178 - .L_177)
	.align		4
.L_177:
        /*00ac*/ 	.word	index@(.nv.constant0._ZN3cub18CUB_300001_SM_10006detail9transform16transform_kernelINS2_10policy_hubILb1EN4cuda3std3__45tupleIJN6thrust24THRUST_300001_SM_1000_NS17counting_iteratorIiNSA_11use_defaultESC_SC_EEEEEE10policy1000El17FetchMemberValuesNSA_6detail15normal_iteratorINSA_10device_ptrIiEEEEJSD_EEEvT0_iT1_T2_DpNS2_10kernel_argIT3_EE)
        /*00b0*/ 	.short	0x0380
        /*00b2*/ 	.short	0x0040


	//----- nvinfo : EIATTR_SW_WAR
	.align		4
.L_178:
        /*00b4*/ 	.byte	0x04, 0x36
        /*00b6*/ 	.short	(.L_180 - .L_179)
.L_179:
        /*00b8*/ 	.word	0x00000008
.L_180:


//--------------------- .nv.info._ZN3cub18CUB_300001_SM_10006detail9transform16transform_kernelINS2_10policy_hubILb1EN4cuda3std3__45tupleIJN6thrust24THRUST_300001_SM_1000_NS17counting_iteratorIiNSA_11use_defaultESC_SC_EEEEEE10policy1000Ei17FetchMemberValuesNSA_6detail15normal_iteratorINSA_10device_ptrIiEEEEJSD_EEEvT0_iT1_T2_DpNS2_10kernel_argIT3_EE --------------------------
	.section	.nv.info._ZN3cub18CUB_300001_SM_10006detail9transform16transform_kernelINS2_10policy_hubILb1EN4cuda3std3__45tupleIJN6thrust24THRUST_300001_SM_1000_NS17counting_iteratorIiNSA_11use_defaultESC_SC_EEEEEE10policy1000Ei17FetchMemberValuesNSA_6detail15normal_iteratorINSA_10device_ptrIiEEEEJSD_EEEvT0_iT1_T2_DpNS2_10kernel_argIT3_EE,"",@"SHT_CUDA_INFO"
	.sectionflags	@""
	.align	4


	//----- nvinfo : EIATTR_CUDA_API_VERSION
	.align		4
        /*0000*/ 	.byte	0x04, 0x37
        /*0002*/ 	.short	(.L_182 - .L_181)
.L_181:
        /*0004*/ 	.word	0x00000082


	//----- nvinfo : EIATTR_KPARAM_INFO
	.align		4
.L_182:
        /*0008*/ 	.byte	0x04, 0x17
        /*000a*/ 	.short	(.L_184 - .L_183)
.L_183:
        /*000c*/ 	.word	0x00000000
        /*0010*/ 	.short	0x0004
        /*0012*/ 	.short	0x0028
        /*0014*/ 	.byte	0x00, 0xf0, 0x41, 0x00


	//----- nvinfo : EIATTR_KPARAM_INFO
	.align		4
.L_184:
        /*0018*/ 	.byte	0x04, 0x17
        /*001a*/ 	.short	(.L_186 - .L_185)
.L_185:
        /*001c*/ 	.word	0x00000000
        /*0020*/ 	.short	0x0003
        /*0022*/ 	.short	0x0020
        /*0024*/ 	.byte	0x00, 0xf0, 0x21, 0x00


	//----- nvinfo : EIATTR_KPARAM_INFO
	.align		4
.L_186:
        /*0028*/ 	.byte	0x04, 0x17
        /*002a*/ 	.short	(.L_188 - .L_187)
.L_187:
        /*002c*/ 	.word	0x00000000
        /*0030*/ 	.short	0x0002
        /*0032*/ 	.short	0x0008
        /*0034*/ 	.byte	0x00, 0xf0, 0x61, 0x00


	//----- nvinfo : EIATTR_KPARAM_INFO
	.align		4
.L_188:
        /*0038*/ 	.byte	0x04, 0x17
        /*003a*/ 	.short	(.L_190 - .L_189)
.L_189:
        /*003c*/ 	.word	0x00000000
        /*0040*/ 	.short	0x0001
        /*0042*/ 	.short	0x0004
        /*0044*/ 	.byte	0x00, 0xf0, 0x11, 0x00


	//----- nvinfo : EIATTR_KPARAM_INFO
	.align		4
.L_190:
        /*0048*/ 	.byte	0x04, 0x17
        /*004a*/ 	.short	(.L_192 - .L_191)
.L_191:
        /*004c*/ 	.word	0x00000000
        /*0050*/ 	.short	0x0000
        /*0052*/ 	.short	0x0000
        /*0054*/ 	.byte	0x00, 0xf0, 0x11, 0x00


	//----- nvinfo : EIATTR_SPARSE_MMA_MASK
	.align		4
.L_192:
        /*0058*/ 	.byte	0x03, 0x50
        /*005a*/ 	.short	0x0000


	//----- nvinfo : EIATTR_MAXREG_COUNT
	.align		4
        /*005c*/ 	.byte	0x03, 0x1b
        /*005e*/ 	.short	0x00ff


	//----- nvinfo : EIATTR_MERCURY_ISA_VERSION
	.align		4
        /*0060*/ 	.byte	0x03, 0x5f
        /*0062*/ 	.short	0x0101


	//----- nvinfo : EIATTR_VRC_CTA_INIT_COUNT
	.align		4
        /*0064*/ 	.byte	0x02, 0x4a
	.zero		1
	.zero		1


	//----- nvinfo : EIATTR_EXIT_INSTR_OFFSETS
	.align		4
        /*0068*/ 	.byte	0x04, 0x1c
        /*006a*/ 	.short	(.L_194 - .L_193)


	//   ....[0]....
.L_193:
        /*006c*/ 	.word	0x000000f0


	//   ....[1]....
        /*0070*/ 	.word	0x00000ae0


	//   ....[2]....
        /*0074*/ 	.word	0x00000da0


	//   ....[3]....
        /*0078*/ 	.word	0x00000f70


	//   ....[4]....
        /*007c*/ 	.word	0x00001080


	//   ....[5]....
        /*0080*/ 	.word	0x000010a0


	//   ....[6]....
        /*0084*/ 	.word	0x000015d0


	//   ....[7]....
        /*0088*/ 	.word	0x00001770


	//----- nvinfo : EIATTR_MAX_THREADS
	.align		4
.L_194:
        /*008c*/ 	.byte	0x04, 0x05
        /*008e*/ 	.short	(.L_196 - .L_195)
.L_195:
        /*0090*/ 	.word	0x00000080
        /*0094*/ 	.word	0x00000001
        /*0098*/ 	.word	0x00000001


	//----- nvinfo : EIATTR_CRS_STACK_SIZE
	.align		4
.L_196:
        /*009c*/ 	.byte	0x04, 0x1e
        /*009e*/ 	.short	(.L_198 - .L_197)
.L_197:
        /*00a0*/ 	.word	0x00000000


	//----- nvinfo : EIATTR_CBANK_PARAM_SIZE
	.align		4
.L_198:
        /*00a4*/ 	.byte	0x03, 0x19
        /*00a6*/ 	.short	0x0038


	//----- nvinfo : EIATTR_PARAM_CBANK
	.align		4
        /*00a8*/ 	.byte	0x04, 0x0a
        /*00aa*/ 	.short	(.L_200 - .L_199)
	.align		4
.L_199:
        /*00ac*/ 	.word	index@(.nv.constant0._ZN3cub18CUB_300001_SM_10006detail9transform16transform_kernelINS2_10policy_hubILb1EN4cuda3std3__45tupleIJN6thrust24THRUST_300001_SM_1000_NS17counting_iteratorIiNSA_11use_defaultESC_SC_EEEEEE10policy1000Ei17FetchMemberValuesNSA_6detail15normal_iteratorINSA_10device_ptrIiEEEEJSD_EEEvT0_iT1_T2_DpNS2_10kernel_argIT3_EE)
        /*00b0*/ 	.short	0x0380
        /*00b2*/ 	.short	0x0038


	//----- nvinfo : EIATTR_SW_WAR
	.align		4
.L_200:
        /*00b4*/ 	.byte	0x04, 0x36
        /*00b6*/ 	.short	(.L_202 - .L_201)
.L_201:
        /*00b8*/ 	.word	0x00000008
.L_202:


//--------------------- .nv.info._ZN3cub18CUB_300001_SM_10006detail8for_each13static_kernelINS2_12policy_hub_t12policy_500_tEmN6thrust24THRUST_300001_SM_1000_NS8cuda_cub20__uninitialized_fill7functorINS7_10device_ptrIiEEiEEEEvT0_T1_ --------------------------
	.section	.nv.info._ZN3cub18CUB_300001_SM_10006detail8for_each13static_kernelINS2_12policy_hub_t12policy_500_tEmN6thrust24THRUST_300001_SM_1000_NS8cuda_cub20__uninitialized_fill7functorINS7_10device_ptrIiEEiEEEEvT0_T1_,"",@"SHT_CUDA_INFO"
	.sectionflags	@""
	.align	4


	//----- nvinfo : EIATTR_CUDA_API_VERSION
	.align		4
        /*0000*/ 	.byte	0x04, 0x37
        /*0002*/ 	.short	(.L_204 - .L_203)
.L_203:
        /*0004*/ 	.word	0x00000082


	//----- nvinfo : EIATTR_KPARAM_INFO
	.align		4
.L_204:
        /*0008*/ 	.byte	0x04, 0x17
        /*000a*/ 	.short	(.L_206 - .L_205)
.L_205:
        /*000c*/ 	.word	0x00000000
        /*0010*/ 	.short	0x0001
        /*0012*/ 	.short	0x0008
        /*0014*/ 	.byte	0x00, 0xf0, 0x41, 0x00


	//----- nvinfo : EIATTR_KPARAM_INFO
	.align		4
.L_206:
        /*0018*/ 	.byte	0x04, 0x17
        /*001a*/ 	.short	(.L_208 - .L_207)
.L_207:
        /*001c*/ 	.word	0x00000000
        /*0020*/ 	.short	0x0000
        /*0022*/ 	.short	0x0000
        /*0024*/ 	.byte	0x00, 0xf0, 0x21, 0x00


	//----- nvinfo : EIATTR_SPARSE_MMA_MASK
	.align		4
.L_208:
        /*0028*/ 	.byte	0x03, 0x50
        /*002a*/ 	.short	0x0000


	//----- nvinfo : EIATTR_MAXREG_COUNT
	.align		4
        /*002c*/ 	.byte	0x03, 0x1b
        /*002e*/ 	.short	0x00ff


	//----- nvinfo : EIATTR_MERCURY_ISA_VERSION
	.align		4
        /*0030*/ 	.byte	0x03, 0x5f
        /*0032*/ 	.short	0x0101


	//----- nvinfo : EIATTR_VRC_CTA_INIT_COUNT
	.align		4
        /*0034*/ 	.byte	0x02, 0x4a
	.zero		1
	.zero		1


	//----- nvinfo : EIATTR_EXIT_INSTR_OFFSETS
	.align		4
        /*0038*/ 	.byte	0x04, 0x1c
        /*003a*/ 	.short	(.L_210 - .L_209)


	//   ....[0]....
.L_209:
        /*003c*/ 	.word	0x00000130


	//   ....[1]....
        /*0040*/ 	.word	0x00000230


	//   ....[2]....
        /*0044*/ 	.word	0x00000260


	//----- nvinfo : EIATTR_MAX_THREADS
	.align		4
.L_210:
        /*0048*/ 	.byte	0x04, 0x05
        /*004a*/ 	.short	(.L_212 - .L_211)
.L_211:
        /*004c*/ 	.word	0x00000100
        /*0050*/ 	.word	0x00000001
        /*0054*/ 	.word	0x00000001


	//----- nvinfo : EIATTR_CBANK_PARAM_SIZE
	.align		4
.L_212:
        /*0058*/ 	.byte	0x03, 0x19
        /*005a*/ 	.short	0x0018


	//----- nvinfo : EIATTR_PARAM_CBANK
	.align		4
        /*005c*/ 	.byte	0x04, 0x0a
        /*005e*/ 	.short	(.L_214 - .L_213)
	.align		4
.L_213:
        /*0060*/ 	.word	index@(.nv.constant0._ZN3cub18CUB_300001_SM_10006detail8for_each13static_kernelINS2_12policy_hub_t12policy_500_tEmN6thrust24THRUST_300001_SM_1000_NS8cuda_cub20__uninitialized_fill7functorINS7_10device_ptrIiEEiEEEEvT0_T1_)
        /*0064*/ 	.short	0x0380
        /*0066*/ 	.short	0x0018


	//----- nvinfo : EIATTR_SW_WAR
	.align		4
.L_214:
        /*0068*/ 	.byte	0x04, 0x36
        /*006a*/ 	.short	(.L_216 - .L_215)
.L_215:
        /*006c*/ 	.word	0x00000008
.L_216:


//--------------------- .nv.info._ZN3cub18CUB_300001_SM_10006detail11EmptyKernelIvEEvv --------------------------
	.section	.nv.info._ZN3cub18CUB_300001_SM_10006detail11EmptyKernelIvEEvv,"",@"SHT_CUDA_INFO"
	.sectionflags	@""
	.align	4


	//----- nvinfo : EIATTR_CUDA_API_VERSION
	.align		4
        /*0000*/ 	.byte	0x04, 0x37
        /*0002*/ 	.short	(.L_218 - .L_217)
.L_217:
        /*0004*/ 	.word	0x00000082


	//----- nvinfo : EIATTR_SPARSE_MMA_MASK
	.align		4
.L_218:
        /*0008*/ 	.byte	0x03, 0x50
        /*000a*/ 	.short	0x0000


	//----- nvinfo : EIATTR_MAXREG_COUNT
	.align		4
        /*000c*/ 	.byte	0x03, 0x1b
        /*000e*/ 	.short	0x00ff


	//----- nvinfo : EIATTR_MERCURY_ISA_VERSION
	.align		4
        /*0010*/ 	.byte	0x03, 0x5f
        /*0012*/ 	.short	0x0101


	//----- nvinfo : EIATTR_VRC_CTA_INIT_COUNT
	.align		4
        /*0014*/ 	.byte	0x02, 0x4a
	.zero		1
	.zero		1


	//----- nvinfo : EIATTR_EXIT_INSTR_OFFSETS
	.align		4
        /*0018*/ 	.byte	0x04, 0x1c
        /*001a*/ 	.short	(.L_220 - .L_219)


	//   ....[0]....
.L_219:
        /*001c*/ 	.word	0x00000010


	//----- nvinfo : EIATTR_SW_WAR
	.align		4
.L_220:
        /*0020*/ 	.byte	0x04, 0x36
        /*0022*/ 	.short	(.L_222 - .L_221)
.L_221:
        /*0024*/ 	.word	0x00000008
.L_222:


//--------------------- .nv.callgraph             --------------------------
	.section	.nv.callgraph,"",@"SHT_CUDA_CALLGRAPH"
	.align	4
	.sectionentsize	8
	.align		4
        /*0000*/ 	.word	0x00000000
	.align		4
        /*0004*/ 	.word	0xffffffff
	.align		4
        /*0008*/ 	.word	0x00000000
	.align		4
        /*000c*/ 	.word	0xfffffffe
	.align		4
        /*0010*/ 	.word	0x00000000
	.align		4
        /*0014*/ 	.word	0xfffffffd
	.align		4
        /*0018*/ 	.word	0x00000000
	.align		4
        /*001c*/ 	.word	0xfffffffc


//--------------------- .nv.constant4             --------------------------
	.section	.nv.constant4,"a",@progbits
	.align	8
	.align		8
.nv.constant4:
        /*0000*/ 	.dword	_ZN34_INTERNAL_df649a10_4_k_cu_7d9f488d4cuda3std3__45__cpo5beginE
	.align		8
        /*0008*/ 	.dword	_ZN34_INTERNAL_df649a10_4_k_cu_7d9f488d4cuda3std3__45__cpo3endE
	.align		8
        /*0010*/ 	.dword	_ZN34_INTERNAL_df649a10_4_k_cu_7d9f488d4cuda3std3__45__cpo6cbeginE
	.align		8
        /*0018*/ 	.dword	_ZN34_INTERNAL_df649a10_4_k_cu_7d9f488d4cuda3std3__45__cpo4cendE
	.align		8
        /*0020*/ 	.dword	_ZN34_INTERNAL_df649a10_4_k_cu_7d9f488d4cuda3std3__45__cpo6rbeginE
	.align		8
        /*0028*/ 	.dword	_ZN34_INTERNAL_df649a10_4_k_cu_7d9f488d4cuda3std3__45__cpo4rendE
	.align		8
        /*0030*/ 	.dword	_ZN34_INTERNAL_df649a10_4_k_cu_7d9f488d4cuda3std3__45__cpo7crbeginE
	.align		8
        /*0038*/ 	.dword	_ZN34_INTERNAL_df649a10_4_k_cu_7d9f488d4cuda3std3__45__cpo5crendE
	.align		8
        /*0040*/ 	.dword	_ZN34_INTERNAL_df649a10_4_k_cu_7d9f488d4cuda3std3__436_GLOBAL__N__df649a10_4_k_cu_7d9f488d6ignoreE
	.align		8
        /*0048*/ 	.dword	_ZN34_INTERNAL_df649a10_4_k_cu_7d9f488d4cuda3std3__419piecewise_constructE
	.align		8
        /*0050*/ 	.dword	_ZN34_INTERNAL_df649a10_4_k_cu_7d9f488d4cuda3std3__48in_placeE
	.align		8
        /*0058*/ 	.dword	_ZN34_INTERNAL_df649a10_4_k_cu_7d9f488d4cuda3std3__420unreachable_sentinelE
	.align		8
        /*0060*/ 	.dword	_ZN34_INTERNAL_df649a10_4_k_cu_7d9f488d4cuda3std3__47nulloptE
	.align		8
        /*0068*/ 	.dword	_ZN34_INTERNAL_df649a10_4_k_cu_7d9f488d4cuda3std3__48unexpectE
	.align		8
        /*0070*/ 	.dword	_ZN34_INTERNAL_df649a10_4_k_cu_7d9f488d4cuda3std6ranges3__45__cpo4swapE
	.align		8
        /*0078*/ 	.dword	_ZN34_INTERNAL_df649a10_4_k_cu_7d9f488d4cuda3std6ranges3__45__cpo9iter_moveE
	.align		8
        /*0080*/ 	.dword	_ZN34_INTERNAL_df649a10_4_k_cu_7d9f488d4cuda3std6ranges3__45__cpo5beginE
	.align		8
        /*0088*/ 	.dword	_ZN34_INTERNAL_df649a10_4_k_cu_7d9f488d4cuda3std6ranges3__45__cpo3endE
	.align		8
        /*0090*/ 	.dword	_ZN34_INTERNAL_df649a10_4_k_cu_7d9f488d4cuda3std6ranges3__45__cpo6cbeginE
	.align		8
        /*0098*/ 	.dword	_ZN34_INTERNAL_df649a10_4_k_cu_7d9f488d4cuda3std6ranges3__45__cpo4cendE
	.align		8
        /*00a0*/ 	.dword	_ZN34_INTERNAL_df649a10_4_k_cu_7d9f488d4cuda3std6ranges3__45__cpo7advanceE
	.align		8
        /*00a8*/ 	.dword	_ZN34_INTERNAL_df649a10_4_k_cu_7d9f488d4cuda3std6ranges3__45__cpo9iter_swapE
	.align		8
        /*00b0*/ 	.dword	_ZN34_INTERNAL_df649a10_4_k_cu_7d9f488d4cuda3std6ranges3__45__cpo4nextE
	.align		8
        /*00b8*/ 	.dword	_ZN34_INTERNAL_df649a10_4_k_cu_7d9f488d4cuda3std6ranges3__45__cpo4prevE
	.align		8
        /*00c0*/ 	.dword	_ZN34_INTERNAL_df649a10_4_k_cu_7d9f488d4cuda3std6ranges3__45__cpo4dataE
	.align		8
        /*00c8*/ 	.dword	_ZN34_INTERNAL_df649a10_4_k_cu_7d9f488d4cuda3std6ranges3__45__cpo5cdataE
	.align		8
        /*00d0*/ 	.dword	_ZN34_INTERNAL_df649a10_4_k_cu_7d9f488d4cuda3std6ranges3__45__cpo4sizeE
	.align		8
        /*00d8*/ 	.dword	_ZN34_INTERNAL_df649a10_4_k_cu_7d9f488d4cuda3std6ranges3__45__cpo5ssizeE
	.align		8
        /*00e0*/ 	.dword	_ZN34_INTERNAL_df649a10_4_k_cu_7d9f488d4cuda3std6ranges3__45__cpo8distanceE
	.align		8
        /*00e8*/ 	.dword	_ZN34_INTERNAL_df649a10_4_k_cu_7d9f488d6thrust24THRUST_300001_SM_1000_NS8cuda_cub3parE
	.align		8
        /*00f0*/ 	.dword	_ZN34_INTERNAL_df649a10_4_k_cu_7d9f488d6thrust24THRUST_300001_SM_1000_NS8cuda_cub10par_nosyncE
	.align		8
        /*00f8*/ 	.dword	_ZN34_INTERNAL_df649a10_4_k_cu_7d9f488d6thrust24THRUST_300001_SM_1000_NS6system6detail10sequential3seqE
	.align		8
        /*0100*/ 	.dword	_ZN34_INTERNAL_df649a10_4_k_cu_7d9f488d6thrust24THRUST_300001_SM_1000_NS12placeholders2_1E
	.align		8
        /*0108*/ 	.dword	_ZN34_INTERNAL_df649a10_4_k_cu_7d9f488d6thrust24THRUST_300001_SM_1000_NS12placeholders2_2E
	.align		8
        /*0110*/ 	.dword	_ZN34_INTERNAL_df649a10_4_k_cu_7d9f488d6thrust24THRUST_300001_SM_1000_NS12placeholders2_3E
	.align		8
        /*0118*/ 	.dword	_ZN34_INTERNAL_df649a10_4_k_cu_7d9f488d6thrust24THRUST_300001_SM_1000_NS12placeholders2_4E
	.align		8
        /*0120*/ 	.dword	_ZN34_INTERNAL_df649a10_4_k_cu_7d9f488d6thrust24THRUST_300001_SM_1000_NS12placeholders2_5E
	.align		8
        /*0128*/ 	.dword	_ZN34_INTERNAL_df649a10_4_k_cu_7d9f488d6thrust24THRUST_300001_SM_1000_NS12placeholders2_6E
	.align		8
        /*0130*/ 	.dword	_ZN34_INTERNAL_df649a10_4_k_cu_7d9f488d6thrust24THRUST_300001_SM_1000_NS12placeholders2_7E
	.align		8
        /*0138*/ 	.dword	_ZN34_INTERNAL_df649a10_4_k_cu_7d9f488d6thrust24THRUST_300001_SM_1000_NS12placeholders2_8E
	.align		8
        /*0140*/ 	.dword	_ZN34_INTERNAL_df649a10_4_k_cu_7d9f488d6thrust24THRUST_300001_SM_1000_NS12placeholders2_9E
	.align		8
        /*0148*/ 	.dword	_ZN34_INTERNAL_df649a10_4_k_cu_7d9f488d6thrust24THRUST_300001_SM_1000_NS12placeholders3_10E
	.align		8
        /*0150*/ 	.dword	_ZN34_INTERNAL_df649a10_4_k_cu_7d9f488d6thrust24THRUST_300001_SM_1000_NS3seqE


//--------------------- .text._ZN3cub18CUB_300001_SM_10006detail4scan16DeviceScanKernelINS2_10policy_hubIiiimN4cuda3std3__44plusIvEEE10Policy1000EN6thrust24THRUST_300001_SM_1000_NS6detail15normal_iteratorINSD_10device_ptrIiEEEESI_NS0_13ScanTileStateIiLb1EEES9_NS0_8NullTypeEmiLb0ESL_EEvT0_T1_T2_iT3_T4_T5_ --------------------------
	.section	.text._ZN3cub18CUB_300001_SM_10006detail4scan16DeviceScanKernelINS2_10policy_hubIiiimN4cuda3std3__44plusIvEEE10Policy1000EN6thrust24THRUST_300001_SM_1000_NS6detail15normal_iteratorINSD_10device_ptrIiEEEESI_NS0_13ScanTileStateIiLb1EEES9_NS0_8NullTypeEmiLb0ESL_EEvT0_T1_T2_iT3_T4_T5_,"ax",@progbits
	.align	128
        .global         _ZN3cub18CUB_300001_SM_10006detail4scan16DeviceScanKernelINS2_10policy_hubIiiimN4cuda3std3__44plusIvEEE10Policy1000EN6thrust24THRUST_300001_SM_1000_NS6detail15normal_iteratorINSD_10device_ptrIiEEEESI_NS0_13ScanTileStateIiLb1EEES9_NS0_8NullTypeEmiLb0ESL_EEvT0_T1_T2_iT3_T4_T5_
        .type           _ZN3cub18CUB_300001_SM_10006detail4scan16DeviceScanKernelINS2_10policy_hubIiiimN4cuda3std3__44plusIvEEE10Policy1000EN6thrust24THRUST_300001_SM_1000_NS6detail15normal_iteratorINSD_10device_ptrIiEEEESI_NS0_13ScanTileStateIiLb1EEES9_NS0_8NullTypeEmiLb0ESL_EEvT0_T1_T2_iT3_T4_T5_,@function
        .size           _ZN3cub18CUB_300001_SM_10006detail4scan16DeviceScanKernelINS2_10policy_hubIiiimN4cuda3std3__44plusIvEEE10Policy1000EN6thrust24THRUST_300001_SM_1000_NS6detail15normal_iteratorINSD_10device_ptrIiEEEESI_NS0_13ScanTileStateIiLb1EEES9_NS0_8NullTypeEmiLb0ESL_EEvT0_T1_T2_iT3_T4_T5_,(.L_x_276 - _ZN3cub18CUB_300001_SM_10006detail4scan16DeviceScanKernelINS2_10policy_hubIiiimN4cuda3std3__44plusIvEEE10Policy1000EN6thrust24THRUST_300001_SM_1000_NS6detail15normal_iteratorINSD_10device_ptrIiEEEESI_NS0_13ScanTileStateIiLb1EEES9_NS0_8NullTypeEmiLb0ESL_EEvT0_T1_T2_iT3_T4_T5_)
        .other          _ZN3cub18CUB_300001_SM_10006detail4scan16DeviceScanKernelINS2_10policy_hubIiiimN4cuda3std3__44plusIvEEE10Policy1000EN6thrust24THRUST_300001_SM_1000_NS6detail15normal_iteratorINSD_10device_ptrIiEEEESI_NS0_13ScanTileStateIiLb1EEES9_NS0_8NullTypeEmiLb0ESL_EEvT0_T1_T2_iT3_T4_T5_,@"STO_CUDA_ENTRY STV_DEFAULT"
_ZN3cub18CUB_300001_SM_10006detail4scan16DeviceScanKernelINS2_10policy_hubIiiimN4cuda3std3__44plusIvEEE10Policy1000EN6thrust24THRUST_300001_SM_1000_NS6detail15normal_iteratorINSD_10device_ptrIiEEEESI_NS0_13ScanTileStateIiLb1EEES9_NS0_8NullTypeEmiLb0ESL_EEvT0_T1_T2_iT3_T4_T5_:
.text._ZN3cub18CUB_300001_SM_10006detail4scan16DeviceScanKernelINS2_10policy_hubIiiimN4cuda3std3__44plusIvEEE10Policy1000EN6thrust24THRUST_300001_SM_1000_NS6detail15normal_iteratorINSD_10device_ptrIiEEEESI_NS0_13ScanTileStateIiLb1EEES9_NS0_8NullTypeEmiLb0ESL_EEvT0_T1_T2_iT3_T4_T5_:
[----:B------:R-:W-:Y:S08]  /*0000*/  LDC R1, c[0x0][0x37c] ;  /* 0x0000df00ff017b82 */ /* 0x000ff00000000800 */
[----:B------:R-:W0:Y:S01]  /*0010*/  S2UR UR6, SR_CTAID.X ;  /* 0x00000000000679c3 */ /* 0x000e220000002500 */
[----:B------:R-:W0:Y:S01]  /*0020*/  LDCU UR4, c[0x0][0x398] ;  /* 0x00007300ff0477ac */ /* 0x000e220008000800 */
[----:B------:R-:W1:Y:S01]  /*0030*/  LDCU.64 UR8, c[0x0][0x3a0] ;  /* 0x00007400ff0877ac */ /* 0x000e620008000a00 */
[----:B------:R-:W2:Y:S01]  /*0040*/  LDCU.64 UR12, c[0x0][0x358] ;  /* 0x00006b00ff0c77ac */ /* 0x000ea20008000a00 */
[----:B0-----:R-:W-:-:S04]  /*0050*/  UIADD3 UR6, UPT, UPT, UR6, UR4, URZ ;  /* 0x0000000406067290 */ /* 0x001fc8000fffe0ff */
[----:B------:R-:W-:-:S04]  /*0060*/  UIMAD.WIDE UR10, UR6, 0x1ee0, URZ ;  /* 0x00001ee0060a78a5 */ /* 0x000fc8000f8e02ff */
[----:B-1----:R-:W-:-:S04]  /*0070*/  UIADD3 UR7, UP0, UPT, -UR10, UR8, URZ ;  /* 0x000000080a077290 */ /* 0x002fc8000ff1e1ff */
[----:B------:R-:W-:Y:S02]  /*0080*/  UIADD3.X UR4, UPT, UPT, ~UR11, UR9, URZ, UP0, !UPT ;  /* 0x000000090b047290 */ /* 0x000fe400087fe5ff */
[----:B------:R-:W-:-:S04]  /*0090*/  UISETP.GE.U32.AND UP0, UPT, UR7, 0x1ee1, UPT ;  /* 0x00001ee10700788c */ /* 0x000fc8000bf06070 */
[----:B------:R-:W-:-:S09]  /*00a0*/  UISETP.GE.U32.AND.EX UP0, UPT, UR4, URZ, UPT, UP0 ;  /* 0x000000ff0400728c */ /* 0x000fd2000bf06100 */
[----:B--2---:R-:W-:Y:S05]  /*00b0*/  BRA.U !UP0, `(.L_x_0) ;  /* 0x0000001d08047547 */ /* 0x004fea000b800000 */
[----:B------:R-:W0:Y:S01]  /*00c0*/  S2R R36, SR_TID.X ;  /* 0x0000000000247919 */ /* 0x000e220000002100 */
[----:B------:R-:W1:Y:S01]  /*00d0*/  LDCU.64 UR4, c[0x0][0x380] ;  /* 0x00007000ff0477ac */ /* 0x000e620008000a00 */
[C---:B0-----:R-:W-:Y:S02]  /*00e0*/  LOP3.LUT R0, R36.reuse, 0x1f, RZ, 0xc0, !PT ;  /* 0x0000001f24007812 */ /* 0x041fe400078ec0ff */
[----:B------:R-:W-:-:S05]  /*00f0*/  LOP3.LUT R3, R36, 0x3e0, RZ, 0xc0, !PT ;  /* 0x000003e024037812 */ /* 0x000fca00078ec0ff */
[----:B------:R-:W-:-:S05]  /*0100*/  IMAD R0, R3, 0x13, R0 ;  /* 0x0000001303007824 */ /* 0x000fca00078e0200 */
[----:B------:R-:W-:-:S05]  /*0110*/  IADD3 R0, P0, PT, R0, UR10, RZ ;  /* 0x0000000a00007c10 */ /* 0x000fca000ff1e0ff */
[----:B------:R-:W-:Y:S02]  /*0120*/  IMAD.X R41, RZ, RZ, UR11, P0 ;  /* 0x0000000bff297e24 */ /* 0x000fe400080e06ff */
[----:B------:R-:W-:-:S03]  /*0130*/  IMAD.SHL.U32 R42, R0, 0x4, RZ ;  /* 0x00000004002a7824 */ /* 0x000fc600078e00ff */
[----:B------:R-:W-:Y:S02]  /*0140*/  SHF.L.U64.HI R41, R0, 0x2, R41 ;  /* 0x0000000200297819 */ /* 0x000fe40000010229 */
[----:B-1----:R-:W-:-:S04]  /*0150*/  IADD3 R2, P0, PT, R42, UR4, RZ ;  /* 0x000000042a027c10 */ /* 0x002fc8000ff1e0ff */
[----:B------:R-:W-:-:S05]  /*0160*/  IADD3.X R3, PT, PT, R41, UR5, RZ, P0, !PT ;  /* 0x0000000529037c10 */ /* 0x000fca00087fe4ff */
[----:B------:R-:W2:Y:S04]  /*0170*/  LDG.E R5, desc[UR12][R2.64] ;  /* 0x0000000c02057981 */ /* 0x000ea8000c1e1900 */
[----:B------:R-:W3:Y:S04]  /*0180*/  LDG.E R7, desc[UR12][R2.64+0x80] ;  /* 0x0000800c02077981 */ /* 0x000ee8000c1e1900 */
[----:B------:R-:W4:Y:S04]  /*0190*/  LDG.E R9, desc[UR12][R2.64+0x100] ;  /* 0x0001000c02097981 */ /* 0x000f28000c1e1900 */
[----:B------:R-:W5:Y:S04]  /*01a0*/  LDG.E R11, desc[UR12][R2.64+0x180] ;  /* 0x0001800c020b7981 */ /* 0x000f68000c1e1900 */
        /* <DEDUP_REMOVED lines=14> */
[----:B------:R-:W5:Y:S01]  /*0290*/  LDG.E R0, desc[UR12][R2.64+0x900] ;  /* 0x0009000c02007981 */ /* 0x000f62000c1e1900 */
[----:B------:R-:W0:Y:S01]  /*02a0*/  S2UR UR5, SR_CgaCtaId ;  /* 0x00000000000579c3 */ /* 0x000e220000008800 */
[----:B------:R-:W-:Y:S01]  /*02b0*/  SHF.R.U32.HI R32, RZ, 0x5, R36 ;  /* 0x00000005ff207819 */ /* 0x000fe20000011624 */
[----:B------:R-:W-:Y:S01]  /*02c0*/  UMOV UR4, 0x400 ;  /* 0x0000040000047882 */ /* 0x000fe20000000000 */
[----:B------:R-:W1:Y:S01]  /*02d0*/  S2R R44, SR_LANEID ;  /* 0x00000000002c7919 */ /* 0x000e620000000000 */
[----:B------:R-:W-:Y:S01]  /*02e0*/  UISETP.NE.AND UP0, UPT, UR6, URZ, UPT ;  /* 0x000000ff0600728c */ /* 0x000fe2000bf05270 */
[----:B------:R-:W-:Y:S01]  /*02f0*/  BSSY.RECONVERGENT B0, `(.L_x_1) ;  /* 0x000014b000007945 */ /* 0x000fe20003800200 */
[----:B0-----:R-:W-:Y:S01]  /*0300*/  ULEA UR4, UR5, UR4, 0x18 ;  /* 0x0000000405047291 */ /* 0x001fe2000f8ec0ff */
[----:B-1----:R-:W-:-:S05]  /*0310*/  IMAD R28, R32, 0x260, R44 ;  /* 0x00000260201c7824 */ /* 0x002fca00078e022c */
[----:B------:R-:W-:-:S05]  /*0320*/  LEA R28, R28, UR4, 0x2 ;  /* 0x000000041c1c7c11 */ /* 0x000fca000f8e10ff */
[----:B------:R-:W-:Y:S01]  /*0330*/  IMAD R27, R44, 0x48, R28 ;  /* 0x000000482c1b7824 */ /* 0x000fe200078e021c */
[----:B--2---:R0:W-:Y:S04]  /*0340*/  STS [R28], R5 ;  /* 0x000000051c007388 */ /* 0x0041e80000000800 */
[----:B---3--:R0:W-:Y:S04]  /*0350*/  STS [R28+0x80], R7 ;  /* 0x000080071c007388 */ /* 0x0081e80000000800 */
[----:B----4-:R0:W-:Y:S04]  /*0360*/  STS [R28+0x100], R9 ;  /* 0x000100091c007388 */ /* 0x0101e80000000800 */
[----:B-----5:R0:W-:Y:S04]  /*0370*/  STS [R28+0x180], R11 ;  /* 0x0001800b1c007388 */ /* 0x0201e80000000800 */
[----:B------:R0:W-:Y:S04]  /*0380*/  STS [R28+0x200], R13 ;  /* 0x0002000d1c007388 */ /* 0x0001e80000000800 */
        /* <DEDUP_REMOVED lines=13> */
[----:B------:R0:W-:Y:S01]  /*0460*/  STS [R28+0x900], R0 ;  /* 0x000900001c007388 */ /* 0x0001e20000000800 */
[----:B------:R-:W-:-:S03]  /*0470*/  NOP ;  /* 0x0000000000007918 */ /* 0x000fc60000000000 */
[----:B------:R0:W1:Y:S04]  /*0480*/  LDS R26, [R27] ;  /* 0x000000001b1a7984 */ /* 0x0000680000000800 */
[----:B------:R0:W2:Y:S04]  /*0490*/  LDS R25, [R27+0x4] ;  /* 0x000004001b197984 */ /* 0x0000a80000000800 */
[----:B------:R0:W3:Y:S04]  /*04a0*/  LDS R24, [R27+0x8] ;  /* 0x000008001b187984 */ /* 0x0000e80000000800 */
[----:B------:R0:W4:Y:S04]  /*04b0*/  LDS R40, [R27+0xc] ;  /* 0x00000c001b287984 */ /* 0x0001280000000800 */
[----:B------:R0:W0:Y:S04]  /*04c0*/  LDS R39, [R27+0x10] ;  /* 0x000010001b277984 */ /* 0x0000280000000800 */
        /* <DEDUP_REMOVED lines=13> */
[----:B------:R0:W0:Y:S01]  /*05a0*/  LDS R0, [R27+0x48] ;  /* 0x000048001b007984 */ /* 0x0000220000000800 */
[----:B------:R-:W-:Y:S06]  /*05b0*/  BAR.SYNC.DEFER_BLOCKING 0x0 ;  /* 0x0000000000007b1d */ /* 0x000fec0000010000 */
[----:B-1234-:R-:W-:Y:S05]  /*05c0*/  BRA.U UP0, `(.L_x_2) ;  /* 0x0000000500247547 */ /* 0x01efea000b800000 */
[----:B------:R-:W-:Y:S02]  /*05d0*/  IADD3 R8, PT, PT, R24, R25, R26 ;  /* 0x0000001918087210 */ /* 0x000fe40007ffe01a */
[----:B------:R-:W-:Y:S02]  /*05e0*/  ISETP.NE.AND P1, PT, R44, 0x1f, PT ;  /* 0x0000001f2c00780c */ /* 0x000fe40003f25270 */
[----:B0-----:R-:W-:Y:S02]  /*05f0*/  IADD3 R8, PT, PT, R39, R40, R8 ;  /* 0x0000002827087210 */ /* 0x001fe40007ffe008 */
[----:B------:R-:W-:Y:S02]  /*0600*/  ISETP.GE.U32.AND P2, PT, R36, 0x20, PT ;  /* 0x000000202400780c */ /* 0x000fe40003f46070 */
[----:B------:R-:W-:Y:S02]  /*0610*/  IADD3 R8, PT, PT, R30, R31, R8 ;  /* 0x0000001f1e087210 */ /* 0x000fe40007ffe008 */
[----:B------:R-:W-:-:S02]  /*0620*/  ISETP.NE.AND P3, PT, R44, RZ, PT ;  /* 0x000000ff2c00720c */ /* 0x000fc40003f65270 */
[----:B------:R-:W-:-:S03]  /*0630*/  IADD3 R8, PT, PT, R23, R29, R8 ;  /* 0x0000001d17087210 */ /* 0x000fc60007ffe008 */
[----:B------:R-:W-:Y:S02]  /*0640*/  @!P1 LEA R37, R32, UR4, 0x2 ;  /* 0x0000000420259c11 */ /* 0x000fe4000f8e10ff */
[----:B------:R-:W-:-:S04]  /*0650*/  IADD3 R8, PT, PT, R21, R22, R8 ;  /* 0x0000001615087210 */ /* 0x000fc80007ffe008 */
[----:B------:R-:W-:-:S04]  /*0660*/  IADD3 R8, PT, PT, R7, R20, R8 ;  /* 0x0000001407087210 */ /* 0x000fc80007ffe008 */
[----:B------:R-:W-:-:S04]  /*0670*/  IADD3 R8, PT, PT, R5, R6, R8 ;  /* 0x0000000605087210 */ /* 0x000fc80007ffe008 */
[----:B------:R-:W-:-:S04]  /*0680*/  IADD3 R33, PT, PT, R3, R4, R8 ;  /* 0x0000000403217210 */ /* 0x000fc80007ffe008 */
[----:B------:R-:W-:-:S05]  /*0690*/  IADD3 R33, PT, PT, R0, R2, R33 ;  /* 0x0000000200217210 */ /* 0x000fca0007ffe021 */
[----:B------:R-:W0:Y:S02]  /*06a0*/  SHFL.UP P0, R8, R33, 0x1, RZ ;  /* 0x0420000021087989 */ /* 0x000e2400000000ff */
[----:B0-----:R-:W-:-:S05]  /*06b0*/  @P0 IMAD.IADD R8, R33, 0x1, R8 ;  /* 0x0000000121080824 */ /* 0x001fca00078e0208 */
[----:B------:R-:W0:Y:S02]  /*06c0*/  SHFL.UP P0, R13, R8, 0x2, RZ ;  /* 0x04400000080d7989 */ /* 0x000e2400000000ff */
[----:B0-----:R-:W-:-:S05]  /*06d0*/  @P0 IMAD.IADD R13, R8, 0x1, R13 ;  /* 0x00000001080d0824 */ /* 0x001fca00078e020d */
[----:B------:R-:W0:Y:S02]  /*06e0*/  SHFL.UP P0, R16, R13, 0x4, RZ ;  /* 0x048000000d107989 */ /* 0x000e2400000000ff */
[----:B0-----:R-:W-:-:S05]  /*06f0*/  @P0 IMAD.IADD R16, R13, 0x1, R16 ;  /* 0x000000010d100824 */ /* 0x001fca00078e0210 */
[----:B------:R-:W0:Y:S02]  /*0700*/  SHFL.UP P0, R35, R16, 0x8, RZ ;  /* 0x0500000010237989 */ /* 0x000e2400000000ff */
[----:B0-----:R-:W-:-:S05]  /*0710*/  @P0 IMAD.IADD R35, R16, 0x1, R35 ;  /* 0x0000000110230824 */ /* 0x001fca00078e0223 */
[----:B------:R-:W0:Y:S02]  /*0720*/  SHFL.UP P0, R34, R35, 0x10, RZ ;  /* 0x0600000023227989 */ /* 0x000e2400000000ff */
[----:B0-----:R-:W-:Y:S01]  /*0730*/  @P0 IMAD.IADD R34, R35, 0x1, R34 ;  /* 0x0000000123220824 */ /* 0x001fe200078e0222 */
[----:B------:R-:W-:-:S03]  /*0740*/  ISETP.NE.AND P0, PT, R32, 0x2, PT ;  /* 0x000000022000780c */ /* 0x000fc60003f05270 */
[----:B------:R-:W-:Y:S01]  /*0750*/  IMAD.IADD R33, R34, 0x1, -R33 ;  /* 0x0000000122217824 */ /* 0x000fe200078e0a21 */
[----:B------:R-:W-:Y:S01]  /*0760*/  @!P1 STS [R37+0x10], R34 ;  /* 0x0000102225009388 */ /* 0x000fe20000000800 */
[----:B------:R-:W-:Y:S01]  /*0770*/  BAR.SYNC.DEFER_BLOCKING 0x0 ;  /* 0x0000000000007b1d */ /* 0x000fe20000010000 */
[----:B------:R-:W-:-:S05]  /*0780*/  ISETP.NE.AND P1, PT, R32, 0x9, PT ;  /* 0x000000092000780c */ /* 0x000fca0003f25270 */
[----:B------:R-:W0:Y:S04]  /*0790*/  LDS.128 R8, [UR4+0x10] ;  /* 0x00001004ff087984 */ /* 0x000e280008000c00 */
[----:B------:R-:W1:Y:S04]  /*07a0*/  LDS.128 R12, [UR4+0x20] ;  /* 0x00002004ff0c7984 */ /* 0x000e680008000c00 */
[----:B------:R-:W2:Y:S01]  /*07b0*/  LDS.128 R16, [UR4+0x30] ;  /* 0x00003004ff107984 */ /* 0x000ea20008000c00 */
[----:B0-----:R-:W-:-:S04]  /*07c0*/  IMAD.IADD R9, R8, 0x1, R9 ;  /* 0x0000000108097824 */ /* 0x001fc800078e0209 */
[----:B------:R-:W-:Y:S01]  /*07d0*/  IMAD.IADD R10, R10, 0x1, R9 ;  /* 0x000000010a0a7824 */ /* 0x000fe200078e0209 */
[----:B------:R-:W-:Y:S02]  /*07e0*/  SEL R8, R9, R8, !P0 ;  /* 0x0000000809087207 */ /* 0x000fe40004000000 */
[----:B------:R-:W-:Y:S01]  /*07f0*/  ISETP.NE.AND P0, PT, R32, 0x3, PT ;  /* 0x000000032000780c */ /* 0x000fe20003f05270 */
[----:B------:R-:W-:Y:S01]  /*0800*/  IMAD.IADD R11, R11, 0x1, R10 ;  /* 0x000000010b0b7824 */ /* 0x000fe200078e020a */
[----:B------:R-:W-:Y:S02]  /*0810*/  SEL R9, R33, RZ, P3 ;  /* 0x000000ff21097207 */ /* 0x000fe40001800000 */
[----:B------:R-:W-:Y:S01]  /*0820*/  SEL R8, R10, R8, !P0 ;  /* 0x000000080a087207 */ /* 0x000fe20004000000 */
[----:B-1----:R-:W-:Y:S01]  /*0830*/  IMAD.IADD R12, R11, 0x1, R12 ;  /* 0x000000010b0c7824 */ /* 0x002fe200078e020c */
[----:B------:R-:W-:-:S03]  /*0840*/  ISETP.NE.AND P0, PT, R32, 0x4, PT ;  /* 0x000000042000780c */ /* 0x000fc60003f05270 */
[----:B------:R-:W-:Y:S01]  /*0850*/  IMAD.IADD R13, R13, 0x1, R12 ;  /* 0x000000010d0d7824 */ /* 0x000fe200078e020c */
[----:B------:R-:W-:Y:S02]  /*0860*/  SEL R8, R11, R8, !P0 ;  /* 0x000000080b087207 */ /* 0x000fe40004000000 */
[----:B------:R-:W-:Y:S01]  /*0870*/  ISETP.NE.AND P0, PT, R32, 0x5, PT ;  /* 0x000000052000780c */ /* 0x000fe20003f05270 */
[----:B------:R-:W-:-:S03]  /*0880*/  IMAD.IADD R14, R14, 0x1, R13 ;  /* 0x000000010e0e7824 */ /* 0x000fc600078e020d */
[----:B------:R-:W-:Y:S01]  /*0890*/  SEL R8, R12, R8, !P0 ;  /* 0x000000080c087207 */ /* 0x000fe20004000000 */
[----:B------:R-:W-:Y:S01]  /*08a0*/  IMAD.IADD R15, R15, 0x1, R14 ;  /* 0x000000010f0f7824 */ /* 0x000fe200078e020e */
[----:B------:R-:W-:-:S03]  /*08b0*/  ISETP.NE.AND P0, PT, R32, 0x6, PT ;  /* 0x000000062000780c */ /* 0x000fc60003f05270 */
[----:B--2---:R-:W-:Y:S01]  /*08c0*/  IMAD.IADD R16, R15, 0x1, R16 ;  /* 0x000000010f107824 */ /* 0x004fe200078e0210 */
[----:B------:R-:W-:Y:S02]  /*08d0*/  SEL R8, R13, R8, !P0 ;  /* 0x000000080d087207 */ /* 0x000fe40004000000 */
[----:B------:R-:W-:Y:S01]  /*08e0*/  ISETP.NE.AND P0, PT, R32, 0x7, PT ;  /* 0x000000072000780c */ /* 0x000fe20003f05270 */
[----:B------:R-:W-:-:S03]  /*08f0*/  IMAD.IADD R17, R17, 0x1, R16 ;  /* 0x0000000111117824 */ /* 0x000fc600078e0210 */
[----:B------:R-:W-:Y:S01]  /*0900*/  SEL R8, R14, R8, !P0 ;  /* 0x000000080e087207 */ /* 0x000fe20004000000 */
[----:B------:R-:W-:Y:S01]  /*0910*/  IMAD.IADD R18, R18, 0x1, R17 ;  /* 0x0000000112127824 */ /* 0x000fe200078e0211 */
[----:B------:R-:W-:-:S03]  /*0920*/  ISETP.NE.AND P0, PT, R32, 0x8, PT ;  /* 0x000000082000780c */ /* 0x000fc60003f05270 */
[----:B------:R-:W-:Y:S01]  /*0930*/  IMAD.IADD R19, R19, 0x1, R18 ;  /* 0x0000000113137824 */ /* 0x000fe200078e0212 */
[----:B------:R-:W-:Y:S02]  /*0940*/  SEL R8, R15, R8, !P0 ;  /* 0x000000080f087207 */ /* 0x000fe40004000000 */
[----:B------:R-:W-:Y:S02]  /*0950*/  ISETP.NE.AND P0, PT, R32, 0xa, PT ;  /* 0x0000000a2000780c */ /* 0x000fe40003f05270 */
[----:B------:R-:W-:Y:S02]  /*0960*/  SEL R8, R16, R8, !P1 ;  /* 0x0000000810087207 */ /* 0x000fe40004800000 */
[C---:B------:R-:W-:Y:S02]  /*0970*/  ISETP.NE.AND P1, PT, R32.reuse, 0xb, PT ;  /* 0x0000000b2000780c */ /* 0x040fe40003f25270 */
[----:B------:R-:W-:Y:S02]  /*0980*/  SEL R8, R17, R8, !P0 ;  /* 0x0000000811087207 */ /* 0x000fe40004000000 */
[----:B------:R-:W-:-:S02]  /*0990*/  ISETP.NE.AND P0, PT, R32, 0xc, PT ;  /* 0x0000000c2000780c */ /* 0x000fc40003f05270 */
[----:B------:R-:W-:Y:S02]  /*09a0*/  SEL R8, R18, R8, !P1 ;  /* 0x0000000812087207 */ /* 0x000fe40004800000 */
[----:B------:R-:W-:Y:S02]  /*09b0*/  ISETP.NE.AND P1, PT, R36, RZ, PT ;  /* 0x000000ff2400720c */ /* 0x000fe40003f25270 */
[----:B------:R-:W-:-:S05]  /*09c0*/  SEL R8, R19, R8, !P0 ;  /* 0x0000000813087207 */ /* 0x000fca0004000000 */
[----:B------:R-:W-:-:S06]  /*09d0*/  @P2 IMAD.IADD R33, R8, 0x1, R9 ;  /* 0x0000000108212824 */ /* 0x000fcc00078e0209 */
[----:B------:R-:W-:Y:S05]  /*09e0*/  @P1 BRA `(.L_x_3) ;  /* 0x0000000c006c1947 */ /* 0x000fea0003800000 */
[----:B------:R-:W0:Y:S01]  /*09f0*/  LDS R12, [UR4+0x40] ;  /* 0x00004004ff0c7984 */ /* 0x000e220008000800 */
[----:B------:R-:W1:Y:S01]  /*0a00*/  LDC.64 R10, c[0x0][0x390] ;  /* 0x0000e400ff0a7b82 */ /* 0x000e620000000a00 */
[----:B------:R-:W-:Y:S02]  /*0a10*/  IMAD.MOV.U32 R8, RZ, RZ, 0x65 ;  /* 0x00000065ff087424 */ /* 0x000fe400078e00ff */
[----:B------:R-:W-:Y:S02]  /*0a20*/  IMAD.MOV.U32 R33, RZ, RZ, RZ ;  /* 0x000000ffff217224 */ /* 0x000fe400078e00ff */
[----:B0-----:R-:W-:-:S05]  /*0a30*/  IMAD.IADD R9, R19, 0x1, R12 ;  /* 0x0000000113097824 */ /* 0x001fca00078e020c */
[----:B-1----:R0:W-:Y:S01]  /*0a40*/  ST.E.64.STRONG.GPU desc[UR12][R10.64+0x100], R8 ;  /* 0x000100080a007985 */ /* 0x0021e2000c10fb0c */
[----:B------:R-:W-:Y:S05]  /*0a50*/  BRA `(.L_x_3) ;  /* 0x0000000c00507947 */ /* 0x000fea0003800000 */
.L_x_2:
[----:B------:R-:W-:Y:S02]  /*0a60*/  IADD3 R8, PT, PT, R24, R25, R26 ;  /* 0x0000001918087210 */ /* 0x000fe40007ffe01a */
[C---:B------:R-:W-:Y:S02]  /*0a70*/  ISETP.NE.AND P1, PT, R44.reuse, 0x1f, PT ;  /* 0x0000001f2c00780c */ /* 0x040fe40003f25270 */
[----:B0-----:R-:W-:Y:S02]  /*0a80*/  IADD3 R8, PT, PT, R39, R40, R8 ;  /* 0x0000002827087210 */ /* 0x001fe40007ffe008 */
[----:B------:R-:W-:Y:S02]  /*0a90*/  ISETP.NE.AND P2, PT, R44, RZ, PT ;  /* 0x000000ff2c00720c */ /* 0x000fe40003f45270 */
[----:B------:R-:W-:-:S04]  /*0aa0*/  IADD3 R8, PT, PT, R30, R31, R8 ;  /* 0x0000001f1e087210 */ /* 0x000fc80007ffe008 */
        /* <DEDUP_REMOVED lines=37> */
[----:B------:R-:W-:Y:S01]  /*0d00*/  IMAD.IADD R14, R14, 0x1, R13 ;  /* 0x000000010e0e7824 */ /* 0x000fe200078e020d */
[----:B------:R-:W0:Y:S02]  /*0d10*/  LDS R11, [UR4+0x40] ;  /* 0x00004004ff0b7984 */ /* 0x000e240008000800 */
        /* <DEDUP_REMOVED lines=12> */
[----:B------:R-:W-:-:S04]  /*0de0*/  ISETP.NE.AND P0, PT, R32, 0x9, PT ;  /* 0x000000092000780c */ /* 0x000fc80003f05270 */
[----:B------:R-:W-:Y:S02]  /*0df0*/  SEL R8, R16, R8, !P0 ;  /* 0x0000000810087207 */ /* 0x000fe40004000000 */
[----:B------:R-:W-:-:S04]  /*0e00*/  ISETP.NE.AND P0, PT, R32, 0xa, PT ;  /* 0x0000000a2000780c */ /* 0x000fc80003f05270 */
[----:B------:R-:W-:Y:S02]  /*0e10*/  SEL R8, R17, R8, !P0 ;  /* 0x0000000811087207 */ /* 0x000fe40004000000 */
[----:B------:R-:W-:-:S04]  /*0e20*/  ISETP.NE.AND P0, PT, R32, 0xb, PT ;  /* 0x0000000b2000780c */ /* 0x000fc80003f05270 */
[----:B------:R-:W-:Y:S02]  /*0e30*/  SEL R8, R18, R8, !P0 ;  /* 0x0000000812087207 */ /* 0x000fe40004000000 */
[C---:B------:R-:W-:Y:S01]  /*0e40*/  ISETP.GT.U32.AND P0, PT, R36.reuse, 0x1f, PT ;  /* 0x0000001f2400780c */ /* 0x040fe20003f04070 */
[C---:B0-----:R-:W-:Y:S01]  /*0e50*/  IMAD.IADD R11, R19.reuse, 0x1, R11 ;  /* 0x00000001130b7824 */ /* 0x041fe200078e020b */
[----:B------:R-:W-:Y:S02]  /*0e60*/  SEL R8, R19, R8, !P1 ;  /* 0x0000000813087207 */ /* 0x000fe40004800000 */
[----:B------:R-:W-:-:S03]  /*0e70*/  ISETP.GE.U32.AND P1, PT, R36, 0x20, PT ;  /* 0x000000202400780c */ /* 0x000fc60003f26070 */
[----:B------:R-:W-:-:S05]  /*0e80*/  IMAD.IADD R8, R8, 0x1, R9 ;  /* 0x0000000108087824 */ /* 0x000fca00078e0209 */
[----:B------:R-:W-:Y:S01]  /*0e90*/  SEL R43, R33, R8, !P1 ;  /* 0x00000008212b7207 */ /* 0x000fe20004800000 */
[----:B------:R-:W-:Y:S06]  /*0ea0*/  @P0 BRA `(.L_x_4) ;  /* 0x0000000800140947 */ /* 0x000fec0003800000 */
[----:B------:R-:W0:Y:S01]  /*0eb0*/  LDC.64 R16, c[0x0][0x390] ;  /* 0x0000e400ff107b82 */ /* 0x000e220000000a00 */
[----:B------:R-:W-:Y:S01]  /*0ec0*/  ISETP.NE.AND P1, PT, R36, RZ, PT ;  /* 0x000000ff2400720c */ /* 0x000fe20003f25270 */
[----:B------:R-:W-:Y:S01]  /*0ed0*/  IMAD.U32 R13, RZ, RZ, UR6 ;  /* 0x00000006ff0d7e24 */ /* 0x000fe2000f8e00ff */
[----:B------:R-:W-:-:S05]  /*0ee0*/  LOP3.LUT R18, RZ, R36, RZ, 0x33, !PT ;  /* 0x00000024ff127212 */ /* 0x000fca00078e33ff */
[----:B------:R-:W-:-:S06]  /*0ef0*/  VIADD R18, R18, UR6 ;  /* 0x0000000612127c36 */ /* 0x000fcc0008000000 */
[----:B------:R-:W-:Y:S01]  /*0f00*/  @!P1 IMAD.MOV.U32 R10, RZ, RZ, 0x64 ;  /* 0x00000064ff0a9424 */ /* 0x000fe200078e00ff */
[----:B------:R1:W-:Y:S01]  /*0f10*/  @!P1 STS [UR4+0xc], R11 ;  /* 0x00000c0bff009988 */ /* 0x0003e20008000804 */
[----:B0-----:R-:W-:-:S04]  /*0f20*/  IMAD.WIDE R12, R13, 0x8, R16 ;  /* 0x000000080d0c7825 */ /* 0x001fc800078e0210 */
[----:B------:R-:W-:Y:S01]  /*0f30*/  IMAD.WIDE R16, R18, 0x8, R16 ;  /* 0x0000000812107825 */ /* 0x000fe200078e0210 */
[----:B------:R1:W-:Y:S01]  /*0f40*/  @!P1 ST.E.64.STRONG.GPU desc[UR12][R12.64+0x100], R10 ;  /* 0x0001000a0c009985 */ /* 0x0003e2000c10fb0c */
[----:B------:R-:W-:Y:S05]  /*0f50*/  NANOSLEEP 0x226 ;  /* 0x000002260000795d */ /* 0x000fea0003800000 */
[----:B------:R-:W2:Y:S01]  /*0f60*/  LD.E.64.STRONG.GPU R14, desc[UR12][R16.64+0x100] ;  /* 0x0001000c100e7980 */ /* 0x000ea2000c10fb00 */
[----:B------:R-:W-:Y:S01]  /*0f70*/  UMOV UR5, 0xffffffff ;  /* 0xffffffff00057882 */ /* 0x000fe20000000000 */
[----:B--2---:R-:W-:Y:S02]  /*0f80*/  ISETP.NE.AND P0, PT, R14, 0x63, PT ;  /* 0x000000630e00780c */ /* 0x004fe40003f05270 */
[----:B-1----:R-:W-:Y:S11]  /*0f90*/  BRA.DIV UR5, `(.L_x_5) ;  /* 0x0000002e05dc7947 */ /* 0x002ff6000b800000 */
[----:B------:R-:W-:-:S13]  /*0fa0*/  VOTE.ANY P0, !P0 ;  /* 0x0000000000ff7806 */ /* 0x000fda0004000100 */
.L_x_34:
[----:B------:R-:W-:Y:S05]  /*0fb0*/  @!P0 BRA `(.L_x_6) ;  /* 0x0000000000248947 */ /* 0x000fea0003800000 */
[----:B------:R-:W-:-:S07]  /*0fc0*/  IMAD.MOV.U32 R9, RZ, RZ, 0x1de ;  /* 0x000001deff097424 */ /* 0x000fce00078e00ff */
.L_x_8:
[----:B------:R-:W-:Y:S05]  /*0fd0*/  NANOSLEEP R9 ;  /* 0x000000090000735d */ /* 0x000fea0003800000 */
[----:B------:R-:W2:Y:S01]  /*0fe0*/  LD.E.64.STRONG.GPU R14, desc[UR12][R16.64+0x100] ;  /* 0x0001000c100e7980 */ /* 0x000ea2000c10fb00 */
[----:B------:R-:W-:Y:S01]  /*0ff0*/  UMOV UR5, 0xffffffff ;  /* 0xffffffff00057882 */ /* 0x000fe20000000000 */
[----:B------:R-:W-:Y:S02]  /*1000*/  SHF.R.U32.HI R9, RZ, 0x1, R9 ;  /* 0x00000001ff097819 */ /* 0x000fe40000011609 */
[----:B--2---:R-:W-:Y:S01]  /*1010*/  ISETP.NE.AND P0, PT, R14, 0x63, PT ;  /* 0x000000630e00780c */ /* 0x004fe20003f05270 */
[----:B------:R-:W-:-:S12]  /*1020*/  BRA.DIV UR5, `(.L_x_7) ;  /* 0x0000002e05d87947 */ /* 0x000fd8000b800000 */
[----:B------:R-:W-:-:S13]  /*1030*/  VOTE.ANY P0, !P0 ;  /* 0x0000000000ff7806 */ /* 0x000fda0004000100 */
.L_x_37:
[----:B------:R-:W-:Y:S05]  /*1040*/  @P0 BRA `(.L_x_8) ;  /* 0xfffffffc00e00947 */ /* 0x000fea000383ffff */
.L_x_6:
[----:B------:R-:W-:Y:S01]  /*1050*/  UMOV UR5, 0xffffffff ;  /* 0xffffffff00057882 */ /* 0x000fe20000000000 */
[----:B------:R-:W-:Y:S02]  /*1060*/  ISETP.NE.AND P2, PT, R14, 0x65, PT ;  /* 0x000000650e00780c */ /* 0x000fe40003f45270 */
[----:B------:R-:W-:Y:S11]  /*1070*/  BRA.DIV UR5, `(.L_x_9) ;  /* 0x0000002e05e47947 */ /* 0x000ff6000b800000 */
[----:B------:R-:W0:Y:S01]  /*1080*/  S2R R45, SR_GEMASK ;  /* 0x00000000002d7919 */ /* 0x000e220000003c00 */
[----:B------:R-:W-:Y:S01]  /*1090*/  VOTE.ANY R8, PT, !P2 ;  /* 0x0000000000087806 */ /* 0x000fe200050e0100 */
[C---:B------:R-:W-:Y:S02]  /*10a0*/  VIADD R33, R44.reuse, 0x2 ;  /* 0x000000022c217836 */ /* 0x040fe40000000000 */
[C---:B------:R-:W-:Y:S02]  /*10b0*/  VIADD R32, R44.reuse, 0x4 ;  /* 0x000000042c207836 */ /* 0x040fe40000000000 */
[C---:B------:R-:W-:Y:S02]  /*10c0*/  VIADD R19, R44.reuse, 0x8 ;  /* 0x000000082c137836 */ /* 0x040fe40000000000 */
[----:B------:R-:W-:Y:S01]  /*10d0*/  VIADD R34, R44, 0x10 ;  /* 0x000000102c227836 */ /* 0x000fe20000000000 */
[----:B0-----:R-:W-:-:S05]  /*10e0*/  LOP3.LUT R8, R8, 0x80000000, R45, 0xec, !PT ;  /* 0x8000000008087812 */ /* 0x001fca00078eec2d */
[----:B------:R-:W-:-:S05]  /*10f0*/  VIADD R9, R8, 0xffffffff ;  /* 0xffffffff08097836 */ /* 0x000fca0000000000 */
[----:B------:R-:W-:-:S04]  /*1100*/  LOP3.LUT R9, R8, R9, RZ, 0xc, !PT ;  /* 0x0000000908097212 */ /* 0x000fc800078e0cff */
[----:B------:R0:W1:Y:S02]  /*1110*/  POPC R38, R9 ;  /* 0x0000000900267309 */ /* 0x0000640000000000 */
[----:B0-----:R-:W0:Y:S01]  /*1120*/  LDC.64 R8, c[0x0][0x390] ;  /* 0x0000e400ff087b82 */ /* 0x001e220000000a00 */
[----:B-1----:R-:W1:Y:S01]  /*1130*/  SHFL.DOWN PT, R16, R15, 0x1, R38 ;  /* 0x082000000f107989 */ /* 0x002e6200000e0026 */
[-C--:B------:R-:W-:Y:S02]  /*1140*/  ISETP.GE.AND P0, PT, R44, R38.reuse, PT ;  /* 0x000000262c00720c */ /* 0x080fe40003f06270 */
[-C--:B------:R-:W-:Y:S02]  /*1150*/  ISETP.GT.AND P2, PT, R34, R38.reuse, PT ;  /* 0x000000262200720c */ /* 0x080fe40003f44270 */
[----:B-1----:R-:W-:Y:S02]  /*1160*/  SEL R16, R16, RZ, !P0 ;  /* 0x000000ff10107207 */ /* 0x002fe40004000000 */
[----:B------:R-:W-:-:S03]  /*1170*/  ISETP.GT.AND P0, PT, R33, R38, PT ;  /* 0x000000262100720c */ /* 0x000fc60003f04270 */
[----:B------:R-:W-:-:S05]  /*1180*/  IMAD.IADD R17, R16, 0x1, R15 ;  /* 0x0000000110117824 */ /* 0x000fca00078e020f */
[----:B------:R-:W1:Y:S02]  /*1190*/  SHFL.DOWN PT, R16, R17, 0x2, R38 ;  /* 0x0840000011107989 */ /* 0x000e6400000e0026 */
[----:B-1----:R-:W-:Y:S02]  /*11a0*/  SEL R16, R16, RZ, !P0 ;  /* 0x000000ff10107207 */ /* 0x002fe40004000000 */
[----:B------:R-:W-:-:S03]  /*11b0*/  ISETP.GT.AND P0, PT, R32, R38, PT ;  /* 0x000000262000720c */ /* 0x000fc60003f04270 */
[----:B------:R-:W-:-:S05]  /*11c0*/  IMAD.IADD R35, R17, 0x1, R16 ;  /* 0x0000000111237824 */ /* 0x000fca00078e0210 */
[----:B------:R-:W1:Y:S02]  /*11d0*/  SHFL.DOWN PT, R16, R35, 0x4, R38 ;  /* 0x0880000023107989 */ /* 0x000e6400000e0026 */
[----:B-1----:R-:W-:Y:S02]  /*11e0*/  SEL R16, R16, RZ, !P0 ;  /* 0x000000ff10107207 */ /* 0x002fe40004000000 */
[----:B------:R-:W-:-:S03]  /*11f0*/  ISETP.GT.AND P0, PT, R19, R38, PT ;  /* 0x000000261300720c */ /* 0x000fc60003f04270 */
[----:B------:R-:W-:Y:S01]  /*1200*/  IMAD.IADD R37, R35, 0x1, R16 ;  /* 0x0000000123257824 */ /* 0x000fe200078e0210 */
[----:B0-----:R-:W-:-:S04]  /*1210*/  IADD3 R35, P3, PT, R8, 0x100, RZ ;  /* 0x0000010008237810 */ /* 0x001fc80007f7e0ff */
[----:B------:R-:W0:Y:S02]  /*1220*/  SHFL.DOWN PT, R16, R37, 0x8, R38 ;  /* 0x0900000025107989 */ /* 0x000e2400000e0026 */
[----:B0-----:R-:W-:Y:S02]  /*1230*/  SEL R16, R16, RZ, !P0 ;  /* 0x000000ff10107207 */ /* 0x001fe40004000000 */
[----:B------:R-:W-:-:S03]  /*1240*/  ISETP.NE.AND P0, PT, R14, 0x65, PT ;  /* 0x000000650e00780c */ /* 0x000fc60003f05270 */
[----:B------:R-:W-:Y:S02]  /*1250*/  IMAD.IADD R17, R37, 0x1, R16 ;  /* 0x0000000125117824 */ /* 0x000fe400078e0210 */
[----:B------:R-:W-:-:S03]  /*1260*/  IMAD.X R37, RZ, RZ, R9, P3 ;  /* 0x000000ffff257224 */ /* 0x000fc600018e0609 */
[----:B------:R-:W0:Y:S05]  /*1270*/  SHFL.DOWN PT, R16, R17, 0x10, R38 ;  /* 0x0a00000011107989 */ /* 0x000e2a00000e0026 */
[----:B------:R-:W-:Y:S02]  /*1280*/  VOTE.ALL P0, P0 ;  /* 0x0000000000ff7806 */ /* 0x000fe40000000000 */
[----:B0-----:R-:W-:-:S05]  /*1290*/  SEL R16, R16, RZ, !P2 ;  /* 0x000000ff10107207 */ /* 0x001fca0005000000 */
[----:B------:R-:W-:-:S07]  /*12a0*/  IMAD.IADD R36, R17, 0x1, R16 ;  /* 0x0000000111247824 */ /* 0x000fce00078e0210 */
.L_x_46:
[----:B------:R-:W-:Y:S05]  /*12b0*/  @!P0 BRA `(.L_x_10) ;  /* 0x0000000000d48947 */ /* 0x000fea0003800000 */
[----:B------:R-:W-:-:S07]  /*12c0*/  IMAD.MOV.U32 R38, RZ, RZ, 0x1de ;  /* 0x000001deff267424 */ /* 0x000fce00078e00ff */
.L_x_16:
[----:B------:R-:W-:Y:S02]  /*12d0*/  IMAD.MOV.U32 R8, RZ, RZ, R35 ;  /* 0x000000ffff087224 */ /* 0x000fe400078e0023 */
[----:B------:R-:W-:Y:S02]  /*12e0*/  IMAD.MOV.U32 R9, RZ, RZ, R37 ;  /* 0x000000ffff097224 */ /* 0x000fe400078e0025 */
[----:B------:R-:W-:-:S05]  /*12f0*/  IMAD.WIDE R16, R18, 0x8, R8 ;  /* 0x0000000812107825 */ /* 0x000fca00078e0208 */
[----:B------:R-:W2:Y:S01]  /*1300*/  LD.E.64.STRONG.GPU R14, desc[UR12][R16.64+-0x100] ;  /* 0xffff000c100e7980 */ /* 0x000ea2000c10fb00 */
[----:B------:R-:W-:Y:S05]  /*1310*/  YIELD ;  /* 0x0000000000007946 */ /* 0x000fea0003800000 */
[----:B------:R-:W-:Y:S01]  /*1320*/  UMOV UR5, 0xffffffff ;  /* 0xffffffff00057882 */ /* 0x000fe20000000000 */
[----:B------:R-:W-:Y:S02]  /*1330*/  SHF.R.U32.HI R38, RZ, 0x1, R38 ;  /* 0x00000001ff267819 */ /* 0x000fe40000011626 */
[----:B--2---:R-:W-:Y:S01]  /*1340*/  ISETP.NE.AND P0, PT, R14, 0x63, PT ;  /* 0x000000630e00780c */ /* 0x004fe20003f05270 */
[----:B------:R-:W-:-:S12]  /*1350*/  BRA.DIV UR5, `(.L_x_11) ;  /* 0x0000003205347947 */ /* 0x000fd8000b800000 */
[----:B------:R-:W-:-:S13]  /*1360*/  VOTE.ANY P0, !P0 ;  /* 0x0000000000ff7806 */ /* 0x000fda0004000100 */
.L_x_49:
[----:B------:R-:W-:Y:S05]  /*1370*/  @!P0 BRA `(.L_x_12) ;  /* 0x0000000000248947 */ /* 0x000fea0003800000 */
[----:B------:R-:W-:-:S07]  /*1380*/  IMAD.MOV.U32 R9, RZ, RZ, R38 ;  /* 0x000000ffff097224 */ /* 0x000fce00078e0026 */
.L_x_14:
[----:B------:R-:W-:Y:S05]  /*1390*/  NANOSLEEP R9 ;  /* 0x000000090000735d */ /* 0x000fea0003800000 */
[----:B------:R-:W2:Y:S01]  /*13a0*/  LD.E.64.STRONG.GPU R14, desc[UR12][R16.64+-0x100] ;  /* 0xffff000c100e7980 */ /* 0x000ea2000c10fb00 */
[----:B------:R-:W-:Y:S01]  /*13b0*/  UMOV UR5, 0xffffffff ;  /* 0xffffffff00057882 */ /* 0x000fe20000000000 */
[----:B------:R-:W-:Y:S02]  /*13c0*/  SHF.R.U32.HI R9, RZ, 0x1, R9 ;  /* 0x00000001ff097819 */ /* 0x000fe40000011609 */
[----:B--2---:R-:W-:Y:S01]  /*13d0*/  ISETP.NE.AND P0, PT, R14, 0x63, PT ;  /* 0x000000630e00780c */ /* 0x004fe20003f05270 */
[----:B------:R-:W-:-:S12]  /*13e0*/  BRA.DIV UR5, `(.L_x_13) ;  /* 0x0000003205307947 */ /* 0x000fd8000b800000 */
[----:B------:R-:W-:-:S13]  /*13f0*/  VOTE.ANY P0, !P0 ;  /* 0x0000000000ff7806 */ /* 0x000fda0004000100 */
.L_x_52:
[----:B------:R-:W-:Y:S05]  /*1400*/  @P0 BRA `(.L_x_14) ;  /* 0xfffffffc00e00947 */ /* 0x000fea000383ffff */
.L_x_12:
[----:B------:R-:W-:Y:S01]  /*1410*/  UMOV UR5, 0xffffffff ;  /* 0xffffffff00057882 */ /* 0x000fe20000000000 */
[----:B------:R-:W-:Y:S02]  /*1420*/  ISETP.NE.AND P0, PT, R14, 0x65, PT ;  /* 0x000000650e00780c */ /* 0x000fe40003f05270 */
[----:B------:R-:W-:Y:S11]  /*1430*/  BRA.DIV UR5, `(.L_x_15) ;  /* 0x00000032053c7947 */ /* 0x000ff6000b800000 */
[----:B------:R-:W-:Y:S01]  /*1440*/  VOTE.ANY R8, PT, !P0 ;  /* 0x0000000000087806 */ /* 0x000fe200040e0100 */
[----:B------:R-:W-:-:S03]  /*1450*/  VIADD R18, R18, 0xffffffe0 ;  /* 0xffffffe012127836 */ /* 0x000fc60000000000 */
[----:B------:R-:W-:-:S05]  /*1460*/  LOP3.LUT R8, R8, 0x80000000, R45, 0xec, !PT ;  /* 0x8000000008087812 */ /* 0x000fca00078eec2d */
[----:B------:R-:W-:-:S05]  /*1470*/  VIADD R9, R8, 0xffffffff ;  /* 0xffffffff08097836 */ /* 0x000fca0000000000 */
[----:B------:R-:W-:-:S06]  /*1480*/  LOP3.LUT R9, R8, R9, RZ, 0xc, !PT ;  /* 0x0000000908097212 */ /* 0x000fcc00078e0cff */
[----:B------:R-:W0:Y:S02]  /*1490*/  POPC R9, R9 ;  /* 0x0000000900097309 */ /* 0x000e240000000000 */
[----:B0-----:R-:W0:Y:S01]  /*14a0*/  SHFL.DOWN PT, R16, R15, 0x1, R9 ;  /* 0x082000000f107989 */ /* 0x001e2200000e0009 */
[-C--:B------:R-:W-:Y:S02]  /*14b0*/  ISETP.GE.AND P0, PT, R44, R9.reuse, PT ;  /* 0x000000092c00720c */ /* 0x080fe40003f06270 */
[-C--:B------:R-:W-:Y:S02]  /*14c0*/  ISETP.GT.AND P2, PT, R34, R9.reuse, PT ;  /* 0x000000092200720c */ /* 0x080fe40003f44270 */
[----:B0-----:R-:W-:Y:S02]  /*14d0*/  SEL R16, R16, RZ, !P0 ;  /* 0x000000ff10107207 */ /* 0x001fe40004000000 */
[----:B------:R-:W-:-:S03]  /*14e0*/  ISETP.GT.AND P0, PT, R33, R9, PT ;  /* 0x000000092100720c */ /* 0x000fc60003f04270 */
[----:B------:R-:W-:-:S05]  /*14f0*/  IMAD.IADD R15, R16, 0x1, R15 ;  /* 0x00000001100f7824 */ /* 0x000fca00078e020f */
[----:B------:R-:W0:Y:S02]  /*1500*/  SHFL.DOWN PT, R16, R15, 0x2, R9 ;  /* 0x084000000f107989 */ /* 0x000e2400000e0009 */
        /* <DEDUP_REMOVED lines=9> */
[----:B------:R-:W-:-:S03]  /*15a0*/  ISETP.NE.AND P0, PT, R14, 0x65, PT ;  /* 0x000000650e00780c */ /* 0x000fc60003f05270 */
[----:B------:R-:W-:-:S05]  /*15b0*/  IMAD.IADD R15, R15, 0x1, R16 ;  /* 0x000000010f0f7824 */ /* 0x000fca00078e0210 */
[----:B------:R-:W0:Y:S05]  /*15c0*/  SHFL.DOWN PT, R16, R15, 0x10, R9 ;  /* 0x0a0000000f107989 */ /* 0x000e2a00000e0009 */
[----:B------:R-:W-:Y:S02]  /*15d0*/  VOTE.ALL P0, P0 ;  /* 0x0000000000ff7806 */ /* 0x000fe40000000000 */
[----:B0-----:R-:W-:-:S04]  /*15e0*/  SEL R16, R16, RZ, !P2 ;  /* 0x000000ff10107207 */ /* 0x001fc80005000000 */
[----:B------:R-:W-:-:S07]  /*15f0*/  IADD3 R36, PT, PT, R15, R16, R36 ;  /* 0x000000100f247210 */ /* 0x000fce0007ffe024 */
.L_x_61:
[----:B------:R-:W-:Y:S05]  /*1600*/  @P0 BRA `(.L_x_16) ;  /* 0xfffffffc00300947 */ /* 0x000fea000383ffff */
.L_x_10:
[----:B------:R-:W-:Y:S01]  /*1610*/  ISETP.NE.AND P0, PT, R44, RZ, PT ;  /* 0x000000ff2c00720c */ /* 0x000fe20003f05270 */
[----:B------:R-:W0:Y:S01]  /*1620*/  @!P1 S2R R9, SR_CgaCtaId ;  /* 0x0000000000099919 */ /* 0x000e220000008800 */
[----:B------:R-:W-:Y:S01]  /*1630*/  @!P1 MOV R8, 0x400 ;  /* 0x0000040000089802 */ /* 0x000fe20000000f00 */
[----:B------:R-:W-:Y:S02]  /*1640*/  @!P1 IMAD.IADD R11, R11, 0x1, R36 ;  /* 0x000000010b0b9824 */ /* 0x000fe400078e0224 */
[----:B------:R-:W-:-:S05]  /*1650*/  @!P1 IMAD.MOV.U32 R10, RZ, RZ, 0x65 ;  /* 0x00000065ff0a9424 */ /* 0x000fca00078e00ff */
[----:B------:R1:W-:Y:S03]  /*1660*/  @!P1 ST.E.64.STRONG.GPU desc[UR12][R12.64+0x100], R10 ;  /* 0x0001000a0c009985 */ /* 0x0003e6000c10fb0c */
[----:B------:R-:W-:Y:S01]  /*1670*/  @!P0 MOV R14, 0x400 ;  /* 0x00000400000e8802 */ /* 0x000fe20000000f00 */
[----:B------:R-:W2:Y:S01]  /*1680*/  @!P0 S2R R15, SR_CgaCtaId ;  /* 0x00000000000f8919 */ /* 0x000ea20000008800 */
[----:B0-----:R-:W-:Y:S01]  /*1690*/  @!P1 LEA R9, R9, R8, 0x18 ;  /* 0x0000000809099211 */ /* 0x001fe200078ec0ff */
[----:B------:R-:W-:Y:S02]  /*16a0*/  IMAD.MOV.U32 R8, RZ, RZ, R43 ;  /* 0x000000ffff087224 */ /* 0x000fe400078e002b */
[----:B------:R-:W-:Y:S02]  /*16b0*/  @!P0 IMAD.MOV.U32 R8, RZ, RZ, R36 ;  /* 0x000000ffff088224 */ /* 0x000fe400078e0024 */
[----:B------:R1:W-:Y:S04]  /*16c0*/  @!P1 STS [R9+0x8], R11 ;  /* 0x0000080b09009388 */ /* 0x0003e80000000800 */
[----:B------:R1:W-:Y:S01]  /*16d0*/  @!P1 STS [R9+0x4], R36 ;  /* 0x0000042409009388 */ /* 0x0003e20000000800 */
[----:B--2---:R-:W-:-:S05]  /*16e0*/  @!P0 LEA R15, R15, R14, 0x18 ;  /* 0x0000000e0f0f8211 */ /* 0x004fca00078ec0ff */
[----:B------:R1:W-:Y:S02]  /*16f0*/  @!P0 STS [R15+0x54], R36 ;  /* 0x000054240f008388 */ /* 0x0003e40000000800 */
.L_x_4:
[----:B------:R-:W-:Y:S05]  /*1700*/  WARPSYNC.ALL ;  /* 0x0000000000007948 */ /* 0x000fea0003800000 */
[----:B------:R-:W0:Y:S08]  /*1710*/  S2UR UR7, SR_CgaCtaId ;  /* 0x00000000000779c3 */ /* 0x000e300000008800 */
[----:B------:R-:W-:Y:S06]  /*1720*/  BAR.SYNC.DEFER_BLOCKING 0x0 ;  /* 0x0000000000007b1d */ /* 0x000fec0000010000 */
[----:B------:R-:W-:Y:S01]  /*1730*/  UMOV UR5, 0x400 ;  /* 0x0000040000057882 */ /* 0x000fe20000000000 */
[----:B-1----:R-:W1:Y:S01]  /*1740*/  S2R R10, SR_TID.X ;  /* 0x00000000000a7919 */ /* 0x002e620000002100 */
[----:B0-----:R-:W-:-:S09]  /*1750*/  ULEA UR5, UR7, UR5, 0x18 ;  /* 0x0000000507057291 */ /* 0x001fd2000f8ec0ff */
[----:B------:R-:W0:Y:S01]  /*1760*/  LDS R9, [UR5+0x54] ;  /* 0x00005405ff097984 */ /* 0x000e220008000800 */
[----:B-1----:R-:W-:-:S04]  /*1770*/  ISETP.NE.AND P0, PT, R10, RZ, PT ;  /* 0x000000ff0a00720c */ /* 0x002fc80003f05270 */
[----:B0-----:R-:W-:-:S05]  /*1780*/  SEL R9, R9, RZ, P0 ;  /* 0x000000ff09097207 */ /* 0x001fca0000000000 */
[----:B------:R-:W-:-:S07]  /*1790*/  IMAD.IADD R33, R9, 0x1, R8 ;  /* 0x0000000109217824 */ /* 0x000fce00078e0208 */
.L_x_3:
[----:B------:R-:W-:Y:S05]  /*17a0*/  BSYNC.RECONVERGENT B0 ;  /* 0x0000000000007941 */ /* 0x000fea0003800200 */
.L_x_1:
[----:B------:R-:W-:Y:S01]  /*17b0*/  IMAD.IADD R26, R26, 0x1, R33 ;  /* 0x000000011a1a7824 */ /* 0x000fe200078e0221 */
[----:B------:R-:W-:Y:S03]  /*17c0*/  BAR.SYNC.DEFER_BLOCKING 0x0 ;  /* 0x0000000000007b1d */ /* 0x000fe60000010000 */
[----:B------:R-:W-:-:S03]  /*17d0*/  IMAD.IADD R25, R25, 0x1, R26 ;  /* 0x0000000119197824 */ /* 0x000fc600078e021a */
[----:B------:R-:W1:Y:S01]  /*17e0*/  LDCU.64 UR8, c[0x0][0x388] ;  /* 0x00007100ff0877ac */ /* 0x000e620008000a00 */
[----:B------:R-:W-:-:S04]  /*17f0*/  IMAD.IADD R24, R24, 0x1, R25 ;  /* 0x0000000118187824 */ /* 0x000fc800078e0219 */
[----:B------:R-:W-:-:S04]  /*1800*/  IMAD.IADD R40, R40, 0x1, R24 ;  /* 0x0000000128287824 */ /* 0x000fc800078e0218 */
[----:B0-----:R-:W-:-:S04]  /*1810*/  IMAD.IADD R8, R39, 0x1, R40 ;  /* 0x0000000127087824 */ /* 0x001fc800078e0228 */
[----:B------:R-:W-:-:S04]  /*1820*/  IMAD.IADD R31, R31, 0x1, R8 ;  /* 0x000000011f1f7824 */ /* 0x000fc800078e0208 */
[----:B------:R-:W-:Y:S01]  /*1830*/  IMAD.IADD R30, R30, 0x1, R31 ;  /* 0x000000011e1e7824 */ /* 0x000fe200078e021f */
[----:B------:R-:W-:Y:S01]  /*1840*/  STS [R27], R26 ;  /* 0x0000001a1b007388 */ /* 0x000fe20000000800 */
[----:B-1----:R-:W-:Y:S02]  /*1850*/  IADD3 R42, P0, PT, R42, UR8, RZ ;  /* 0x000000082a2a7c10 */ /* 0x002fe4000ff1e0ff */
[----:B------:R-:W-:Y:S01]  /*1860*/  IMAD.IADD R10, R29, 0x1, R30 ;  /* 0x000000011d0a7824 */ /* 0x000fe200078e021e */
[----:B------:R-:W-:Y:S01]  /*1870*/  STS [R27+0x4], R25 ;  /* 0x000004191b007388 */ /* 0x000fe20000000800 */
[----:B------:R-:W-:Y:S02]  /*1880*/  IADD3.X R43, PT, PT, R41, UR9, RZ, P0, !PT ;  /* 0x00000009292b7c10 */ /* 0x000fe400087fe4ff */
[----:B------:R-:W-:Y:S01]  /*1890*/  IMAD.IADD R23, R23, 0x1, R10 ;  /* 0x0000000117177824 */ /* 0x000fe200078e020a */
[----:B------:R-:W-:Y:S03]  /*18a0*/  STS [R27+0x8], R24 ;  /* 0x000008181b007388 */ /* 0x000fe60000000800 */
        /* <DEDUP_REMOVED lines=19> */
[----:B------:R-:W-:Y:S04]  /*19e0*/  STS [R27+0x30], R7 ;  /* 0x000030071b007388 */ /* 0x000fe80000000800 */
[----:B------:R-:W-:Y:S04]  /*19f0*/  STS [R27+0x34], R6 ;  /* 0x000034061b007388 */ /* 0x000fe80000000800 */
[----:B------:R-:W-:Y:S04]  /*1a00*/  STS [R27+0x38], R5 ;  /* 0x000038051b007388 */ /* 0x000fe80000000800 */
[----:B------:R-:W-:Y:S04]  /*1a10*/  STS [R27+0x3c], R4 ;  /* 0x00003c041b007388 */ /* 0x000fe80000000800 */
[----:B------:R-:W-:Y:S04]  /*1a20*/  STS [R27+0x40], R3 ;  /* 0x000040031b007388 */ /* 0x000fe80000000800 */
[----:B------:R-:W-:Y:S04]  /*1a30*/  STS [R27+0x44], R2 ;  /* 0x000044021b007388 */ /* 0x000fe80000000800 */
[----:B------:R-:W-:Y:S01]  /*1a40*/  STS [R27+0x48], R0 ;  /* 0x000048001b007388 */ /* 0x000fe20000000800 */
[----:B------:R-:W-:-:S03]  /*1a50*/  NOP ;  /* 0x0000000000007918 */ /* 0x000fc60000000000 */
[----:B------:R-:W0:Y:S04]  /*1a60*/  LDS R9, [R28] ;  /* 0x000000001c097984 */ /* 0x000e280000000800 */
[----:B------:R-:W1:Y:S04]  /*1a70*/  LDS R7, [R28+0x80] ;  /* 0x000080001c077984 */ /* 0x000e680000000800 */
[----:B------:R-:W2:Y:S04]  /*1a80*/  LDS R11, [R28+0x100] ;  /* 0x000100001c0b7984 */ /* 0x000ea80000000800 */
[----:B------:R-:W3:Y:S04]  /*1a90*/  LDS R13, [R28+0x180] ;  /* 0x000180001c0d7984 */ /* 0x000ee80000000800 */
[----:B------:R-:W4:Y:S04]  /*1aa0*/  LDS R5, [R28+0x200] ;  /* 0x000200001c057984 */ /* 0x000f280000000800 */
[----:B------:R-:W5:Y:S04]  /*1ab0*/  LDS R15, [R28+0x280] ;  /* 0x000280001c0f7984 */ /* 0x000f680000000800 */
        /* <DEDUP_REMOVED lines=13> */
[----:B0-----:R-:W-:Y:S04]  /*1b90*/  STG.E desc[UR12][R42.64], R9 ;  /* 0x000000092a007986 */ /* 0x001fe8000c10190c */
[----:B-1----:R-:W-:Y:S04]  /*1ba0*/  STG.E desc[UR12][R42.64+0x80], R7 ;  /* 0x000080072a007986 */ /* 0x002fe8000c10190c */
[----:B--2---:R-:W-:Y:S04]  /*1bb0*/  STG.E desc[UR12][R42.64+0x100], R11 ;  /* 0x0001000b2a007986 */ /* 0x004fe8000c10190c */
[----:B---3--:R-:W-:Y:S04]  /*1bc0*/  STG.E desc[UR12][R42.64+0x180], R13 ;  /* 0x0001800d2a007986 */ /* 0x008fe8000c10190c */
[----:B----4-:R-:W-:Y:S04]  /*1bd0*/  STG.E desc[UR12][R42.64+0x200], R5 ;  /* 0x000200052a007986 */ /* 0x010fe8000c10190c */
[----:B-----5:R-:W-:Y:S04]  /*1be0*/  STG.E desc[UR12][R42.64+0x280], R15 ;  /* 0x0002800f2a007986 */ /* 0x020fe8000c10190c */
[----:B------:R-:W-:Y:S04]  /*1bf0*/  STG.E desc[UR12][R42.64+0x300], R3 ;  /* 0x000300032a007986 */ /* 0x000fe8000c10190c */
        /* <DEDUP_REMOVED lines=11> */
[----:B------:R-:W-:Y:S01]  /*1cb0*/  STG.E desc[UR12][R42.64+0x900], R39 ;  /* 0x000900272a007986 */ /* 0x000fe2000c10190c */
[----:B------:R-:W-:Y:S05]  /*1cc0*/  EXIT ;  /* 0x000000000000794d */ /* 0x000fea0003800000 */
.L_x_0:
[----:B------:R-:W-:-:S04]  /*1cd0*/  ISETP.NE.U32.AND P0, PT, RZ, UR7, PT ;  /* 0x00000007ff007c0c */ /* 0x000fc8000bf05070 */
[----:B------:R-:W-:-:S13]  /*1ce0*/  ISETP.NE.AND.EX P0, PT, RZ, UR4, PT, P0 ;  /* 0x00000004ff007c0c */ /* 0x000fda000bf05300 */
[----:B------:R-:W-:Y:S05]  /*1cf0*/  @!P0 EXIT ;  /* 0x000000000000894d */ /* 0x000fea0003800000 */
[----:B------:R-:W0:Y:S02]  /*1d00*/  LDCU.64 UR4, c[0x0][0x380] ;  /* 0x00007000ff0477ac */ /* 0x000e240008000a00 */
[----:B0-----:R-:W-:-:S06]  /*1d10*/  UIMAD.WIDE UR4, UR6, 0x7b80, UR4 ;  /* 0x00007b80060478a5 */ /* 0x001fcc000f8e0204 */
[----:B------:R-:W-:Y:S02]  /*1d20*/  IMAD.U32 R2, RZ, RZ, UR4 ;  /* 0x00000004ff027e24 */ /* 0x000fe4000f8e00ff */
[----:B------:R-:W-:-:S05]  /*1d30*/  IMAD.U32 R3, RZ, RZ, UR5 ;  /* 0x00000005ff037e24 */ /* 0x000fca000f8e00ff */
[----:B------:R0:W2:Y:S01]  /*1d40*/  LDG.E R0, desc[UR12][R2.64] ;  /* 0x0000000c02007981 */ /* 0x0000a2000c1e1900 */
[----:B------:R-:W1:Y:S02]  /*1d50*/  S2R R43, SR_TID.X ;  /* 0x00000000002b7919 */ /* 0x000e640000002100 */
[C---:B-1----:R-:W-:Y:S02]  /*1d60*/  LOP3.LUT R28, R43.reuse, 0x1f, RZ, 0xc0, !PT ;  /* 0x0000001f2b1c7812 */ /* 0x042fe400078ec0ff */
[----:B------:R-:W-:-:S05]  /*1d70*/  LOP3.LUT R5, R43, 0x3e0, RZ, 0xc0, !PT ;  /* 0x000003e02b057812 */ /* 0x000fca00078ec0ff */
[----:B------:R-:W-:-:S04]  /*1d80*/  IMAD R28, R5, 0x13, R28 ;  /* 0x00000013051c7824 */ /* 0x000fc800078e021c */
[C---:B------:R-:W-:Y:S01]  /*1d90*/  VIADD R4, R28.reuse, 0x20 ;  /* 0x000000201c047836 */ /* 0x040fe20000000000 */
[C---:B------:R-:W-:Y:S01]  /*1da0*/  ISETP.GE.U32.AND P1, PT, R28.reuse, UR7, PT ;  /* 0x000000071c007c0c */ /* 0x040fe2000bf26070 */
[C---:B------:R-:W-:Y:S01]  /*1db0*/  VIADD R5, R28.reuse, 0x40 ;  /* 0x000000401c057836 */ /* 0x040fe20000000000 */
[C---:B0-----:R-:W-:Y:S01]  /*1dc0*/  LEA R2, P0, R28.reuse, UR4, 0x2 ;  /* 0x000000041c027c11 */ /* 0x041fe2000f8010ff */
[----:B------:R-:W-:Y:S01]  /*1dd0*/  VIADD R3, R28, 0x80 ;  /* 0x000000801c037836 */ /* 0x000fe20000000000 */
[----:B------:R-:W-:Y:S01]  /*1de0*/  ISETP.GE.U32.AND P2, PT, R4, UR7, PT ;  /* 0x0000000704007c0c */ /* 0x000fe2000bf46070 */
[C---:B------:R-:W-:Y:S01]  /*1df0*/  VIADD R4, R28.reuse, 0xa0 ;  /* 0x000000a01c047836 */ /* 0x040fe20000000000 */
[----:B------:R-:W-:Y:S01]  /*1e00*/  ISETP.GE.U32.AND P3, PT, R5, UR7, PT ;  /* 0x0000000705007c0c */ /* 0x000fe2000bf66070 */
[C---:B------:R-:W-:Y:S01]  /*1e10*/  VIADD R5, R28.reuse, 0xc0 ;  /* 0x000000c01c057836 */ /* 0x040fe20000000000 */
[----:B------:R-:W-:Y:S01]  /*1e20*/  ISETP.GE.U32.AND P5, PT, R3, UR7, PT ;  /* 0x0000000703007c0c */ /* 0x000fe2000bfa6070 */
[----:B------:R-:W-:Y:S01]  /*1e30*/  VIADD R6, R28, 0x60 ;  /* 0x000000601c067836 */ /* 0x000fe20000000000 */
[----:B------:R-:W-:Y:S01]  /*1e40*/  ISETP.GE.U32.AND P6, PT, R4, UR7, PT ;  /* 0x0000000704007c0c */ /* 0x000fe2000bfc6070 */
[----:B------:R-:W-:Y:S01]  /*1e50*/  IMAD.X R3, RZ, RZ, UR5, P0 ;  /* 0x00000005ff037e24 */ /* 0x000fe200080e06ff */
[----:B------:R-:W-:Y:S01]  /*1e60*/  ISETP.GE.U32.AND P0, PT, R5, UR7, PT ;  /* 0x0000000705007c0c */ /* 0x000fe2000bf06070 */
[----:B------:R-:W-:Y:S01]  /*1e70*/  VIADD R5, R28, 0xe0 ;  /* 0x000000e01c057836 */ /* 0x000fe20000000000 */
[----:B------:R-:W-:Y:S01]  /*1e80*/  ISETP.GE.U32.AND P4, PT, R6, UR7, PT ;  /* 0x0000000706007c0c */ /* 0x000fe2000bf86070 */
[----:B------:R-:W-:-:S02]  /*1e90*/  VIADD R41, R28, 0x100 ;  /* 0x000001001c297836 */ /* 0x000fc40000000000 */
[C---:B------:R-:W-:Y:S02]  /*1ea0*/  VIADD R7, R28.reuse, 0x120 ;  /* 0x000001201c077836 */ /* 0x040fe40000000000 */
[C---:B------:R-:W-:Y:S02]  /*1eb0*/  VIADD R40, R28.reuse, 0x240 ;  /* 0x000002401c287836 */ /* 0x040fe40000000000 */
[----:B--2---:R-:W-:Y:S02]  /*1ec0*/  IMAD.MOV.U32 R4, RZ, RZ, R0 ;  /* 0x000000ffff047224 */ /* 0x004fe400078e0000 */
[----:B------:R-:W2:Y:S01]  /*1ed0*/  @!P1 LDG.E R0, desc[UR12][R2.64] ;  /* 0x0000000c02009981 */ /* 0x000ea2000c1e1900 */
[----:B------:R-:W-:Y:S01]  /*1ee0*/  ISETP.GE.U32.AND P1, PT, R5, UR7, PT ;  /* 0x0000000705007c0c */ /* 0x000fe2000bf26070 */
[----:B------:R-:W-:Y:S02]  /*1ef0*/  IMAD.MOV.U32 R8, RZ, RZ, R4 ;  /* 0x000000ffff087224 */ /* 0x000fe400078e0004 */
[----:B------:R-:W-:-:S02]  /*1f00*/  VIADD R5, R28, 0x140 ;  /* 0x000001401c057836 */ /* 0x000fc40000000000 */
[--C-:B------:R-:W-:Y:S02]  /*1f10*/  IMAD.MOV.U32 R10, RZ, RZ, R4.reuse ;  /* 0x000000ffff0a7224 */ /* 0x100fe400078e0004 */
[----:B------:R-:W3:Y:S01]  /*1f20*/  @!P3 LDG.E R8, desc[UR12][R2.64+0x100] ;  /* 0x0001000c0208b981 */ /* 0x000ee2000c1e1900 */
[----:B------:R-:W-:Y:S01]  /*1f30*/  ISETP.GE.U32.AND P3, PT, R5, UR7, PT ;  /* 0x0000000705007c0c */ /* 0x000fe2000bf66070 */
[C---:B------:R-:W-:Y:S02]  /*1f40*/  VIADD R5, R28.reuse, 0x160 ;  /* 0x000001601c057836 */ /* 0x040fe40000000000 */
[--C-:B------:R-:W-:Y:S01]  /*1f50*/  IMAD.MOV.U32 R12, RZ, RZ, R4.reuse ;  /* 0x000000ffff0c7224 */ /* 0x100fe200078e0004 */
[----:B------:R-:W4:Y:S01]  /*1f60*/  @!P4 LDG.E R10, desc[UR12][R2.64+0x180] ;  /* 0x0001800c020ac981 */ /* 0x000f22000c1e1900 */
[----:B------:R-:W-:Y:S01]  /*1f70*/  IMAD.MOV.U32 R14, RZ, RZ, R4 ;  /* 0x000000ffff0e7224 */ /* 0x000fe200078e0004 */
[----:B------:R-:W-:Y:S01]  /*1f80*/  ISETP.GE.U32.AND P4, PT, R5, UR7, PT ;  /* 0x0000000705007c0c */ /* 0x000fe2000bf86070 */
[----:B------:R-:W-:-:S02]  /*1f90*/  VIADD R5, R28, 0x180 ;  /* 0x000001801c057836 */ /* 0x000fc40000000000 */
[--C-:B------:R-:W-:Y:S01]  /*1fa0*/  IMAD.MOV.U32 R6, RZ, RZ, R4.reuse ;  /* 0x000000ffff067224 */ /* 0x100fe200078e0004 */
[----:B------:R-:W5:Y:S01]  /*1fb0*/  @!P5 LDG.E R12, desc[UR12][R2.64+0x200] ;  /* 0x0002000c020cd981 */ /* 0x000f62000c1e1900 */
[----:B------:R-:W-:Y:S01]  /*1fc0*/  ISETP.GE.U32.AND P5, PT, R41, UR7, PT ;  /* 0x0000000729007c0c */ /* 0x000fe2000bfa6070 */
[--C-:B------:R-:W-:Y:S02]  /*1fd0*/  IMAD.MOV.U32 R16, RZ, RZ, R4.reuse ;  /* 0x000000ffff107224 */ /* 0x100fe400078e0004 */
[----:B------:R-:W5:Y:S01]  /*1fe0*/  @!P6 LDG.E R14, desc[UR12][R2.64+0x280] ;  /* 0x0002800c020ee981 */ /* 0x000f62000c1e1900 */
[----:B------:R-:W-:Y:S01]  /*1ff0*/  ISETP.GE.U32.AND P6, PT, R5, UR7, PT ;  /* 0x0000000705007c0c */ /* 0x000fe2000bfc6070 */
[----:B------:R-:W-:Y:S02]  /*2000*/  VIADD R5, R28, 0x1a0 ;  /* 0x000001a01c057836 */ /* 0x000fe40000000000 */
[----:B------:R-:W5:Y:S01]  /*2010*/  @!P2 LDG.E R6, desc[UR12][R2.64+0x80] ;  /* 0x0000800c0206a981 */ /* 0x000f62000c1e1900 */
[----:B------:R-:W-:Y:S01]  /*2020*/  ISETP.GE.U32.AND P2, PT, R7, UR7, PT ;  /* 0x0000000707007c0c */ /* 0x000fe2000bf46070 */
[----:B------:R-:W-:-:S02]  /*2030*/  IMAD.MOV.U32 R18, RZ, RZ, R4 ;  /* 0x000000ffff127224 */ /* 0x000fc400078e0004 */
[--C-:B------:R-:W-:Y:S01]  /*2040*/  IMAD.MOV.U32 R20, RZ, RZ, R4.reuse ;  /* 0x000000ffff147224 */ /* 0x100fe200078e0004 */
[----:B------:R-:W5:Y:S01]  /*2050*/  @!P0 LDG.E R16, desc[UR12][R2.64+0x300] ;  /* 0x0003000c02108981 */ /* 0x000f62000c1e1900 */
[----:B------:R-:W-:Y:S01]  /*2060*/  ISETP.GE.U32.AND P0, PT, R5, UR7, PT ;  /* 0x0000000705007c0c */ /* 0x000fe2000bf06070 */
[C---:B------:R-:W-:Y:S02]  /*2070*/  VIADD R7, R28.reuse, 0x1c0 ;  /* 0x000001c01c077836 */ /* 0x040fe40000000000 */
[C---:B------:R-:W-:Y:S01]  /*2080*/  VIADD R5, R28.reuse, 0x1e0 ;  /* 0x000001e01c057836 */ /* 0x040fe20000000000 */
[----:B------:R-:W5:Y:S01]  /*2090*/  @!P1 LDG.E R18, desc[UR12][R2.64+0x380] ;  /* 0x0003800c02129981 */ /* 0x000f62000c1e1900 */
[--C-:B------:R-:W-:Y:S01]  /*20a0*/  IMAD.MOV.U32 R22, RZ, RZ, R4.reuse ;  /* 0x000000ffff167224 */ /* 0x100fe200078e0004 */
[----:B------:R-:W-:Y:S01]  /*20b0*/  ISETP.GE.U32.AND P1, PT, R7, UR7, PT ;  /* 0x0000000707007c0c */ /* 0x000fe2000bf26070 */
[--C-:B------:R-:W-:Y:S01]  /*20c0*/  IMAD.MOV.U32 R24, RZ, RZ, R4.reuse ;  /* 0x000000ffff187224 */ /* 0x100fe200078e0004 */
[----:B------:R-:W5:Y:S01]  /*20d0*/  @!P5 LDG.E R20, desc[UR12][R2.64+0x400] ;  /* 0x0004000c0214d981 */ /* 0x000f62000c1e1900 */
[----:B------:R-:W-:Y:S01]  /*20e0*/  IMAD.MOV.U32 R30, RZ, RZ, R4 ;  /* 0x000000ffff1e7224 */ /* 0x000fe200078e0004 */
[----:B------:R-:W-:Y:S01]  /*20f0*/  ISETP.GE.U32.AND P5, PT, R5, UR7, PT ;  /* 0x0000000705007c0c */ /* 0x000fe2000bfa6070 */
[C---:B------:R-:W-:Y:S01]  /*2100*/  VIADD R5, R28.reuse, 0x200 ;  /* 0x000002001c057836 */ /* 0x040fe20000000000 */
[----:B------:R-:W5:Y:S01]  /*2110*/  @!P2 LDG.E R22, desc[UR12][R2.64+0x480] ;  /* 0x0004800c0216a981 */ /* 0x000f62000c1e1900 */
[----:B------:R-:W-:-:S03]  /*2120*/  VIADD R7, R28, 0x220 ;  /* 0x000002201c077836 */ /* 0x000fc60000000000 */
[----:B------:R-:W5:Y:S01]  /*2130*/  @!P3 LDG.E R24, desc[UR12][R2.64+0x500] ;  /* 0x0005000c0218b981 */ /* 0x000f62000c1e1900 */
[----:B------:R-:W-:Y:S02]  /*2140*/  ISETP.GE.U32.AND P2, PT, R5, UR7, PT ;  /* 0x0000000705007c0c */ /* 0x000fe4000bf46070 */
[----:B------:R-:W-:Y:S01]  /*2150*/  ISETP.GE.U32.AND P3, PT, R7, UR7, PT ;  /* 0x0000000707007c0c */ /* 0x000fe2000bf66070 */
[----:B------:R-:W5:Y:S01]  /*2160*/  @!P4 LDG.E R30, desc[UR12][R2.64+0x580] ;  /* 0x0005800c021ec981 */ /* 0x000f62000c1e1900 */
[----:B------:R-:W-:Y:S01]  /*2170*/  ISETP.GE.U32.AND P4, PT, R40, UR7, PT ;  /* 0x0000000728007c0c */ /* 0x000fe2000bf86070 */
[--C-:B------:R-:W-:Y:S02]  /*2180*/  IMAD.MOV.U32 R32, RZ, RZ, R4.reuse ;  /* 0x000000ffff207224 */ /* 0x100fe400078e0004 */
[--C-:B------:R-:W-:Y:S02]  /*2190*/  IMAD.MOV.U32 R34, RZ, RZ, R4.reuse ;  /* 0x000000ffff227224 */ /* 0x100fe400078e0004 */
[----:B------:R-:W-:-:S02]  /*21a0*/  IMAD.MOV.U32 R38, RZ, RZ, R4 ;  /* 0x000000ffff267224 */ /* 0x000fc400078e0004 */
[--C-:B------:R-:W-:Y:S01]  /*21b0*/  IMAD.MOV.U32 R42, RZ, RZ, R4.reuse ;  /* 0x000000ffff2a7224 */ /* 0x100fe200078e0004 */
[----:B------:R-:W5:Y:S01]  /*21c0*/  @!P6 LDG.E R32, desc[UR12][R2.64+0x600] ;  /* 0x0006000c0220e981 */ /* 0x000f62000c1e1900 */
[--C-:B------:R-:W-:Y:S02]  /*21d0*/  IMAD.MOV.U32 R44, RZ, RZ, R4.reuse ;  /* 0x000000ffff2c7224 */ /* 0x100fe400078e0004 */
[----:B------:R-:W-:Y:S01]  /*21e0*/  IMAD.MOV.U32 R5, RZ, RZ, R4 ;  /* 0x000000ffff057224 */ /* 0x000fe200078e0004 */
[----:B------:R-:W5:Y:S04]  /*21f0*/  @!P0 LDG.E R34, desc[UR12][R2.64+0x680] ;  /* 0x0006800c02228981 */ /* 0x000f68000c1e1900 */
[----:B------:R-:W5:Y:S04]  /*2200*/  @!P1 LDG.E R38, desc[UR12][R2.64+0x700] ;  /* 0x0007000c02269981 */ /* 0x000f68000c1e1900 */
[----:B------:R-:W5:Y:S04]  /*2210*/  @!P5 LDG.E R42, desc[UR12][R2.64+0x780] ;  /* 0x0007800c022ad981 */ /* 0x000f68000c1e1900 */
[----:B------:R-:W5:Y:S04]  /*2220*/  @!P2 LDG.E R44, desc[UR12][R2.64+0x800] ;  /* 0x0008000c022ca981 */ /* 0x000f68000c1e1900 */
[----:B------:R-:W5:Y:S04]  /*2230*/  @!P3 LDG.E R5, desc[UR12][R2.64+0x880] ;  /* 0x0008800c0205b981 */ /* 0x000f68000c1e1900 */
[----:B------:R-:W5:Y:S01]  /*2240*/  @!P4 LDG.E R4, desc[UR12][R2.64+0x900] ;  /* 0x0009000c0204c981 */ /* 0x000f62000c1e1900 */
[----:B------:R-:W0:Y:S01]  /*2250*/  S2R R35, SR_LANEID ;  /* 0x0000000000237919 */ /* 0x000e220000000000 */
[----:B------:R-:W1:Y:S01]  /*2260*/  S2UR UR5, SR_CgaCtaId ;  /* 0x00000000000579c3 */ /* 0x000e620000008800 */
[----:B------:R-:W-:Y:S01]  /*2270*/  SHF.R.U32.HI R36, RZ, 0x5, R43 ;  /* 0x00000005ff247819 */ /* 0x000fe2000001162b */
[----:B------:R-:W-:-:S02]  /*2280*/  UMOV UR4, 0x400 ;  /* 0x0000040000047882 */ /* 0x000fc40000000000 */
[----:B-1----:R-:W-:Y:S02]  /*2290*/  ULEA UR4, UR5, UR4, 0x18 ;  /* 0x0000000405047291 */ /* 0x002fe4000f8ec0ff */
[----:B0-----:R-:W-:-:S05]  /*22a0*/  IMAD R27, R36, 0x260, R35 ;  /* 0x00000260241b7824 */ /* 0x001fca00078e0223 */
[----:B------:R-:W-:-:S05]  /*22b0*/  LEA R27, R27, UR4, 0x2 ;  /* 0x000000041b1b7c11 */ /* 0x000fca000f8e10ff */
[----:B------:R-:W-:Y:S01]  /*22c0*/  IMAD R26, R35, 0x48, R27 ;  /* 0x00000048231a7824 */ /* 0x000fe200078e021b */
[----:B------:R-:W-:Y:S01]  /*22d0*/  UISETP.NE.AND UP0, UPT, UR6, URZ, UPT ;  /* 0x000000ff0600728c */ /* 0x000fe2000bf05270 */
        /* <DEDUP_REMOVED lines=41> */
[----:B0-----:R-:W-:Y:S02]  /*2570*/  IADD3 R8, PT, PT, R23, R24, R25 ;  /* 0x0000001817087210 */ /* 0x001fe40007ffe019 */
[----:B------:R-:W-:Y:S02]  /*2580*/  ISETP.NE.AND P1, PT, R35, 0x1f, PT ;  /* 0x0000001f2300780c */ /* 0x000fe40003f25270 */
[----:B------:R-:W-:Y:S02]  /*2590*/  IADD3 R8, PT, PT, R33, R34, R8 ;  /* 0x0000002221087210 */ /* 0x000fe40007ffe008 */
[----:B------:R-:W-:Y:S02]  /*25a0*/  ISETP.NE.AND P2, PT, R36, 0xc, PT ;  /* 0x0000000c2400780c */ /* 0x000fe40003f45270 */
[----:B------:R-:W-:Y:S02]  /*25b0*/  IADD3 R8, PT, PT, R31, R32, R8 ;  /* 0x000000201f087210 */ /* 0x000fe40007ffe008 */
[----:B------:R-:W-:-:S02]  /*25c0*/  ISETP.GE.U32.AND P3, PT, R43, 0x20, PT ;  /* 0x000000202b00780c */ /* 0x000fc40003f66070 */
        /* <DEDUP_REMOVED lines=29> */
[----:B------:R-:W-:-:S03]  /*27a0*/  IMAD.IADD R11, R11, 0x1, R10 ;  /* 0x000000010b0b7824 */ /* 0x000fc600078e020a */
        /* <DEDUP_REMOVED lines=16> */
[----:B------:R-:W-:-:S04]  /*28b0*/  ISETP.NE.AND P0, PT, R36, 0x8, PT ;  /* 0x000000082400780c */ /* 0x000fc80003f05270 */
[----:B------:R-:W-:Y:S02]  /*28c0*/  SEL R8, R15, R8, !P0 ;  /* 0x000000080f087207 */ /* 0x000fe40004000000 */
[----:B------:R-:W-:Y:S02]  /*28d0*/  ISETP.NE.AND P0, PT, R36, 0xa, PT ;  /* 0x0000000a2400780c */ /* 0x000fe40003f05270 */
[----:B------:R-:W-:Y:S02]  /*28e0*/  SEL R8, R16, R8, !P1 ;  /* 0x0000000810087207 */ /* 0x000fe40004800000 */
[----:B------:R-:W-:Y:S02]  /*28f0*/  ISETP.NE.AND P1, PT, R36, 0xb, PT ;  /* 0x0000000b2400780c */ /* 0x000fe40003f25270 */
[----:B------:R-:W-:Y:S02]  /*2900*/  SEL R8, R17, R8, !P0 ;  /* 0x0000000811087207 */ /* 0x000fe40004000000 */
[----:B------:R-:W-:-:S02]  /*2910*/  ISETP.NE.AND P0, PT, R35, RZ, PT ;  /* 0x000000ff2300720c */ /* 0x000fc40003f05270 */
[----:B------:R-:W-:Y:S01]  /*2920*/  SEL R8, R18, R8, !P1 ;  /* 0x0000000812087207 */ /* 0x000fe20004800000 */
[----:B------:R-:W-:Y:S01]  /*2930*/  @!P2 IMAD.IADD R8, R19, 0x1, R18 ;  /* 0x000000011308a824 */ /* 0x000fe200078e0212 */
[----:B------:R-:W-:Y:S02]  /*2940*/  SEL R9, R37, RZ, P0 ;  /* 0x000000ff25097207 */ /* 0x000fe40000000000 */
[----:B------:R-:W-:-:S03]  /*2950*/  ISETP.NE.AND P0, PT, R43, RZ, PT ;  /* 0x000000ff2b00720c */ /* 0x000fc60003f05270 */
[----:B------:R-:W-:-:S05]  /*2960*/  @P3 IMAD.IADD R37, R8, 0x1, R9 ;  /* 0x0000000108253824 */ /* 0x000fca00078e0209 */
[----:B------:R-:W-:Y:S01]  /*2970*/  SEL R8, R37, RZ, P0 ;  /* 0x000000ff25087207 */ /* 0x000fe20000000000 */
[----:B------:R-:W-:Y:S06]  /*2980*/  BRA `(.L_x_18) ;  /* 0x0000000c005c7947 */ /* 0x000fec0003800000 */
.L_x_17:
[----:B0-----:R-:W-:Y:S02]  /*2990*/  IADD3 R8, PT, PT, R23, R24, R25 ;  /* 0x0000001817087210 */ /* 0x001fe40007ffe019 */
[----:B------:R-:W-:Y:S02]  /*29a0*/  ISETP.NE.AND P1, PT, R35, 0x1f, PT ;  /* 0x0000001f2300780c */ /* 0x000fe40003f25270 */
[----:B------:R-:W-:Y:S02]  /*29b0*/  IADD3 R8, PT, PT, R33, R34, R8 ;  /* 0x0000002221087210 */ /* 0x000fe40007ffe008 */
        /* <DEDUP_REMOVED lines=59> */
[----:B------:R-:W-:Y:S01]  /*2d70*/  ISETP.GT.U32.AND P0, PT, R43, 0x1f, PT ;  /* 0x0000001f2b00780c */ /* 0x000fe20003f04070 */
        /* <DEDUP_REMOVED lines=22> */
.L_x_64:
[----:B------:R-:W-:Y:S05]  /*2ee0*/  @!P0 BRA `(.L_x_21) ;  /* 0x0000000000248947 */ /* 0x000fea0003800000 */
[----:B------:R-:W-:-:S07]  /*2ef0*/  IMAD.MOV.U32 R9, RZ, RZ, 0x1de ;  /* 0x000001deff097424 */ /* 0x000fce00078e00ff */
.L_x_23:
[----:B------:R-:W-:Y:S05]  /*2f00*/  NANOSLEEP R9 ;  /* 0x000000090000735d */ /* 0x000fea0003800000 */
[----:B------:R-:W2:Y:S01]  /*2f10*/  LD.E.64.STRONG.GPU R14, desc[UR12][R16.64+0x100] ;  /* 0x0001000c100e7980 */ /* 0x000ea2000c10fb00 */
[----:B------:R-:W-:Y:S01]  /*2f20*/  UMOV UR5, 0xffffffff ;  /* 0xffffffff00057882 */ /* 0x000fe20000000000 */
[----:B------:R-:W-:Y:S02]  /*2f30*/  SHF.R.U32.HI R9, RZ, 0x1, R9 ;  /* 0x00000001ff097819 */ /* 0x000fe40000011609 */
[----:B--2---:R-:W-:Y:S01]  /*2f40*/  ISETP.NE.AND P0, PT, R14, 0x63, PT ;  /* 0x000000630e00780c */ /* 0x004fe20003f05270 */
[----:B------:R-:W-:-:S12]  /*2f50*/  BRA.DIV UR5, `(.L_x_22) ;  /* 0x0000001a05687947 */ /* 0x000fd8000b800000 */
[----:B------:R-:W-:-:S13]  /*2f60*/  VOTE.ANY P0, !P0 ;  /* 0x0000000000ff7806 */ /* 0x000fda0004000100 */
.L_x_67:
[----:B------:R-:W-:Y:S05]  /*2f70*/  @P0 BRA `(.L_x_23) ;  /* 0xfffffffc00e00947 */ /* 0x000fea000383ffff */
.L_x_21:
[----:B------:R-:W-:Y:S01]  /*2f80*/  UMOV UR5, 0xffffffff ;  /* 0xffffffff00057882 */ /* 0x000fe20000000000 */
[----:B------:R-:W-:Y:S02]  /*2f90*/  ISETP.NE.AND P2, PT, R14, 0x65, PT ;  /* 0x000000650e00780c */ /* 0x000fe40003f45270 */
[----:B------:R-:W-:Y:S11]  /*2fa0*/  BRA.DIV UR5, `(.L_x_24) ;  /* 0x0000001a05747947 */ /* 0x000ff6000b800000 */
[----:B------:R-:W0:Y:S01]  /*2fb0*/  S2R R42, SR_GEMASK ;  /* 0x00000000002a7919 */ /* 0x000e220000003c00 */
[----:B------:R-:W-:Y:S01]  /*2fc0*/  VOTE.ANY R8, PT, !P2 ;  /* 0x0000000000087806 */ /* 0x000fe200050e0100 */
[----:B------:R-:W-:-:S03]  /*2fd0*/  VIADD R19, R35, 0x2 ;  /* 0x0000000223137836 */ /* 0x000fc60000000000 */
[----:B0-----:R-:W-:-:S05]  /*2fe0*/  LOP3.LUT R8, R8, 0x80000000, R42, 0xec, !PT ;  /* 0x8000000008087812 */ /* 0x001fca00078eec2a */
[----:B------:R-:W-:-:S05]  /*2ff0*/  VIADD R9, R8, 0xffffffff ;  /* 0xffffffff08097836 */ /* 0x000fca0000000000 */
[----:B------:R-:W-:-:S04]  /*3000*/  LOP3.LUT R9, R8, R9, RZ, 0xc, !PT ;  /* 0x0000000908097212 */ /* 0x000fc800078e0cff */
[----:B------:R0:W1:Y:S02]  /*3010*/  POPC R38, R9 ;  /* 0x0000000900267309 */ /* 0x0000640000000000 */
[C---:B0-----:R-:W-:Y:S01]  /*3020*/  VIADD R9, R35.reuse, 0x4 ;  /* 0x0000000423097836 */ /* 0x041fe20000000000 */
[----:B-1----:R-:W0:Y:S01]  /*3030*/  SHFL.DOWN PT, R16, R15, 0x1, R38 ;  /* 0x082000000f107989 */ /* 0x002e2200000e0026 */
[----:B------:R-:W-:-:S04]  /*3040*/  ISETP.GE.AND P0, PT, R35, R38, PT ;  /* 0x000000262300720c */ /* 0x000fc80003f06270 */
[----:B0-----:R-:W-:Y:S02]  /*3050*/  SEL R16, R16, RZ, !P0 ;  /* 0x000000ff10107207 */ /* 0x001fe40004000000 */
[----:B------:R-:W-:-:S03]  /*3060*/  ISETP.GT.AND P0, PT, R19, R38, PT ;  /* 0x000000261300720c */ /* 0x000fc60003f04270 */
[----:B------:R-:W-:Y:S02]  /*3070*/  IMAD.IADD R17, R16, 0x1, R15 ;  /* 0x0000000110117824 */ /* 0x000fe400078e020f */
[----:B------:R-:W-:-:S03]  /*3080*/  VIADD R15, R35, 0x10 ;  /* 0x00000010230f7836 */ /* 0x000fc60000000000 */
[----:B------:R-:W0:Y:S02]  /*3090*/  SHFL.DOWN PT, R16, R17, 0x2, R38 ;  /* 0x0840000011107989 */ /* 0x000e2400000e0026 */
[-C--:B------:R-:W-:Y:S02]  /*30a0*/  ISETP.GT.AND P2, PT, R15, R38.reuse, PT ;  /* 0x000000260f00720c */ /* 0x080fe40003f44270 */
[----:B0-----:R-:W-:Y:S02]  /*30b0*/  SEL R16, R16, RZ, !P0 ;  /* 0x000000ff10107207 */ /* 0x001fe40004000000 */
[----:B------:R-:W-:Y:S01]  /*30c0*/  ISETP.GT.AND P0, PT, R9, R38, PT ;  /* 0x000000260900720c */ /* 0x000fe20003f04270 */
[----:B------:R-:W-:Y:S02]  /*30d0*/  VIADD R9, R35, 0x8 ;  /* 0x0000000823097836 */ /* 0x000fe40000000000 */
[----:B------:R-:W-:-:S05]  /*30e0*/  IMAD.IADD R19, R17, 0x1, R16 ;  /* 0x0000000111137824 */ /* 0x000fca00078e0210 */
[----:B------:R-:W0:Y:S02]  /*30f0*/  SHFL.DOWN PT, R16, R19, 0x4, R38 ;  /* 0x0880000013107989 */ /* 0x000e2400000e0026 */
[----:B0-----:R-:W-:Y:S02]  /*3100*/  SEL R16, R16, RZ, !P0 ;  /* 0x000000ff10107207 */ /* 0x001fe40004000000 */
[----:B------:R-:W-:Y:S02]  /*3110*/  ISETP.GT.AND P0, PT, R9, R38, PT ;  /* 0x000000260900720c */ /* 0x000fe40003f04270 */
[----:B------:R-:W0:Y:S01]  /*3120*/  LDC.64 R8, c[0x0][0x390] ;  /* 0x0000e400ff087b82 */ /* 0x000e220000000a00 */
[----:B------:R-:W-:-:S05]  /*3130*/  IMAD.IADD R37, R19, 0x1, R16 ;  /* 0x0000000113257824 */ /* 0x000fca00078e0210 */
[----:B------:R-:W1:Y:S01]  /*3140*/  SHFL.DOWN PT, R16, R37, 0x8, R38 ;  /* 0x0900000025107989 */ /* 0x000e6200000e0026 */
[----:B0-----:R-:W-:Y:S02]  /*3150*/  IADD3 R36, P3, PT, R8, 0x100, RZ ;  /* 0x0000010008247810 */ /* 0x001fe40007f7e0ff */
[----:B-1----:R-:W-:Y:S02]  /*3160*/  SEL R16, R16, RZ, !P0 ;  /* 0x000000ff10107207 */ /* 0x002fe40004000000 */
[----:B------:R-:W-:-:S03]  /*3170*/  ISETP.NE.AND P0, PT, R14, 0x65, PT ;  /* 0x000000650e00780c */ /* 0x000fc60003f05270 */
[----:B------:R-:W-:Y:S02]  /*3180*/  IMAD.IADD R17, R37, 0x1, R16 ;  /* 0x0000000125117824 */ /* 0x000fe400078e0210 */
[----:B------:R-:W-:-:S03]  /*3190*/  IMAD.X R37, RZ, RZ, R9, P3 ;  /* 0x000000ffff257224 */ /* 0x000fc600018e0609 */
[----:B------:R-:W0:Y:S05]  /*31a0*/  SHFL.DOWN PT, R16, R17, 0x10, R38 ;  /* 0x0a00000011107989 */ /* 0x000e2a00000e0026 */
[----:B------:R-:W-:Y:S02]  /*31b0*/  VOTE.ALL P0, P0 ;  /* 0x0000000000ff7806 */ /* 0x000fe40000000000 */
[----:B0-----:R-:W-:-:S05]  /*31c0*/  SEL R16, R16, RZ, !P2 ;  /* 0x000000ff10107207 */ /* 0x001fca0005000000 */
[----:B------:R-:W-:-:S07]  /*31d0*/  IMAD.IADD R19, R17, 0x1, R16 ;  /* 0x0000000111137824 */ /* 0x000fce00078e0210 */
.L_x_76:
[----:B------:R-:W-:Y:S05]  /*31e0*/  @!P0 BRA `(.L_x_25) ;  /* 0x0000000000e48947 */ /* 0x000fea0003800000 */
[----:B------:R-:W-:-:S07]  /*31f0*/  IMAD.MOV.U32 R38, RZ, RZ, 0x1de ;  /* 0x000001deff267424 */ /* 0x000fce00078e00ff */
.L_x_31:
        /* <DEDUP_REMOVED lines=10> */
.L_x_79:
[----:B------:R-:W-:Y:S05]  /*32a0*/  @!P0 BRA `(.L_x_27) ;  /* 0x0000000000248947 */ /* 0x000fea0003800000 */
[----:B------:R-:W-:-:S07]  /*32b0*/  IMAD.MOV.U32 R9, RZ, RZ, R38 ;  /* 0x000000ffff097224 */ /* 0x000fce00078e0026 */
.L_x_29:
[----:B------:R-:W-:Y:S05]  /*32c0*/  NANOSLEEP R9 ;  /* 0x000000090000735d */ /* 0x000fea0003800000 */
[----:B------:R-:W2:Y:S01]  /*32d0*/  LD.E.64.STRONG.GPU R14, desc[UR12][R16.64+-0x100] ;  /* 0xffff000c100e7980 */ /* 0x000ea2000c10fb00 */
[----:B------:R-:W-:Y:S01]  /*32e0*/  UMOV UR5, 0xffffffff ;  /* 0xffffffff00057882 */ /* 0x000fe20000000000 */
[----:B------:R-:W-:Y:S02]  /*32f0*/  SHF.R.U32.HI R9, RZ, 0x1, R9 ;  /* 0x00000001ff097819 */ /* 0x000fe40000011609 */
[----:B--2---:R-:W-:Y:S01]  /*3300*/  ISETP.NE.AND P0, PT, R14, 0x63, PT ;  /* 0x000000630e00780c */ /* 0x004fe20003f05270 */
[----:B------:R-:W-:-:S12]  /*3310*/  BRA.DIV UR5, `(.L_x_28) ;  /* 0x0000001a05c07947 */ /* 0x000fd8000b800000 */
[----:B------:R-:W-:-:S13]  /*3320*/  VOTE.ANY P0, !P0 ;  /* 0x0000000000ff7806 */ /* 0x000fda0004000100 */
.L_x_82:
[----:B------:R-:W-:Y:S05]  /*3330*/  @P0 BRA `(.L_x_29) ;  /* 0xfffffffc00e00947 */ /* 0x000fea000383ffff */
.L_x_27:
[----:B------:R-:W-:Y:S01]  /*3340*/  UMOV UR5, 0xffffffff ;  /* 0xffffffff00057882 */ /* 0x000fe20000000000 */
[----:B------:R-:W-:Y:S02]  /*3350*/  ISETP.NE.AND P0, PT, R14, 0x65, PT ;  /* 0x000000650e00780c */ /* 0x000fe40003f05270 */
[----:B------:R-:W-:Y:S11]  /*3360*/  BRA.DIV UR5, `(.L_x_30) ;  /* 0x0000001a05cc7947 */ /* 0x000ff6000b800000 */
[----:B------:R-:W-:Y:S01]  /*3370*/  VOTE.ANY R8, PT, !P0 ;  /* 0x0000000000087806 */ /* 0x000fe200040e0100 */
[----:B------:R-:W-:-:S03]  /*3380*/  VIADD R18, R18, 0xffffffe0 ;  /* 0xffffffe012127836 */ /* 0x000fc60000000000 */
[----:B------:R-:W-:-:S05]  /*3390*/  LOP3.LUT R8, R8, 0x80000000, R42, 0xec, !PT ;  /* 0x8000000008087812 */ /* 0x000fca00078eec2a */
[----:B------:R-:W-:-:S05]  /*33a0*/  VIADD R9, R8, 0xffffffff ;  /* 0xffffffff08097836 */ /* 0x000fca0000000000 */
[----:B------:R-:W-:Y:S01]  /*33b0*/  LOP3.LUT R9, R8, R9, RZ, 0xc, !PT ;  /* 0x0000000908097212 */ /* 0x000fe200078e0cff */
[----:B------:R-:W-:-:S05]  /*33c0*/  VIADD R8, R35, 0x2 ;  /* 0x0000000223087836 */ /* 0x000fca0000000000 */
[----:B------:R-:W0:Y:S02]  /*33d0*/  POPC R9, R9 ;  /* 0x0000000900097309 */ /* 0x000e240000000000 */
[----:B0-----:R-:W0:Y:S01]  /*33e0*/  SHFL.DOWN PT, R16, R15, 0x1, R9 ;  /* 0x082000000f107989 */ /* 0x001e2200000e0009 */
[----:B------:R-:W-:-:S04]  /*33f0*/  ISETP.GE.AND P0, PT, R35, R9, PT ;  /* 0x000000092300720c */ /* 0x000fc80003f06270 */
[----:B0-----:R-:W-:Y:S02]  /*3400*/  SEL R16, R16, RZ, !P0 ;  /* 0x000000ff10107207 */ /* 0x001fe40004000000 */
[----:B------:R-:W-:Y:S01]  /*3410*/  ISETP.GT.AND P0, PT, R8, R9, PT ;  /* 0x000000090800720c */ /* 0x000fe20003f04270 */
[----:B------:R-:W-:Y:S02]  /*3420*/  VIADD R8, R35, 0x4 ;  /* 0x0000000423087836 */ /* 0x000fe40000000000 */
[----:B------:R-:W-:-:S05]  /*3430*/  IMAD.IADD R44, R16, 0x1, R15 ;  /* 0x00000001102c7824 */ /* 0x000fca00078e020f */
[----:B------:R-:W0:Y:S02]  /*3440*/  SHFL.DOWN PT, R16, R44, 0x2, R9 ;  /* 0x084000002c107989 */ /* 0x000e2400000e0009 */
        /* <DEDUP_REMOVED lines=8> */
[----:B------:R-:W-:-:S03]  /*34d0*/  IMAD.IADD R45, R17, 0x1, R16 ;  /* 0x00000001112d7824 */ /* 0x000fc600078e0210 */
[----:B------:R-:W-:Y:S02]  /*34e0*/  ISETP.GT.AND P2, PT, R8, R9, PT ;  /* 0x000000090800720c */ /* 0x000fe40003f44270 */
        /* <DEDUP_REMOVED lines=8> */
.L_x_91:
[----:B------:R-:W-:Y:S05]  /*3570*/  @P0 BRA `(.L_x_31) ;  /* 0xfffffffc00200947 */ /* 0x000fea000383ffff */
.L_x_25:
        /* <DEDUP_REMOVED lines=15> */
.L_x_19:
[----:B------:R-:W-:Y:S05]  /*3670*/  WARPSYNC.ALL ;  /* 0x0000000000007948 */ /* 0x000fea0003800000 */
[----:B------:R-:W0:Y:S08]  /*3680*/  S2UR UR5, SR_CgaCtaId ;  /* 0x00000000000579c3 */ /* 0x000e300000008800 */
[----:B------:R-:W-:Y:S01]  /*3690*/  BAR.SYNC.DEFER_BLOCKING 0x0 ;  /* 0x0000000000007b1d */ /* 0x000fe20000010000 */
[----:B------:R-:W-:-:S05]  /*36a0*/  ISETP.NE.AND P0, PT, R43, RZ, PT ;  /* 0x000000ff2b00720c */ /* 0x000fca0003f05270 */
[----:B------:R-:W-:Y:S02]  /*36b0*/  UMOV UR4, 0x400 ;  /* 0x0000040000047882 */ /* 0x000fe40000000000 */
[----:B0-----:R-:W-:-:S09]  /*36c0*/  ULEA UR4, UR5, UR4, 0x18 ;  /* 0x0000000405047291 */ /* 0x001fd2000f8ec0ff */
[----:B------:R-:W0:Y:S02]  /*36d0*/  LDS R9, [UR4+0x54] ;  /* 0x00005404ff097984 */ /* 0x000e240008000800 */
[----:B0-----:R-:W-:-:S05]  /*36e0*/  SEL R9, R9, RZ, P0 ;  /* 0x000000ff09097207 */ /* 0x001fca0000000000 */
[----:B------:R-:W-:-:S07]  /*36f0*/  IMAD.IADD R8, R9, 0x1, R8 ;  /* 0x0000000109087824 */ /* 0x000fce00078e0208 */
.L_x_18:
[----:B------:R-:W-:Y:S01]  /*3700*/  IMAD.IADD R25, R25, 0x1, R8 ;  /* 0x0000000119197824 */ /* 0x000fe200078e0208 */
[----:B------:R-:W-:Y:S01]  /*3710*/  BAR.SYNC.DEFER_BLOCKING 0x0 ;  /* 0x0000000000007b1d */ /* 0x000fe20000010000 */
[----:B------:R-:W-:Y:S01]  /*3720*/  ISETP.NE.AND P0, PT, R43, RZ, PT ;  /* 0x000000ff2b00720c */ /* 0x000fe20003f05270 */
[----:B-1----:R-:W-:Y:S02]  /*3730*/  IMAD.U32 R10, RZ, RZ, UR7 ;  /* 0x00000007ff0a7e24 */ /* 0x002fe4000f8e00ff */
[----:B------:R-:W-:Y:S02]  /*3740*/  IMAD.IADD R24, R24, 0x1, R25 ;  /* 0x0000000118187824 */ /* 0x000fe400078e0219 */
[----:B------:R-:W0:Y:S02]  /*3750*/  LDCU.64 UR8, c[0x0][0x388] ;  /* 0x00007100ff0877ac */ /* 0x000e240008000a00 */
[----:B------:R-:W-:-:S04]  /*3760*/  IMAD.IADD R23, R23, 0x1, R24 ;  /* 0x0000000117177824 */ /* 0x000fc800078e0218 */
[----:B------:R-:W-:-:S04]  /*3770*/  IMAD.IADD R34, R34, 0x1, R23 ;  /* 0x0000000122227824 */ /* 0x000fc800078e0217 */
[----:B------:R-:W-:-:S04]  /*3780*/  IMAD.IADD R33, R33, 0x1, R34 ;  /* 0x0000000121217824 */ /* 0x000fc800078e0222 */
[----:B------:R-:W-:-:S04]  /*3790*/  IMAD.IADD R32, R32, 0x1, R33 ;  /* 0x0000000120207824 */ /* 0x000fc800078e0221 */
[----:B------:R-:W-:Y:S01]  /*37a0*/  IMAD.IADD R31, R31, 0x1, R32 ;  /* 0x000000011f1f7824 */ /* 0x000fe200078e0220 */
[----:B------:R-:W-:Y:S03]  /*37b0*/  STS [R26], R25 ;  /* 0x000000191a007388 */ /* 0x000fe60000000800 */
        /* <DEDUP_REMOVED lines=27> */
[----:B------:R1:W-:Y:S04]  /*3970*/  STS [R26+0x40], R3 ;  /* 0x000040031a007388 */ /* 0x0003e80000000800 */
[----:B------:R-:W-:Y:S04]  /*3980*/  STS [R26+0x44], R9 ;  /* 0x000044091a007388 */ /* 0x000fe80000000800 */
[----:B------:R-:W-:Y:S01]  /*3990*/  STS [R26+0x48], R11 ;  /* 0x0000480b1a007388 */ /* 0x000fe20000000800 */
[----:B------:R-:W-:-:S03]  /*39a0*/  NOP ;  /* 0x0000000000007918 */ /* 0x000fc60000000000 */
[----:B------:R-:W-:Y:S04]  /*39b0*/  LDS R33, [R27] ;  /* 0x000000001b217984 */ /* 0x000fe80000000800 */
[----:B------:R-:W-:Y:S04]  /*39c0*/  LDS R35, [R27+0x80] ;  /* 0x000080001b237984 */ /* 0x000fe80000000800 */
        /* <DEDUP_REMOVED lines=17> */
[----:B------:R2:W-:Y:S01]  /*3ae0*/  @!P0 STS [UR4+0x7b80], R10 ;  /* 0x007b800aff008988 */ /* 0x0005e20008000804 */
[----:B------:R-:W-:Y:S01]  /*3af0*/  BAR.SYNC.DEFER_BLOCKING 0x0 ;  /* 0x0000000000007b1d */ /* 0x000fe20000010000 */
[----:B-1----:R-:W-:-:S05]  /*3b00*/  IADD3 R3, P0, PT, R28, UR10, RZ ;  /* 0x0000000a1c037c10 */ /* 0x002fca000ff1e0ff */
[----:B------:R-:W1:Y:S01]  /*3b10*/  S2R R2, SR_TID.X ;  /* 0x0000000000027919 */ /* 0x000e620000002100 */
[----:B------:R-:W3:Y:S01]  /*3b20*/  LDS R29, [UR4+0x7b80] ;  /* 0x007b8004ff1d7984 */ /* 0x000ee20008000800 */
[C---:B-1----:R-:W-:Y:S02]  /*3b30*/  LOP3.LUT R4, R2.reuse, 0x3e0, RZ, 0xc0, !PT ;  /* 0x000003e002047812 */ /* 0x042fe400078ec0ff */
[----:B------:R-:W-:-:S05]  /*3b40*/  LOP3.LUT R2, R2, 0x1f, RZ, 0xc0, !PT ;  /* 0x0000001f02027812 */ /* 0x000fca00078ec0ff */
[----:B------:R-:W-:Y:S02]  /*3b50*/  IMAD R6, R4, 0x13, R2 ;  /* 0x0000001304067824 */ /* 0x000fe400078e0202 */
[----:B------:R-:W-:Y:S01]  /*3b60*/  IMAD.X R4, RZ, RZ, UR11, P0 ;  /* 0x0000000bff047e24 */ /* 0x000fe200080e06ff */
[C---:B0-----:R-:W-:Y:S01]  /*3b70*/  LEA R2, P0, R3.reuse, UR8, 0x2 ;  /* 0x0000000803027c11 */ /* 0x041fe2000f8010ff */
[C---:B------:R-:W-:Y:S02]  /*3b80*/  VIADD R8, R6.reuse, 0x20 ;  /* 0x0000002006087836 */ /* 0x040fe40000000000 */
[C---:B--2---:R-:W-:Y:S01]  /*3b90*/  VIADD R10, R6.reuse, 0xa0 ;  /* 0x000000a0060a7836 */ /* 0x044fe20000000000 */
[----:B------:R-:W-:Y:S01]  /*3ba0*/  LEA.HI.X R3, R3, UR9, R4, 0x2, P0 ;  /* 0x0000000903037c11 */ /* 0x000fe200080f1404 */
[----:B------:R-:W-:Y:S01]  /*3bb0*/  VIADD R4, R6, 0x40 ;  /* 0x0000004006047836 */ /* 0x000fe20000000000 */
[-C--:B---3--:R-:W-:Y:S02]  /*3bc0*/  ISETP.GE.AND P1, PT, R28, R29.reuse, PT ;  /* 0x0000001d1c00720c */ /* 0x088fe40003f26270 */
[-C--:B------:R-:W-:Y:S01]  /*3bd0*/  ISETP.GE.AND P2, PT, R8, R29.reuse, PT ;  /* 0x0000001d0800720c */ /* 0x080fe20003f46270 */
[----:B------:R-:W-:Y:S01]  /*3be0*/  VIADD R8, R6, 0x60 ;  /* 0x0000006006087836 */ /* 0x000fe20000000000 */
[-C--:B------:R-:W-:Y:S01]  /*3bf0*/  ISETP.GE.AND P3, PT, R4, R29.reuse, PT ;  /* 0x0000001d0400720c */ /* 0x080fe20003f66270 */
[----:B------:R-:W-:Y:S01]  /*3c00*/  VIADD R4, R6, 0x80 ;  /* 0x0000008006047836 */ /* 0x000fe20000000000 */
[----:B------:R-:W-:-:S02]  /*3c10*/  ISETP.GE.AND P6, PT, R10, R29, PT ;  /* 0x0000001d0a00720c */ /* 0x000fc40003fc6270 */
[-C--:B------:R-:W-:Y:S01]  /*3c20*/  ISETP.GE.AND P4, PT, R8, R29.reuse, PT ;  /* 0x0000001d0800720c */ /* 0x080fe20003f86270 */
[----:B------:R-:W-:Y:S01]  /*3c30*/  VIADD R8, R6, 0xc0 ;  /* 0x000000c006087836 */ /* 0x000fe20000000000 */
[-C--:B------:R-:W-:Y:S01]  /*3c40*/  ISETP.GE.AND P5, PT, R4, R29.reuse, PT ;  /* 0x0000001d0400720c */ /* 0x080fe20003fa6270 */
[----:B------:R-:W-:Y:S02]  /*3c50*/  VIADD R4, R6, 0xe0 ;  /* 0x000000e006047836 */ /* 0x000fe40000000000 */
[----:B------:R0:W-:Y:S01]  /*3c60*/  @!P1 STG.E desc[UR12][R2.64], R33 ;  /* 0x0000002102009986 */ /* 0x0001e2000c10190c */
[-C--:B------:R-:W-:Y:S01]  /*3c70*/  ISETP.GE.AND P0, PT, R8, R29.reuse, PT ;  /* 0x0000001d0800720c */ /* 0x080fe20003f06270 */
[----:B------:R-:W-:Y:S01]  /*3c80*/  VIADD R8, R6, 0x140 ;  /* 0x0000014006087836 */ /* 0x000fe20000000000 */
[-C--:B------:R-:W-:Y:S01]  /*3c90*/  ISETP.GE.AND P1, PT, R4, R29.reuse, PT ;  /* 0x0000001d0400720c */ /* 0x080fe20003f26270 */
[----:B------:R-:W-:Y:S01]  /*3ca0*/  VIADD R4, R6, 0x120 ;  /* 0x0000012006047836 */ /* 0x000fe20000000000 */
[----:B------:R0:W-:Y:S04]  /*3cb0*/  @!P3 STG.E desc[UR12][R2.64+0x100], R37 ;  /* 0x000100250200b986 */ /* 0x0001e8000c10190c */
[----:B------:R0:W-:Y:S01]  /*3cc0*/  @!P4 STG.E desc[UR12][R2.64+0x180], R39 ;  /* 0x000180270200c986 */ /* 0x0001e2000c10190c */
[-C--:B------:R-:W-:Y:S01]  /*3cd0*/  ISETP.GE.AND P3, PT, R4, R29.reuse, PT ;  /* 0x0000001d0400720c */ /* 0x080fe20003f66270 */
[----:B------:R-:W-:Y:S01]  /*3ce0*/  VIADD R4, R6, 0x160 ;  /* 0x0000016006047836 */ /* 0x000fe20000000000 */
[-C--:B------:R-:W-:Y:S01]  /*3cf0*/  ISETP.GE.AND P4, PT, R8, R29.reuse, PT ;  /* 0x0000001d0800720c */ /* 0x080fe20003f86270 */
[----:B------:R-:W-:Y:S01]  /*3d00*/  VIADD R8, R6, 0x180 ;  /* 0x0000018006087836 */ /* 0x000fe20000000000 */
[----:B------:R0:W-:Y:S01]  /*3d10*/  @!P2 STG.E desc[UR12][R2.64+0x80], R35 ;  /* 0x000080230200a986 */ /* 0x0001e2000c10190c */
[----:B------:R-:W-:-:S03]  /*3d20*/  ISETP.GE.AND P2, PT, R41, R29, PT ;  /* 0x0000001d2900720c */ /* 0x000fc60003f46270 */
[----:B------:R0:W-:Y:S01]  /*3d30*/  @!P5 STG.E desc[UR12][R2.64+0x200], R43 ;  /* 0x0002002b0200d986 */ /* 0x0001e2000c10190c */
[-C--:B------:R-:W-:Y:S01]  /*3d40*/  ISETP.GE.AND P5, PT, R4, R29.reuse, PT ;  /* 0x0000001d0400720c */ /* 0x080fe20003fa6270 */
[----:B------:R-:W-:Y:S02]  /*3d50*/  VIADD R4, R6, 0x1a0 ;  /* 0x000001a006047836 */ /* 0x000fe40000000000 */
[----:B------:R0:W-:Y:S01]  /*3d60*/  @!P6 STG.E desc[UR12][R2.64+0x280], R45 ;  /* 0x0002802d0200e986 */ /* 0x0001e2000c10190c */
[-C--:B------:R-:W-:Y:S01]  /*3d70*/  ISETP.GE.AND P6, PT, R8, R29.reuse, PT ;  /* 0x0000001d0800720c */ /* 0x080fe20003fc6270 */
[----:B------:R-:W-:Y:S02]  /*3d80*/  VIADD R8, R6, 0x1c0 ;  /* 0x000001c006087836 */ /* 0x000fe40000000000 */
[----:B------:R0:W-:Y:S01]  /*3d90*/  @!P0 STG.E desc[UR12][R2.64+0x300], R0 ;  /* 0x0003000002008986 */ /* 0x0001e2000c10190c */
[----:B------:R-:W-:Y:S01]  /*3da0*/  ISETP.GE.AND P0, PT, R4, R29, PT ;  /* 0x0000001d0400720c */ /* 0x000fe20003f06270 */
[----:B------:R-:W-:-:S02]  /*3db0*/  VIADD R4, R6, 0x1e0 ;  /* 0x000001e006047836 */ /* 0x000fc40000000000 */
[----:B------:R0:W-:Y:S01]  /*3dc0*/  @!P1 STG.E desc[UR12][R2.64+0x380], R31 ;  /* 0x0003801f02009986 */ /* 0x0001e2000c10190c */
[-C--:B------:R-:W-:Y:S01]  /*3dd0*/  ISETP.GE.AND P1, PT, R8, R29.reuse, PT ;  /* 0x0000001d0800720c */ /* 0x080fe20003f26270 */
[C---:B------:R-:W-:Y:S02]  /*3de0*/  VIADD R8, R6.reuse, 0x200 ;  /* 0x0000020006087836 */ /* 0x040fe40000000000 */
[----:B------:R-:W-:Y:S01]  /*3df0*/  VIADD R6, R6, 0x220 ;  /* 0x0000022006067836 */ /* 0x000fe20000000000 */
[----:B------:R0:W-:Y:S01]  /*3e00*/  @!P2 STG.E desc[UR12][R2.64+0x400], R23 ;  /* 0x000400170200a986 */ /* 0x0001e2000c10190c */
[----:B------:R-:W-:-:S03]  /*3e10*/  ISETP.GE.AND P2, PT, R4, R29, PT ;  /* 0x0000001d0400720c */ /* 0x000fc60003f46270 */
[----:B------:R0:W-:Y:S01]  /*3e20*/  @!P3 STG.E desc[UR12][R2.64+0x480], R19 ;  /* 0x000480130200b986 */ /* 0x0001e2000c10190c */
[----:B------:R-:W-:-:S03]  /*3e30*/  ISETP.GE.AND P3, PT, R8, R29, PT ;  /* 0x0000001d0800720c */ /* 0x000fc60003f66270 */
[----:B------:R0:W-:Y:S01]  /*3e40*/  @!P4 STG.E desc[UR12][R2.64+0x500], R21 ;  /* 0x000500150200c986 */ /* 0x0001e2000c10190c */
[----:B------:R-:W-:-:S03]  /*3e50*/  ISETP.GE.AND P4, PT, R6, R29, PT ;  /* 0x0000001d0600720c */ /* 0x000fc60003f86270 */
[----:B------:R0:W-:Y:S01]  /*3e60*/  @!P5 STG.E desc[UR12][R2.64+0x580], R17 ;  /* 0x000580110200d986 */ /* 0x0001e2000c10190c */
[----:B------:R-:W-:-:S03]  /*3e70*/  ISETP.GE.AND P5, PT, R40, R29, PT ;  /* 0x0000001d2800720c */ /* 0x000fc60003fa6270 */
[----:B------:R0:W-:Y:S04]  /*3e80*/  @!P6 STG.E desc[UR12][R2.64+0x600], R15 ;  /* 0x0006000f0200e986 */ /* 0x0001e8000c10190c */
[----:B------:R0:W-:Y:S04]  /*3e90*/  @!P0 STG.E desc[UR12][R2.64+0x680], R13 ;  /* 0x0006800d02008986 */ /* 0x0001e8000c10190c */
[----:B------:R0:W-:Y:S04]  /*3ea0*/  @!P1 STG.E desc[UR12][R2.64+0x700], R11 ;  /* 0x0007000b02009986 */ /* 0x0001e8000c10190c */
[----:B------:R0:W-:Y:S04]  /*3eb0*/  @!P2 STG.E desc[UR12][R2.64+0x780], R9 ;  /* 0x000780090200a986 */ /* 0x0001e8000c10190c */
[----:B------:R0:W-:Y:S04]  /*3ec0*/  @!P3 STG.E desc[UR12][R2.64+0x800], R7 ;  /* 0x000800070200b986 */ /* 0x0001e8000c10190c */
[----:B------:R0:W-:Y:S01]  /*3ed0*/  @!P4 STG.E desc[UR12][R2.64+0x880], R5 ;  /* 0x000880050200c986 */ /* 0x0001e2000c10190c */
[----:B------:R-:W-:Y:S05]  /*3ee0*/  @P5 EXIT ;  /* 0x000000000000594d */ /* 0x000fea0003800000 */
[----:B------:R-:W-:Y:S01]  /*3ef0*/  STG.E desc[UR12][R2.64+0x900], R25 ;  /* 0x0009001902007986 */ /* 0x000fe2000c10190c */
[----:B------:R-:W-:Y:S05]  /*3f00*/  EXIT ;  /* 0x000000000000794d */ /* 0x000fea0003800000 */
.L_x_5:
[----:B------:R-:W-:Y:S01]  /*3f10*/  BSSY B1, `(.L_x_32) ;  /* 0x0000006000017945 */ /* 0x000fe20003800000 */
[----:B------:R-:W-:Y:S01]  /*3f20*/  PLOP3.LUT P0, PT, P0, PT, PT, 0x8, 0x80 ;  /* 0x000000000080781c */ /* 0x000fe2000070e170 */
[----:B------:R-:W-:-:S12]  /*3f30*/  IMAD.MOV.U32 R8, RZ, RZ, -0x1 ;  /* 0xffffffffff087424 */ /* 0x000fd800078e00ff */
[----:B------:R-:W-:Y:S05]  /*3f40*/  WARPSYNC.COLLECTIVE R8, `(.L_x_33) ;  /* 0x0000000008087348 */ /* 0x000fea0003c00000 */
[----:B------:R-:W-:Y:S01]  /*3f50*/  VOTE.ANY P0, P0 ;  /* 0x0000000000ff7806 */ /* 0x000fe20000000100 */
[----:B------:R-:W-:-:S12]  /*3f60*/  ENDCOLLECTIVE ;  /* 0x000000000000791b */ /* 0x000fd80003800000 */
.L_x_33:
[----:B------:R-:W-:Y:S05]  /*3f70*/  BSYNC B1 ;  /* 0x0000000000017941 */ /* 0x000fea0003800000 */
.L_x_32:
[----:B------:R-:W-:Y:S05]  /*3f80*/  BRA `(.L_x_34) ;  /* 0xffffffd000087947 */ /* 0x000fea000383ffff */
.L_x_7:
[----:B------:R-:W-:Y:S01]  /*3f90*/  BSSY B1, `(.L_x_35) ;  /* 0x0000006000017945 */ /* 0x000fe20003800000 */
[----:B------:R-:W-:Y:S01]  /*3fa0*/  PLOP3.LUT P0, PT, P0, PT, PT, 0x8, 0x80 ;  /* 0x000000000080781c */ /* 0x000fe2000070e170 */
[----:B------:R-:W-:-:S12]  /*3fb0*/  IMAD.MOV.U32 R8, RZ, RZ, -0x1 ;  /* 0xffffffffff087424 */ /* 0x000fd800078e00ff */
[----:B------:R-:W-:Y:S05]  /*3fc0*/  WARPSYNC.COLLECTIVE R8, `(.L_x_36) ;  /* 0x0000000008087348 */ /* 0x000fea0003c00000 */
[----:B------:R-:W-:Y:S01]  /*3fd0*/  VOTE.ANY P0, P0 ;  /* 0x0000000000ff7806 */ /* 0x000fe20000000100 */
[----:B------:R-:W-:-:S12]  /*3fe0*/  ENDCOLLECTIVE ;  /* 0x000000000000791b */ /* 0x000fd80003800000 */
.L_x_36:
[----:B------:R-:W-:Y:S05]  /*3ff0*/  BSYNC B1 ;  /* 0x0000000000017941 */ /* 0x000fea0003800000 */
.L_x_35:
[----:B------:R-:W-:Y:S05]  /*4000*/  BRA `(.L_x_37) ;  /* 0xffffffd0000c7947 */ /* 0x000fea000383ffff */
.L_x_9:
[----:B------:R-:W0:Y:S01]  /*4010*/  S2R R45, SR_GEMASK ;  /* 0x00000000002d7919 */ /* 0x000e220000003c00 */
[----:B------:R-:W-:Y:S01]  /*4020*/  BSSY B1, `(.L_x_38) ;  /* 0x0000007000017945 */ /* 0x000fe20003800000 */
[----:B------:R-:W-:Y:S01]  /*4030*/  ISETP.NE.AND P0, PT, R14, 0x65, PT ;  /* 0x000000650e00780c */ /* 0x000fe20003f05270 */
[----:B------:R-:W-:Y:S01]  /*4040*/  IMAD.MOV.U32 R8, RZ, RZ, -0x1 ;  /* 0xffffffffff087424 */ /* 0x000fe200078e00ff */
[----:B------:R-:W-:-:S13]  /*4050*/  PLOP3.LUT P2, PT, P2, PT, PT, 0x8, 0x80 ;  /* 0x000000000080781c */ /* 0x000fda000174e170 */
[----:B0-----:R-:W-:Y:S05]  /*4060*/  WARPSYNC.COLLECTIVE R8, `(.L_x_39) ;  /* 0x0000000008087348 */ /* 0x001fea0003c00000 */
[----:B------:R-:W-:Y:S01]  /*4070*/  VOTE.ANY R8, PT, P2 ;  /* 0x0000000000087806 */ /* 0x000fe200010e0100 */
[----:B0-----:R-:W-:Y:S06]  /*4080*/  ENDCOLLECTIVE ;  /* 0x000000000000791b */ /* 0x001fec0003800000 */
.L_x_39:
[----:B------:R-:W-:Y:S05]  /*4090*/  BSYNC B1 ;  /* 0x0000000000017941 */ /* 0x000fea0003800000 */
.L_x_38:
[----:B------:R-:W-:Y:S01]  /*40a0*/  LOP3.LUT R8, R8, 0x80000000, R45, 0xec, !PT ;  /* 0x8000000008087812 */ /* 0x000fe200078eec2d */
[----:B------:R-:W-:Y:S02]  /*40b0*/  IMAD.MOV.U32 R10, RZ, RZ, 0x1 ;  /* 0x00000001ff0a7424 */ /* 0x000fe400078e00ff */
[----:B------:R-:W-:Y:S02]  /*40c0*/  VIADD R33, R44, 0x2 ;  /* 0x000000022c217836 */ /* 0x000fe40000000000 */
[----:B------:R-:W-:Y:S02]  /*40d0*/  VIADD R9, R8, 0xffffffff ;  /* 0xffffffff08097836 */ /* 0x000fe40000000000 */
[C---:B------:R-:W-:Y:S02]  /*40e0*/  VIADD R32, R44.reuse, 0x4 ;  /* 0x000000042c207836 */ /* 0x040fe40000000000 */
[----:B------:R-:W-:Y:S01]  /*40f0*/  VIADD R19, R44, 0x8 ;  /* 0x000000082c137836 */ /* 0x000fe20000000000 */
[----:B------:R-:W-:Y:S01]  /*4100*/  LOP3.LUT R38, R8, R9, RZ, 0xc, !PT ;  /* 0x0000000908267212 */ /* 0x000fe200078e0cff */
[----:B------:R-:W-:-:S02]  /*4110*/  IMAD.MOV.U32 R8, RZ, RZ, -0x1 ;  /* 0xffffffffff087424 */ /* 0x000fc400078e00ff */
[----:B------:R-:W-:-:S03]  /*4120*/  VIADD R34, R44, 0x10 ;  /* 0x000000102c227836 */ /* 0x000fc60000000000 */
[----:B------:R-:W0:Y:S02]  /*4130*/  POPC R38, R38 ;  /* 0x0000002600267309 */ /* 0x000e240000000000 */
[----:B0-----:R-:W-:-:S07]  /*4140*/  IMAD.MOV.U32 R9, RZ, RZ, R38 ;  /* 0x000000ffff097224 */ /* 0x001fce00078e0026 */
[----:B------:R-:W-:Y:S05]  /*4150*/  WARPSYNC.COLLECTIVE R8, `(.L_x_40) ;  /* 0x0000000008087348 */ /* 0x000fea0003c00000 */
[----:B------:R0:W1:Y:S02]  /*4160*/  SHFL.DOWN P2, R16, R15, R10, R9 ;  /* 0x0800000a0f107389 */ /* 0x0000640000040009 */
[----:B01----:R-:W-:Y:S05]  /*4170*/  ENDCOLLECTIVE ;  /* 0x000000000000791b */ /* 0x003fea0003800000 */
.L_x_40:
[----:B------:R-:W-:Y:S01]  /*4180*/  IMAD.MOV.U32 R10, RZ, RZ, 0x2 ;  /* 0x00000002ff0a7424 */ /* 0x000fe200078e00ff */
[----:B------:R-:W-:-:S04]  /*4190*/  ISETP.GE.AND P2, PT, R44, R38, PT ;  /* 0x000000262c00720c */ /* 0x000fc80003f46270 */
[----:B------:R-:W-:-:S05]  /*41a0*/  SEL R16, R16, RZ, !P2 ;  /* 0x000000ff10107207 */ /* 0x000fca0005000000 */
[----:B------:R-:W-:-:S04]  /*41b0*/  IMAD.IADD R17, R16, 0x1, R15 ;  /* 0x0000000110117824 */ /* 0x000fc800078e020f */
[----:B------:R-:W-:-:S07]  /*41c0*/  IMAD.MOV.U32 R15, RZ, RZ, R17 ;  /* 0x000000ffff0f7224 */ /* 0x000fce00078e0011 */
[----:B------:R-:W-:Y:S05]  /*41d0*/  WARPSYNC.COLLECTIVE R8, `(.L_x_41) ;  /* 0x0000000008087348 */ /* 0x000fea0003c00000 */
[----:B------:R0:W1:Y:S02]  /*41e0*/  SHFL.DOWN P2, R16, R15, R10, R9 ;  /* 0x0800000a0f107389 */ /* 0x0000640000040009 */
[----:B01----:R-:W-:Y:S05]  /*41f0*/  ENDCOLLECTIVE ;  /* 0x000000000000791b */ /* 0x003fea0003800000 */
.L_x_41:
[----:B------:R-:W-:Y:S01]  /*4200*/  IMAD.MOV.U32 R10, RZ, RZ, 0x4 ;  /* 0x00000004ff0a7424 */ /* 0x000fe200078e00ff */
[----:B------:R-:W-:-:S04]  /*4210*/  ISETP.GT.AND P2, PT, R33, R38, PT ;  /* 0x000000262100720c */ /* 0x000fc80003f44270 */
[----:B------:R-:W-:-:S05]  /*4220*/  SEL R16, R16, RZ, !P2 ;  /* 0x000000ff10107207 */ /* 0x000fca0005000000 */
[----:B------:R-:W-:-:S04]  /*4230*/  IMAD.IADD R35, R17, 0x1, R16 ;  /* 0x0000000111237824 */ /* 0x000fc800078e0210 */
[----:B------:R-:W-:-:S07]  /*4240*/  IMAD.MOV.U32 R15, RZ, RZ, R35 ;  /* 0x000000ffff0f7224 */ /* 0x000fce00078e0023 */
[----:B------:R-:W-:Y:S05]  /*4250*/  WARPSYNC.COLLECTIVE R8, `(.L_x_42) ;  /* 0x0000000008087348 */ /* 0x000fea0003c00000 */
[----:B------:R0:W1:Y:S02]  /*4260*/  SHFL.DOWN P2, R16, R15, R10, R9 ;  /* 0x0800000a0f107389 */ /* 0x0000640000040009 */
[----:B01----:R-:W-:Y:S05]  /*4270*/  ENDCOLLECTIVE ;  /* 0x000000000000791b */ /* 0x003fea0003800000 */
.L_x_42:
        /* <DEDUP_REMOVED lines=8> */
.L_x_43:
        /* <DEDUP_REMOVED lines=8> */
.L_x_44:
[----:B------:R-:W0:Y:S01]  /*4380*/  LDC.64 R8, c[0x0][0x390] ;  /* 0x0000e400ff087b82 */ /* 0x000e220000000a00 */
[----:B------:R-:W-:-:S04]  /*4390*/  ISETP.GT.AND P2, PT, R34, R38, PT ;  /* 0x000000262200720c */ /* 0x000fc80003f44270 */
[----:B------:R-:W-:-:S05]  /*43a0*/  SEL R16, R16, RZ, !P2 ;  /* 0x000000ff10107207 */ /* 0x000fca0005000000 */
[----:B------:R-:W-:Y:S01]  /*43b0*/  IMAD.IADD R36, R17, 0x1, R16 ;  /* 0x0000000111247824 */ /* 0x000fe200078e0210 */
[----:B0-----:R-:W-:Y:S01]  /*43c0*/  IADD3 R35, P2, PT, R8, 0x100, RZ ;  /* 0x0000010008237810 */ /* 0x001fe20007f5e0ff */
[----:B------:R-:W-:-:S04]  /*43d0*/  IMAD.MOV.U32 R8, RZ, RZ, -0x1 ;  /* 0xffffffffff087424 */ /* 0x000fc800078e00ff */
[----:B------:R-:W-:-:S08]  /*43e0*/  IMAD.X R37, RZ, RZ, R9, P2 ;  /* 0x000000ffff257224 */ /* 0x000fd000010e0609 */
[----:B------:R-:W-:Y:S05]  /*43f0*/  WARPSYNC.COLLECTIVE R8, `(.L_x_45) ;  /* 0x0000000008087348 */ /* 0x000fea0003c00000 */
[----:B------:R-:W-:Y:S01]  /*4400*/  VOTE.ALL P0, P0 ;  /* 0x0000000000ff7806 */ /* 0x000fe20000000000 */
[----:B------:R-:W-:-:S12]  /*4410*/  ENDCOLLECTIVE ;  /* 0x000000000000791b */ /* 0x000fd80003800000 */
.L_x_45:
[----:B------:R-:W-:Y:S05]  /*4420*/  BRA `(.L_x_46) ;  /* 0xffffffcc00a07947 */ /* 0x000fea000383ffff */
.L_x_11:
[----:B------:R-:W-:Y:S01]  /*4430*/  BSSY B1, `(.L_x_47) ;  /* 0x0000006000017945 */ /* 0x000fe20003800000 */
[----:B------:R-:W-:Y:S01]  /*4440*/  PLOP3.LUT P0, PT, P0, PT, PT, 0x8, 0x80 ;  /* 0x000000000080781c */ /* 0x000fe2000070e170 */
[----:B------:R-:W-:-:S12]  /*4450*/  IMAD.MOV.U32 R8, RZ, RZ, -0x1 ;  /* 0xffffffffff087424 */ /* 0x000fd800078e00ff */
[----:B------:R-:W-:Y:S05]  /*4460*/  WARPSYNC.COLLECTIVE R8, `(.L_x_48) ;  /* 0x0000000008087348 */ /* 0x000fea0003c00000 */
[----:B------:R-:W-:Y:S01]  /*4470*/  VOTE.ANY P0, P0 ;  /* 0x0000000000ff7806 */ /* 0x000fe20000000100 */
[----:B------:R-:W-:-:S12]  /*4480*/  ENDCOLLECTIVE ;  /* 0x000000000000791b */ /* 0x000fd80003800000 */
.L_x_48:
[----:B------:R-:W-:Y:S05]  /*4490*/  BSYNC B1 ;  /* 0x0000000000017941 */ /* 0x000fea0003800000 */
.L_x_47:
[----:B------:R-:W-:Y:S05]  /*44a0*/  BRA `(.L_x_49) ;  /* 0xffffffcc00b07947 */ /* 0x000fea000383ffff */
.L_x_13:
[----:B------:R-:W-:Y:S01]  /*44b0*/  BSSY B1, `(.L_x_50) ;  /* 0x0000006000017945 */ /* 0x000fe20003800000 */
[----:B------:R-:W-:Y:S01]  /*44c0*/  PLOP3.LUT P0, PT, P0, PT, PT, 0x8, 0x80 ;  /* 0x000000000080781c */ /* 0x000fe2000070e170 */
[----:B------:R-:W-:-:S12]  /*44d0*/  IMAD.MOV.U32 R8, RZ, RZ, -0x1 ;  /* 0xffffffffff087424 */ /* 0x000fd800078e00ff */
[----:B------:R-:W-:Y:S05]  /*44e0*/  WARPSYNC.COLLECTIVE R8, `(.L_x_51) ;  /* 0x0000000008087348 */ /* 0x000fea0003c00000 */
[----:B------:R-:W-:Y:S01]  /*44f0*/  VOTE.ANY P0, P0 ;  /* 0x0000000000ff7806 */ /* 0x000fe20000000100 */
[----:B------:R-:W-:-:S12]  /*4500*/  ENDCOLLECTIVE ;  /* 0x000000000000791b */ /* 0x000fd80003800000 */
.L_x_51:
[----:B------:R-:W-:Y:S05]  /*4510*/  BSYNC B1 ;  /* 0x0000000000017941 */ /* 0x000fea0003800000 */
.L_x_50:
[----:B------:R-:W-:Y:S05]  /*4520*/  BRA `(.L_x_52) ;  /* 0xffffffcc00b47947 */ /* 0x000fea000383ffff */
.L_x_15:
[----:B------:R-:W-:Y:S01]  /*4530*/  BSSY B1, `(.L_x_53) ;  /* 0x0000006000017945 */ /* 0x000fe20003800000 */
[----:B------:R-:W-:Y:S01]  /*4540*/  PLOP3.LUT P2, PT, P0, PT, PT, 0x8, 0x80 ;  /* 0x000000000080781c */ /* 0x000fe2000074e170 */
[----:B------:R-:W-:-:S12]  /*4550*/  IMAD.MOV.U32 R8, RZ, RZ, -0x1 ;  /* 0xffffffffff087424 */ /* 0x000fd800078e00ff */
[----:B------:R-:W-:Y:S05]  /*4560*/  WARPSYNC.COLLECTIVE R8, `(.L_x_54) ;  /* 0x0000000008087348 */ /* 0x000fea0003c00000 */
[----:B------:R-:W-:Y:S01]  /*4570*/  VOTE.ANY R8, PT, P2 ;  /* 0x0000000000087806 */ /* 0x000fe200010e0100 */
[----:B------:R-:W-:Y:S06]  /*4580*/  ENDCOLLECTIVE ;  /* 0x000000000000791b */ /* 0x000fec0003800000 */
.L_x_54:
[----:B------:R-:W-:Y:S05]  /*4590*/  BSYNC B1 ;  /* 0x0000000000017941 */ /* 0x000fea0003800000 */
.L_x_53:
[----:B------:R-:W-:Y:S01]  /*45a0*/  LOP3.LUT R8, R8, 0x80000000, R45, 0xec, !PT ;  /* 0x8000000008087812 */ /* 0x000fe200078eec2d */
[----:B------:R-:W-:Y:S02]  /*45b0*/  IMAD.MOV.U32 R10, RZ, RZ, 0x1 ;  /* 0x00000001ff0a7424 */ /* 0x000fe400078e00ff */
[----:B------:R-:W-:Y:S02]  /*45c0*/  VIADD R18, R18, 0xffffffe0 ;  /* 0xffffffe012127836 */ /* 0x000fe40000000000 */
[----:B------:R-:W-:-:S05]  /*45d0*/  VIADD R9, R8, 0xffffffff ;  /* 0xffffffff08097836 */ /* 0x000fca0000000000 */
[----:B------:R-:W-:Y:S01]  /*45e0*/  LOP3.LUT R17, R8, R9, RZ, 0xc, !PT ;  /* 0x0000000908117212 */ /* 0x000fe200078e0cff */
[----:B------:R-:W-:-:S03]  /*45f0*/  IMAD.MOV.U32 R8, RZ, RZ, -0x1 ;  /* 0xffffffffff087424 */ /* 0x000fc600078e00ff */
[----:B------:R0:W1:Y:S04]  /*4600*/  POPC R9, R17 ;  /* 0x0000001100097309 */ /* 0x0000680000000000 */
[----:B01----:R-:W-:Y:S05]  /*4610*/  WARPSYNC.COLLECTIVE R8, `(.L_x_55) ;  /* 0x0000000008087348 */ /* 0x003fea0003c00000 */
[----:B-1----:R1:W2:Y:S02]  /*4620*/  SHFL.DOWN P2, R16, R15, R10, R9 ;  /* 0x0800000a0f107389 */ /* 0x0022a40000040009 */
[----:B012---:R-:W-:Y:S05]  /*4630*/  ENDCOLLECTIVE ;  /* 0x000000000000791b */ /* 0x007fea0003800000 */
.L_x_55:
[----:B------:R-:W-:Y:S01]  /*4640*/  ISETP.GE.AND P0, PT, R44, R9, PT ;  /* 0x000000092c00720c */ /* 0x000fe20003f06270 */
[----:B------:R-:W-:-:S03]  /*4650*/  IMAD.MOV.U32 R10, RZ, RZ, 0x2 ;  /* 0x00000002ff0a7424 */ /* 0x000fc600078e00ff */
[----:B------:R-:W-:Y:S02]  /*4660*/  SEL R16, R16, RZ, !P0 ;  /* 0x000000ff10107207 */ /* 0x000fe40004000000 */
[----:B------:R-:W-:-:S03]  /*4670*/  ISETP.GT.AND P0, PT, R33, R9, PT ;  /* 0x000000092100720c */ /* 0x000fc60003f04270 */
[----:B------:R-:W-:-:S10]  /*4680*/  IMAD.IADD R15, R16, 0x1, R15 ;  /* 0x00000001100f7824 */ /* 0x000fd400078e020f */
[----:B------:R-:W-:Y:S05]  /*4690*/  WARPSYNC.COLLECTIVE R8, `(.L_x_56) ;  /* 0x0000000008087348 */ /* 0x000fea0003c00000 */
[----:B------:R0:W1:Y:S02]  /*46a0*/  SHFL.DOWN P2, R16, R15, R10, R9 ;  /* 0x0800000a0f107389 */ /* 0x0000640000040009 */
[----:B01----:R-:W-:Y:S05]  /*46b0*/  ENDCOLLECTIVE ;  /* 0x000000000000791b */ /* 0x003fea0003800000 */
.L_x_56:
[----:B------:R-:W-:Y:S01]  /*46c0*/  IMAD.MOV.U32 R10, RZ, RZ, 0x4 ;  /* 0x00000004ff0a7424 */ /* 0x000fe200078e00ff */
[----:B------:R-:W-:Y:S02]  /*46d0*/  SEL R16, R16, RZ, !P0 ;  /* 0x000000ff10107207 */ /* 0x000fe40004000000 */
[----:B------:R-:W-:-:S03]  /*46e0*/  ISETP.GT.AND P0, PT, R32, R9, PT ;  /* 0x000000092000720c */ /* 0x000fc60003f04270 */
[----:B------:R-:W-:-:S10]  /*46f0*/  IMAD.IADD R15, R15, 0x1, R16 ;  /* 0x000000010f0f7824 */ /* 0x000fd400078e0210 */
[----:B------:R-:W-:Y:S05]  /*4700*/  WARPSYNC.COLLECTIVE R8, `(.L_x_57) ;  /* 0x0000000008087348 */ /* 0x000fea0003c00000 */
[----:B------:R0:W1:Y:S02]  /*4710*/  SHFL.DOWN P2, R16, R15, R10, R9 ;  /* 0x0800000a0f107389 */ /* 0x0000640000040009 */
[----:B01----:R-:W-:Y:S05]  /*4720*/  ENDCOLLECTIVE ;  /* 0x000000000000791b */ /* 0x003fea0003800000 */
.L_x_57:
[----:B------:R-:W-:Y:S01]  /*4730*/  IMAD.MOV.U32 R10, RZ, RZ, 0x8 ;  /* 0x00000008ff0a7424 */ /* 0x000fe200078e00ff */
[----:B------:R-:W-:Y:S02]  /*4740*/  SEL R16, R16, RZ, !P0 ;  /* 0x000000ff10107207 */ /* 0x000fe40004000000 */
[----:B------:R-:W-:-:S03]  /*4750*/  ISETP.GT.AND P0, PT, R19, R9, PT ;  /* 0x000000091300720c */ /* 0x000fc60003f04270 */
[----:B------:R-:W-:-:S10]  /*4760*/  IMAD.IADD R15, R15, 0x1, R16 ;  /* 0x000000010f0f7824 */ /* 0x000fd400078e0210 */
[----:B------:R-:W-:Y:S05]  /*4770*/  WARPSYNC.COLLECTIVE R8, `(.L_x_58) ;  /* 0x0000000008087348 */ /* 0x000fea0003c00000 */
[----:B------:R0:W1:Y:S02]  /*4780*/  SHFL.DOWN P2, R16, R15, R10, R9 ;  /* 0x0800000a0f107389 */ /* 0x0000640000040009 */
[----:B01----:R-:W-:Y:S05]  /*4790*/  ENDCOLLECTIVE ;  /* 0x000000000000791b */ /* 0x003fea0003800000 */
.L_x_58:
[----:B------:R-:W-:Y:S01]  /*47a0*/  IMAD.MOV.U32 R10, RZ, RZ, 0x10 ;  /* 0x00000010ff0a7424 */ /* 0x000fe200078e00ff */
[----:B------:R-:W-:Y:S02]  /*47b0*/  SEL R16, R16, RZ, !P0 ;  /* 0x000000ff10107207 */ /* 0x000fe40004000000 */
[----:B------:R-:W-:-:S03]  /*47c0*/  ISETP.GT.AND P0, PT, R34, R9, PT ;  /* 0x000000092200720c */ /* 0x000fc60003f04270 */
[----:B------:R-:W-:-:S10]  /*47d0*/  IMAD.IADD R15, R15, 0x1, R16 ;  /* 0x000000010f0f7824 */ /* 0x000fd400078e0210 */
[----:B------:R-:W-:Y:S05]  /*47e0*/  WARPSYNC.COLLECTIVE R8, `(.L_x_59) ;  /* 0x0000000008087348 */ /* 0x000fea0003c00000 */
[----:B------:R0:W1:Y:S02]  /*47f0*/  SHFL.DOWN P2, R16, R15, R10, R9 ;  /* 0x0800000a0f107389 */ /* 0x0000640000040009 */
[----:B01----:R-:W-:Y:S05]  /*4800*/  ENDCOLLECTIVE ;  /* 0x000000000000791b */ /* 0x003fea0003800000 */
.L_x_59:
[----:B------:R-:W-:Y:S02]  /*4810*/  SEL R16, R16, RZ, !P0 ;  /* 0x000000ff10107207 */ /* 0x000fe40004000000 */
[----:B------:R-:W-:Y:S02]  /*4820*/  ISETP.NE.AND P0, PT, R14, 0x65, PT ;  /* 0x000000650e00780c */ /* 0x000fe40003f05270 */
[----:B------:R-:W-:-:S11]  /*4830*/  IADD3 R36, PT, PT, R15, R16, R36 ;  /* 0x000000100f247210 */ /* 0x000fd60007ffe024 */
[----:B------:R-:W-:Y:S05]  /*4840*/  WARPSYNC.COLLECTIVE R8, `(.L_x_60) ;  /* 0x0000000008087348 */ /* 0x000fea0003c00000 */
[----:B------:R-:W-:Y:S01]  /*4850*/  VOTE.ALL P0, P0 ;  /* 0x0000000000ff7806 */ /* 0x000fe20000000000 */
[----:B------:R-:W-:-:S12]  /*4860*/  ENDCOLLECTIVE ;  /* 0x000000000000791b */ /* 0x000fd80003800000 */
.L_x_60:
[----:B------:R-:W-:Y:S05]  /*4870*/  BRA `(.L_x_61) ;  /* 0xffffffcc00607947 */ /* 0x000fea000383ffff */
.L_x_20:
[----:B------:R-:W-:Y:S01]  /*4880*/  BSSY B0, `(.L_x_62) ;  /* 0x0000006000007945 */ /* 0x000fe20003800000 */
[----:B------:R-:W-:Y:S01]  /*4890*/  PLOP3.LUT P0, PT, P0, PT, PT, 0x8, 0x80 ;  /* 0x000000000080781c */ /* 0x000fe2000070e170 */
[----:B------:R-:W-:-:S12]  /*48a0*/  IMAD.MOV.U32 R8, RZ, RZ, -0x1 ;  /* 0xffffffffff087424 */ /* 0x000fd800078e00ff */
[----:B------:R-:W-:Y:S05]  /*48b0*/  WARPSYNC.COLLECTIVE R8, `(.L_x_63) ;  /* 0x0000000008087348 */ /* 0x000fea0003c00000 */
[----:B------:R-:W-:Y:S01]  /*48c0*/  VOTE.ANY P0, P0 ;  /* 0x0000000000ff7806 */ /* 0x000fe20000000100 */
[----:B------:R-:W-:-:S12]  /*48d0*/  ENDCOLLECTIVE ;  /* 0x000000000000791b */ /* 0x000fd80003800000 */
.L_x_63:
[----:B------:R-:W-:Y:S05]  /*48e0*/  BSYNC B0 ;  /* 0x0000000000007941 */ /* 0x000fea0003800000 */
.L_x_62:
[----:B------:R-:W-:Y:S05]  /*48f0*/  BRA `(.L_x_64) ;  /* 0xffffffe400787947 */ /* 0x000fea000383ffff */
.L_x_22:
[----:B------:R-:W-:Y:S01]  /*4900*/  BSSY B0, `(.L_x_65) ;  /* 0x0000006000007945 */ /* 0x000fe20003800000 */
[----:B------:R-:W-:Y:S01]  /*4910*/  PLOP3.LUT P0, PT, P0, PT, PT, 0x8, 0x80 ;  /* 0x000000000080781c */ /* 0x000fe2000070e170 */
[----:B------:R-:W-:-:S12]  /*4920*/  IMAD.MOV.U32 R8, RZ, RZ, -0x1 ;  /* 0xffffffffff087424 */ /* 0x000fd800078e00ff */
[----:B------:R-:W-:Y:S05]  /*4930*/  WARPSYNC.COLLECTIVE R8, `(.L_x_66) ;  /* 0x0000000008087348 */ /* 0x000fea0003c00000 */
[----:B------:R-:W-:Y:S01]  /*4940*/  VOTE.ANY P0, P0 ;  /* 0x0000000000ff7806 */ /* 0x000fe20000000100 */
[----:B------:R-:W-:-:S12]  /*4950*/  ENDCOLLECTIVE ;  /* 0x000000000000791b */ /* 0x000fd80003800000 */
.L_x_66:
[----:B------:R-:W-:Y:S05]  /*4960*/  BSYNC B0 ;  /* 0x0000000000007941 */ /* 0x000fea0003800000 */
.L_x_65:
[----:B------:R-:W-:Y:S05]  /*4970*/  BRA `(.L_x_67) ;  /* 0xffffffe4007c7947 */ /* 0x000fea000383ffff */
.L_x_24:
        /* <DEDUP_REMOVED lines=8> */
.L_x_69:
[----:B------:R-:W-:Y:S05]  /*4a00*/  BSYNC B0 ;  /* 0x0000000000007941 */ /* 0x000fea0003800000 */
.L_x_68:
[----:B------:R-:W-:Y:S01]  /*4a10*/  LOP3.LUT R8, R8, 0x80000000, R42, 0xec, !PT ;  /* 0x8000000008087812 */ /* 0x000fe200078eec2a */
[----:B------:R-:W-:Y:S02]  /*4a20*/  IMAD.MOV.U32 R10, RZ, RZ, 0x1 ;  /* 0x00000001ff0a7424 */ /* 0x000fe400078e00ff */
[----:B------:R-:W-:Y:S02]  /*4a30*/  VIADD R19, R35, 0x2 ;  /* 0x0000000223137836 */ /* 0x000fe40000000000 */
[----:B------:R-:W-:-:S05]  /*4a40*/  VIADD R9, R8, 0xffffffff ;  /* 0xffffffff08097836 */ /* 0x000fca0000000000 */
[----:B------:R-:W-:Y:S01]  /*4a50*/  LOP3.LUT R38, R8, R9, RZ, 0xc, !PT ;  /* 0x0000000908267212 */ /* 0x000fe200078e0cff */
[----:B------:R-:W-:-:S05]  /*4a60*/  IMAD.MOV.U32 R8, RZ, RZ, -0x1 ;  /* 0xffffffffff087424 */ /* 0x000fca00078e00ff */
[----:B------:R-:W0:Y:S02]  /*4a70*/  POPC R38, R38 ;  /* 0x0000002600267309 */ /* 0x000e240000000000 */
[----:B0-----:R-:W-:Y:S01]  /*4a80*/  IMAD.MOV.U32 R9, RZ, RZ, R38 ;  /* 0x000000ffff097224 */ /* 0x001fe200078e0026 */
[----:B------:R-:W-:-:S13]  /*4a90*/  ISETP.GT.AND P3, PT, R19, R38, PT ;  /* 0x000000261300720c */ /* 0x000fda0003f64270 */
[----:B------:R-:W-:Y:S05]  /*4aa0*/  WARPSYNC.COLLECTIVE R8, `(.L_x_70) ;  /* 0x0000000008087348 */ /* 0x000fea0003c00000 */
[----:B------:R0:W1:Y:S02]  /*4ab0*/  SHFL.DOWN P2, R16, R15, R10, R9 ;  /* 0x0800000a0f107389 */ /* 0x0000640000040009 */
[----:B01----:R-:W-:Y:S05]  /*4ac0*/  ENDCOLLECTIVE ;  /* 0x000000000000791b */ /* 0x003fea0003800000 */
.L_x_70:
        /* <DEDUP_REMOVED lines=8> */
.L_x_71:
[----:B------:R-:W-:Y:S01]  /*4b50*/  IMAD.MOV.U32 R10, RZ, RZ, 0x4 ;  /* 0x00000004ff0a7424 */ /* 0x000fe200078e00ff */
[----:B------:R-:W-:-:S05]  /*4b60*/  SEL R16, R16, RZ, !P3 ;  /* 0x000000ff10107207 */ /* 0x000fca0005800000 */
[----:B------:R-:W-:Y:S02]  /*4b70*/  IMAD.IADD R19, R17, 0x1, R16 ;  /* 0x0000000111137824 */ /* 0x000fe400078e0210 */
[----:B------:R-:W-:Y:S02]  /*4b80*/  VIADD R17, R35, 0x4 ;  /* 0x0000000423117836 */ /* 0x000fe40000000000 */
[----:B------:R-:W-:-:S03]  /*4b90*/  IMAD.MOV.U32 R15, RZ, RZ, R19 ;  /* 0x000000ffff0f7224 */ /* 0x000fc600078e0013 */
[----:B------:R-:W-:Y:S01]  /*4ba0*/  ISETP.GT.AND P3, PT, R17, R38, PT ;  /* 0x000000261100720c */ /* 0x000fe20003f64270 */
[----:B------:R-:W-:-:S12]  /*4bb0*/  VIADD R17, R35, 0x8 ;  /* 0x0000000823117836 */ /* 0x000fd80000000000 */
[----:B------:R-:W-:Y:S05]  /*4bc0*/  WARPSYNC.COLLECTIVE R8, `(.L_x_72) ;  /* 0x0000000008087348 */ /* 0x000fea0003c00000 */
[----:B------:R0:W1:Y:S02]  /*4bd0*/  SHFL.DOWN P2, R16, R15, R10, R9 ;  /* 0x0800000a0f107389 */ /* 0x0000640000040009 */
[----:B01----:R-:W-:Y:S05]  /*4be0*/  ENDCOLLECTIVE ;  /* 0x000000000000791b */ /* 0x003fea0003800000 */
.L_x_72:
[----:B------:R-:W-:Y:S01]  /*4bf0*/  IMAD.MOV.U32 R10, RZ, RZ, 0x8 ;  /* 0x00000008ff0a7424 */ /* 0x000fe200078e00ff */
[----:B------:R-:W-:Y:S02]  /*4c00*/  SEL R16, R16, RZ, !P3 ;  /* 0x000000ff10107207 */ /* 0x000fe40005800000 */
[----:B------:R-:W-:-:S03]  /*4c10*/  ISETP.GT.AND P3, PT, R17, R38, PT ;  /* 0x000000261100720c */ /* 0x000fc60003f64270 */
[----:B------:R-:W-:Y:S02]  /*4c20*/  IMAD.IADD R37, R19, 0x1, R16 ;  /* 0x0000000113257824 */ /* 0x000fe400078e0210 */
[----:B------:R-:W-:Y:S02]  /*4c30*/  VIADD R19, R35, 0x10 ;  /* 0x0000001023137836 */ /* 0x000fe40000000000 */
[----:B------:R-:W-:-:S07]  /*4c40*/  IMAD.MOV.U32 R15, RZ, RZ, R37 ;  /* 0x000000ffff0f7224 */ /* 0x000fce00078e0025 */
[----:B------:R-:W-:Y:S05]  /*4c50*/  WARPSYNC.COLLECTIVE R8, `(.L_x_73) ;  /* 0x0000000008087348 */ /* 0x000fea0003c00000 */
[----:B------:R0:W1:Y:S02]  /*4c60*/  SHFL.DOWN P2, R16, R15, R10, R9 ;  /* 0x0800000a0f107389 */ /* 0x0000640000040009 */
[----:B01----:R-:W-:Y:S05]  /*4c70*/  ENDCOLLECTIVE ;  /* 0x000000000000791b */ /* 0x003fea0003800000 */
.L_x_73:
[----:B------:R-:W-:Y:S01]  /*4c80*/  IMAD.MOV.U32 R10, RZ, RZ, 0x10 ;  /* 0x00000010ff0a7424 */ /* 0x000fe200078e00ff */
[----:B------:R-:W-:-:S05]  /*4c90*/  SEL R16, R16, RZ, !P3 ;  /* 0x000000ff10107207 */ /* 0x000fca0005800000 */
[----:B------:R-:W-:-:S04]  /*4ca0*/  IMAD.IADD R17, R37, 0x1, R16 ;  /* 0x0000000125117824 */ /* 0x000fc800078e0210 */
[----:B------:R-:W-:-:S07]  /*4cb0*/  IMAD.MOV.U32 R15, RZ, RZ, R17 ;  /* 0x000000ffff0f7224 */ /* 0x000fce00078e0011 */
[----:B------:R-:W-:Y:S05]  /*4cc0*/  WARPSYNC.COLLECTIVE R8, `(.L_x_74) ;  /* 0x0000000008087348 */ /* 0x000fea0003c00000 */
[----:B------:R0:W1:Y:S02]  /*4cd0*/  SHFL.DOWN P2, R16, R15, R10, R9 ;  /* 0x0800000a0f107389 */ /* 0x0000640000040009 */
[----:B01----:R-:W-:Y:S05]  /*4ce0*/  ENDCOLLECTIVE ;  /* 0x000000000000791b */ /* 0x003fea0003800000 */
.L_x_74:
        /* <DEDUP_REMOVED lines=10> */
.L_x_75:
[----:B------:R-:W-:Y:S05]  /*4d90*/  BRA `(.L_x_76) ;  /* 0xffffffe400107947 */ /* 0x000fea000383ffff */
.L_x_26:
[----:B------:R-:W-:Y:S01]  /*4da0*/  BSSY B0, `(.L_x_77) ;  /* 0x0000006000007945 */ /* 0x000fe20003800000 */
[----:B------:R-:W-:Y:S01]  /*4db0*/  PLOP3.LUT P0, PT, P0, PT, PT, 0x8, 0x80 ;  /* 0x000000000080781c */ /* 0x000fe2000070e170 */
[----:B------:R-:W-:-:S12]  /*4dc0*/  IMAD.MOV.U32 R8, RZ, RZ, -0x1 ;  /* 0xffffffffff087424 */ /* 0x000fd800078e00ff */
[----:B------:R-:W-:Y:S05]  /*4dd0*/  WARPSYNC.COLLECTIVE R8, `(.L_x_78) ;  /* 0x0000000008087348 */ /* 0x000fea0003c00000 */
[----:B------:R-:W-:Y:S01]  /*4de0*/  VOTE.ANY P0, P0 ;  /* 0x0000000000ff7806 */ /* 0x000fe20000000100 */
[----:B------:R-:W-:-:S12]  /*4df0*/  ENDCOLLECTIVE ;  /* 0x000000000000791b */ /* 0x000fd80003800000 */
.L_x_78:
[----:B------:R-:W-:Y:S05]  /*4e00*/  BSYNC B0 ;  /* 0x0000000000007941 */ /* 0x000fea0003800000 */
.L_x_77:
[----:B------:R-:W-:Y:S05]  /*4e10*/  BRA `(.L_x_79) ;  /* 0xffffffe400207947 */ /* 0x000fea000383ffff */
.L_x_28:
[----:B------:R-:W-:Y:S01]  /*4e20*/  BSSY B0, `(.L_x_80) ;  /* 0x0000006000007945 */ /* 0x000fe20003800000 */
[----:B------:R-:W-:Y:S01]  /*4e30*/  PLOP3.LUT P0, PT, P0, PT, PT, 0x8, 0x80 ;  /* 0x000000000080781c */ /* 0x000fe2000070e170 */
[----:B------:R-:W-:-:S12]  /*4e40*/  IMAD.MOV.U32 R8, RZ, RZ, -0x1 ;  /* 0xffffffffff087424 */ /* 0x000fd800078e00ff */
[----:B------:R-:W-:Y:S05]  /*4e50*/  WARPSYNC.COLLECTIVE R8, `(.L_x_81) ;  /* 0x0000000008087348 */ /* 0x000fea0003c00000 */
[----:B------:R-:W-:Y:S01]  /*4e60*/  VOTE.ANY P0, P0 ;  /* 0x0000000000ff7806 */ /* 0x000fe20000000100 */
[----:B------:R-:W-:-:S12]  /*4e70*/  ENDCOLLECTIVE ;  /* 0x000000000000791b */ /* 0x000fd80003800000 */
.L_x_81:
[----:B------:R-:W-:Y:S05]  /*4e80*/  BSYNC B0 ;  /* 0x0000000000007941 */ /* 0x000fea0003800000 */
.L_x_80:
[----:B------:R-:W-:Y:S05]  /*4e90*/  BRA `(.L_x_82) ;  /* 0xffffffe400247947 */ /* 0x000fea000383ffff */
.L_x_30:
[----:B------:R-:W-:Y:S01]  /*4ea0*/  BSSY B0, `(.L_x_83) ;  /* 0x0000006000007945 */ /* 0x000fe20003800000 */
[----:B------:R-:W-:Y:S01]  /*4eb0*/  PLOP3.LUT P2, PT, P0, PT, PT, 0x8, 0x80 ;  /* 0x000000000080781c */ /* 0x000fe2000074e170 */
[----:B------:R-:W-:-:S12]  /*4ec0*/  IMAD.MOV.U32 R8, RZ, RZ, -0x1 ;  /* 0xffffffffff087424 */ /* 0x000fd800078e00ff */
[----:B------:R-:W-:Y:S05]  /*4ed0*/  WARPSYNC.COLLECTIVE R8, `(.L_x_84) ;  /* 0x0000000008087348 */ /* 0x000fea0003c00000 */
[----:B------:R-:W-:Y:S01]  /*4ee0*/  VOTE.ANY R8, PT, P2 ;  /* 0x0000000000087806 */ /* 0x000fe200010e0100 */
[----:B------:R-:W-:Y:S06]  /*4ef0*/  ENDCOLLECTIVE ;  /* 0x000000000000791b */ /* 0x000fec0003800000 */
.L_x_84:
[----:B------:R-:W-:Y:S05]  /*4f00*/  BSYNC B0 ;  /* 0x0000000000007941 */ /* 0x000fea0003800000 */
.L_x_83:
        /* <DEDUP_REMOVED lines=10> */
.L_x_85:
[----:B------:R-:W-:Y:S01]  /*4fb0*/  ISETP.GE.AND P0, PT, R35, R9, PT ;  /* 0x000000092300720c */ /* 0x000fe20003f06270 */
[----:B------:R-:W-:-:S03]  /*4fc0*/  IMAD.MOV.U32 R10, RZ, RZ, 0x2 ;  /* 0x00000002ff0a7424 */ /* 0x000fc600078e00ff */
[----:B------:R-:W-:-:S05]  /*4fd0*/  SEL R16, R16, RZ, !P0 ;  /* 0x000000ff10107207 */ /* 0x000fca0004000000 */
[----:B------:R-:W-:Y:S02]  /*4fe0*/  IMAD.IADD R44, R16, 0x1, R15 ;  /* 0x00000001102c7824 */ /* 0x000fe400078e020f */
[----:B------:R-:W-:Y:S02]  /*4ff0*/  VIADD R16, R35, 0x2 ;  /* 0x0000000223107836 */ /* 0x000fe40000000000 */
[----:B------:R-:W-:-:S03]  /*5000*/  IMAD.MOV.U32 R15, RZ, RZ, R44 ;  /* 0x000000ffff0f7224 */ /* 0x000fc600078e002c */
[----:B------:R-:W-:-:S13]  /*5010*/  ISETP.GT.AND P0, PT, R16, R9, PT ;  /* 0x000000091000720c */ /* 0x000fda0003f04270 */
[----:B------:R-:W-:Y:S05]  /*5020*/  WARPSYNC.COLLECTIVE R8, `(.L_x_86) ;  /* 0x0000000008087348 */ /* 0x000fea0003c00000 */
[----:B------:R0:W1:Y:S02]  /*5030*/  SHFL.DOWN P2, R16, R15, R10, R9 ;  /* 0x0800000a0f107389 */ /* 0x0000640000040009 */
[----:B01----:R-:W-:Y:S05]  /*5040*/  ENDCOLLECTIVE ;  /* 0x000000000000791b */ /* 0x003fea0003800000 */
.L_x_86:
[----:B------:R-:W-:Y:S01]  /*5050*/  IMAD.MOV.U32 R10, RZ, RZ, 0x4 ;  /* 0x00000004ff0a7424 */ /* 0x000fe200078e00ff */
[----:B------:R-:W-:Y:S01]  /*5060*/  SEL R17, R16, RZ, !P0 ;  /* 0x000000ff10117207 */ /* 0x000fe20004000000 */
[----:B------:R-:W-:-:S04]  /*5070*/  VIADD R16, R35, 0x4 ;  /* 0x0000000423107836 */ /* 0x000fc80000000000 */
[----:B------:R-:W-:Y:S01]  /*5080*/  IMAD.IADD R17, R44, 0x1, R17 ;  /* 0x000000012c117824 */ /* 0x000fe200078e0211 */
[----:B------:R-:W-:-:S03]  /*5090*/  ISETP.GT.AND P0, PT, R16, R9, PT ;  /* 0x000000091000720c */ /* 0x000fc60003f04270 */
[----:B------:R-:W-:-:S10]  /*50a0*/  IMAD.MOV.U32 R15, RZ, RZ, R17 ;  /* 0x000000ffff0f7224 */ /* 0x000fd400078e0011 */
[----:B------:R-:W-:Y:S05]  /*50b0*/  WARPSYNC.COLLECTIVE R8, `(.L_x_87) ;  /* 0x0000000008087348 */ /* 0x000fea0003c00000 */
[----:B------:R0:W1:Y:S02]  /*50c0*/  SHFL.DOWN P2, R16, R15, R10, R9 ;  /* 0x0800000a0f107389 */ /* 0x0000640000040009 */
[----:B01----:R-:W-:Y:S05]  /*50d0*/  ENDCOLLECTIVE ;  /* 0x000000000000791b */ /* 0x003fea0003800000 */
.L_x_87:
[----:B------:R-:W-:Y:S01]  /*50e0*/  IMAD.MOV.U32 R10, RZ, RZ, 0x8 ;  /* 0x00000008ff0a7424 */ /* 0x000fe200078e00ff */
[----:B------:R-:W-:-:S05]  /*50f0*/  SEL R16, R16, RZ, !P0 ;  /* 0x000000ff10107207 */ /* 0x000fca0004000000 */
[----:B------:R-:W-:Y:S02]  /*5100*/  IMAD.IADD R45, R17, 0x1, R16 ;  /* 0x00000001112d7824 */ /* 0x000fe400078e0210 */
[C---:B------:R-:W-:Y:S02]  /*5110*/  VIADD R16, R35.reuse, 0x8 ;  /* 0x0000000823107836 */ /* 0x040fe40000000000 */
[----:B------:R-:W-:Y:S02]  /*5120*/  IMAD.MOV.U32 R15, RZ, RZ, R45 ;  /* 0x000000ffff0f7224 */ /* 0x000fe400078e002d */
[----:B------:R-:W-:Y:S01]  /*5130*/  VIADD R17, R35, 0x10 ;  /* 0x0000001023117836 */ /* 0x000fe20000000000 */
[----:B------:R-:W-:-:S13]  /*5140*/  ISETP.GT.AND P0, PT, R16, R9, PT ;  /* 0x000000091000720c */ /* 0x000fda0003f04270 */
[----:B------:R-:W-:Y:S05]  /*5150*/  WARPSYNC.COLLECTIVE R8, `(.L_x_88) ;  /* 0x0000000008087348 */ /* 0x000fea0003c00000 */
[----:B------:R0:W1:Y:S02]  /*5160*/  SHFL.DOWN P2, R16, R15, R10, R9 ;  /* 0x0800000a0f107389 */ /* 0x0000640000040009 */
[----:B01----:R-:W-:Y:S05]  /*5170*/  ENDCOLLECTIVE ;  /* 0x000000000000791b */ /* 0x003fea0003800000 */
.L_x_88:
[----:B------:R-:W-:Y:S01]  /*5180*/  IMAD.MOV.U32 R10, RZ, RZ, 0x10 ;  /* 0x00000010ff0a7424 */ /* 0x000fe200078e00ff */
[----:B------:R-:W-:Y:S02]  /*5190*/  SEL R16, R16, RZ, !P0 ;  /* 0x000000ff10107207 */ /* 0x000fe40004000000 */
[----:B------:R-:W-:-:S03]  /*51a0*/  ISETP.GT.AND P0, PT, R17, R9, PT ;  /* 0x000000091100720c */ /* 0x000fc60003f04270 */
[----:B------:R-:W-:-:S04]  /*51b0*/  IMAD.IADD R44, R45, 0x1, R16 ;  /* 0x000000012d2c7824 */ /* 0x000fc800078e0210 */
[----:B------:R-:W-:-:S07]  /*51c0*/  IMAD.MOV.U32 R15, RZ, RZ, R44 ;  /* 0x000000ffff0f7224 */ /* 0x000fce00078e002c */
[----:B------:R-:W-:Y:S05]  /*51d0*/  WARPSYNC.COLLECTIVE R8, `(.L_x_89) ;  /* 0x0000000008087348 */ /* 0x000fea0003c00000 */
[----:B------:R0:W1:Y:S02]  /*51e0*/  SHFL.DOWN P2, R16, R15, R10, R9 ;  /* 0x0800000a0f107389 */ /* 0x0000640000040009 */
[----:B01----:R-:W-:Y:S05]  /*51f0*/  ENDCOLLECTIVE ;  /* 0x000000000000791b */ /* 0x003fea0003800000 */
.L_x_89:
[----:B------:R-:W-:Y:S02]  /*5200*/  SEL R16, R16, RZ, !P0 ;  /* 0x000000ff10107207 */ /* 0x000fe40004000000 */
[----:B------:R-:W-:Y:S02]  /*5210*/  ISETP.NE.AND P0, PT, R14, 0x65, PT ;  /* 0x000000650e00780c */ /* 0x000fe40003f05270 */
[----:B------:R-:W-:-:S11]  /*5220*/  IADD3 R19, PT, PT, R44, R16, R19 ;  /* 0x000000102c137210 */ /* 0x000fd60007ffe013 */
[----:B------:R-:W-:Y:S05]  /*5230*/  WARPSYNC.COLLECTIVE R8, `(.L_x_90) ;  /* 0x0000000008087348 */ /* 0x000fea0003c00000 */
[----:B------:R-:W-:Y:S01]  /*5240*/  VOTE.ALL P0, P0 ;  /* 0x0000000000ff7806 */ /* 0x000fe20000000000 */
[----:B------:R-:W-:-:S12]  /*5250*/  ENDCOLLECTIVE ;  /* 0x000000000000791b */ /* 0x000fd80003800000 */
.L_x_90:
[----:B------:R-:W-:Y:S05]  /*5260*/  BRA `(.L_x_91) ;  /* 0xffffffe000c07947 */ /* 0x000fea000383ffff */
.L_x_92:
[----:B------:R-:W-:-:S00]  /*5270*/  BRA `(.L_x_92) ;  /* 0xfffffffc00fc7947 */ /* 0x000fc0000383ffff */
[----:B------:R-:W-:-:S00]  /*5280*/  NOP ;  /* 0x0000000000007918 */ /* 0x000fc00000000000 */
[----:B------:R-:W-:-:S00]  /*5290*/  NOP ;  /* 0x0000000000007918 */ /* 0x000fc00000000000 */
[----:B------:R-:W-:-:S00]  /*52a0*/  NOP ;  /* 0x0000000000007918 */ /* 0x000fc00000000000 */
[----:B------:R-:W-:-:S00]  /*52b0*/  NOP ;  /* 0x0000000000007918 */ /* 0x000fc00000000000 */
[----:B------:R-:W-:-:S00]  /*52c0*/  NOP ;  /* 0x0000000000007918 */ /* 0x000fc00000000000 */
[----:B------:R-:W-:-:S00]  /*52d0*/  NOP ;  /* 0x0000000000007918 */ /* 0x000fc00000000000 */
[----:B------:R-:W-:-:S00]  /*52e0*/  NOP ;  /* 0x0000000000007918 */ /* 0x000fc00000000000 */
[----:B------:R-:W-:-:S00]  /*52f0*/  NOP ;  /* 0x0000000000007918 */ /* 0x000fc00000000000 */
.L_x_276:


//--------------------- .text._ZN3cub18CUB_300001_SM_10006detail4scan16DeviceScanKernelINS2_10policy_hubIiiijN4cuda3std3__44plusIvEEE10Policy1000EN6thrust24THRUST_300001_SM_1000_NS6detail15normal_iteratorINSD_10device_ptrIiEEEESI_NS0_13ScanTileStateIiLb1EEES9_NS0_8NullTypeEjiLb0ESL_EEvT0_T1_T2_iT3_T4_T5_ --------------------------
	.section	.text._ZN3cub18CUB_300001_SM_10006detail4scan16DeviceScanKernelINS2_10policy_hubIiiijN4cuda3std3__44plusIvEEE10Policy1000EN6thrust24THRUST_300001_SM_1000_NS6detail15normal_iteratorINSD_10device_ptrIiEEEESI_NS0_13ScanTileStateIiLb1EEES9_NS0_8NullTypeEjiLb0ESL_EEvT0_T1_T2_iT3_T4_T5_,"ax",@progbits
	.align	128
        .global         _ZN3cub18CUB_300001_SM_10006detail4scan16DeviceScanKernelINS2_10policy_hubIiiijN4cuda3std3__44plusIvEEE10Policy1000EN6thrust24THRUST_300001_SM_1000_NS6detail15normal_iteratorINSD_10device_ptrIiEEEESI_NS0_13ScanTileStateIiLb1EEES9_NS0_8NullTypeEjiLb0ESL_EEvT0_T1_T2_iT3_T4_T5_
        .type           _ZN3cub18CUB_300001_SM_10006detail4scan16DeviceScanKernelINS2_10policy_hubIiiijN4cuda3std3__44plusIvEEE10Policy1000EN6thrust24THRUST_300001_SM_1000_NS6detail15normal_iteratorINSD_10device_ptrIiEEEESI_NS0_13ScanTileStateIiLb1EEES9_NS0_8NullTypeEjiLb0ESL_EEvT0_T1_T2_iT3_T4_T5_,@function
        .size           _ZN3cub18CUB_300001_SM_10006detail4scan16DeviceScanKernelINS2_10policy_hubIiiijN4cuda3std3__44plusIvEEE10Policy1000EN6thrust24THRUST_300001_SM_1000_NS6detail15normal_iteratorINSD_10device_ptrIiEEEESI_NS0_13ScanTileStateIiLb1EEES9_NS0_8NullTypeEjiLb0ESL_EEvT0_T1_T2_iT3_T4_T5_,(.L_x_277 - _ZN3cub18CUB_300001_SM_10006detail4scan16DeviceScanKernelINS2_10policy_hubIiiijN4cuda3std3__44plusIvEEE10Policy1000EN6thrust24THRUST_300001_SM_1000_NS6detail15normal_iteratorINSD_10device_ptrIiEEEESI_NS0_13ScanTileStateIiLb1EEES9_NS0_8NullTypeEjiLb0ESL_EEvT0_T1_T2_iT3_T4_T5_)
        .other          _ZN3cub18CUB_300001_SM_10006detail4scan16DeviceScanKernelINS2_10policy_hubIiiijN4cuda3std3__44plusIvEEE10Policy1000EN6thrust24THRUST_300001_SM_1000_NS6detail15normal_iteratorINSD_10device_ptrIiEEEESI_NS0_13ScanTileStateIiLb1EEES9_NS0_8NullTypeEjiLb0ESL_EEvT0_T1_T2_iT3_T4_T5_,@"STO_CUDA_ENTRY STV_DEFAULT"
_ZN3cub18CUB_300001_SM_10006detail4scan16DeviceScanKernelINS2_10policy_hubIiiijN4cuda3std3__44plusIvEEE10Policy1000EN6thrust24THRUST_300001_SM_1000_NS6detail15normal_iteratorINSD_10device_ptrIiEEEESI_NS0_13ScanTileStateIiLb1EEES9_NS0_8NullTypeEjiLb0ESL_EEvT0_T1_T2_iT3_T4_T5_:
.text._ZN3cub18CUB_300001_SM_10006detail4scan16DeviceScanKernelINS2_10policy_hubIiiijN4cuda3std3__44plusIvEEE10Policy1000EN6thrust24THRUST_300001_SM_1000_NS6detail15normal_iteratorINSD_10device_ptrIiEEEESI_NS0_13ScanTileStateIiLb1EEES9_NS0_8NullTypeEjiLb0ESL_EEvT0_T1_T2_iT3_T4_T5_:
[----:B------:R-:W-:Y:S08]  /*0000*/  LDC R1, c[0x0][0x37c] ;  /* 0x0000df00ff017b82 */ /* 0x000ff00000000800 */
[----:B------:R-:W0:Y:S01]  /*0010*/  S2UR UR4, SR_CTAID.X ;  /* 0x00000000000479c3 */ /* 0x000e220000002500 */
[----:B------:R-:W1:Y:S01]  /*0020*/  LDCU UR5, c[0x0][0x3a0] ;  /* 0x00007400ff0577ac */ /* 0x000e620008000800 */
[----:B------:R-:W2:Y:S06]  /*0030*/  LDCU.64 UR8, c[0x0][0x358] ;  /* 0x00006b00ff0877ac */ /* 0x000eac0008000a00 */
[----:B------:R-:W0:Y:S02]  /*0040*/  LDC R42, c[0x0][0x398] ;  /* 0x0000e600ff2a7b82 */ /* 0x000e240000000800 */
[----:B0-----:R-:W-:-:S04]  /*0050*/  VIADD R42, R42, UR4 ;  /* 0x000000042a2a7c36 */ /* 0x001fc80008000000 */
[----:B------:R-:W-:-:S05]  /*0060*/  IMAD R3, R42, 0x2100, RZ ;  /* 0x000021002a037824 */ /* 0x000fca00078e02ff */
[----:B-1----:R-:W-:-:S04]  /*0070*/  IADD3 R0, PT, PT, -R3, UR5, RZ ;  /* 0x0000000503007c10 */ /* 0x002fc8000fffe1ff */
[----:B------:R-:W-:-:S13]  /*0080*/  ISETP.GE.U32.AND P0, PT, R0, 0x2101, PT ;  /* 0x000021010000780c */ /* 0x000fda0003f06070 */
[----:B--2---:R-:W-:Y:S05]  /*0090*/  @!P0 BRA `(.L_x_93) ;  /* 0x0000001c00a88947 */ /* 0x004fea0003800000 */
[----:B------:R-:W0:Y:S01]  /*00a0*/  S2R R16, SR_TID.X ;  /* 0x0000000000107919 */ /* 0x000e220000002100 */
[----:B------:R-:W1:Y:S01]  /*00b0*/  LDCU.64 UR4, c[0x0][0x380] ;  /* 0x00007000ff0477ac */ /* 0x000e620008000a00 */
[C---:B0-----:R-:W-:Y:S02]  /*00c0*/  LOP3.LUT R0, R16.reuse, 0x1f, RZ, 0xc0, !PT ;  /* 0x0000001f10007812 */ /* 0x041fe400078ec0ff */
[----:B------:R-:W-:-:S05]  /*00d0*/  LOP3.LUT R5, R16, 0x3e0, RZ, 0xc0, !PT ;  /* 0x000003e010057812 */ /* 0x000fca00078ec0ff */
[----:B------:R-:W-:-:S05]  /*00e0*/  IMAD R0, R5, 0x16, R0 ;  /* 0x0000001605007824 */ /* 0x000fca00078e0200 */
[----:B------:R-:W-:-:S05]  /*00f0*/  IADD3 R0, P0, PT, R3, R0, RZ ;  /* 0x0000000003007210 */ /* 0x000fca0007f1e0ff */
[----:B------:R-:W-:Y:S02]  /*0100*/  IMAD.X R3, RZ, RZ, RZ, P0 ;  /* 0x000000ffff037224 */ /* 0x000fe400000e06ff */
        /* <DEDUP_REMOVED lines=30> */
[----:B------:R-:W-:Y:S01]  /*02f0*/  ISETP.NE.AND P0, PT, R42, RZ, PT ;  /* 0x000000ff2a00720c */ /* 0x000fe20003f05270 */
        /* <DEDUP_REMOVED lines=28> */
[----:B------:R0:W1:Y:S04]  /*04c0*/  LDS.64 R36, [R27] ;  /* 0x000000001b247984 */ /* 0x0000680000000a00 */
[----:B------:R0:W2:Y:S04]  /*04d0*/  LDS.64 R34, [R27+0x8] ;  /* 0x000008001b227984 */ /* 0x0000a80000000a00 */
[----:B------:R0:W3:Y:S04]  /*04e0*/  LDS.64 R32, [R27+0x10] ;  /* 0x000010001b207984 */ /* 0x0000e80000000a00 */
[----:B------:R0:W4:Y:S04]  /*04f0*/  LDS.64 R18, [R27+0x18] ;  /* 0x000018001b127984 */ /* 0x0001280000000a00 */
[----:B------:R0:W0:Y:S04]  /*0500*/  LDS.64 R14, [R27+0x20] ;  /* 0x000020001b0e7984 */ /* 0x0000280000000a00 */
[----:B------:R0:W0:Y:S04]  /*0510*/  LDS.64 R12, [R27+0x28] ;  /* 0x000028001b0c7984 */ /* 0x0000280000000a00 */
[----:B------:R0:W0:Y:S04]  /*0520*/  LDS.64 R10, [R27+0x30] ;  /* 0x000030001b0a7984 */ /* 0x0000280000000a00 */
[----:B------:R0:W0:Y:S04]  /*0530*/  LDS.64 R8, [R27+0x38] ;  /* 0x000038001b087984 */ /* 0x0000280000000a00 */
[----:B------:R0:W0:Y:S04]  /*0540*/  LDS.64 R6, [R27+0x40] ;  /* 0x000040001b067984 */ /* 0x0000280000000a00 */
[----:B------:R0:W0:Y:S04]  /*0550*/  LDS.64 R4, [R27+0x48] ;  /* 0x000048001b047984 */ /* 0x0000280000000a00 */
[----:B------:R0:W0:Y:S01]  /*0560*/  LDS.64 R2, [R27+0x50] ;  /* 0x000050001b027984 */ /* 0x0000220000000a00 */
[----:B------:R-:W-:Y:S06]  /*0570*/  BAR.SYNC.DEFER_BLOCKING 0x0 ;  /* 0x0000000000007b1d */ /* 0x000fec0000010000 */
[----:B-1----:R-:W-:Y:S05]  /*0580*/  @P0 BRA `(.L_x_95) ;  /* 0x00000004001c0947 */ /* 0x002fea0003800000 */
[----:B0-2---:R-:W-:Y:S02]  /*0590*/  IADD3 R17, PT, PT, R34, R37, R36 ;  /* 0x0000002522117210 */ /* 0x005fe40007ffe024 */
[C---:B------:R-:W-:Y:S02]  /*05a0*/  ISETP.NE.AND P1, PT, R39.reuse, 0x1f, PT ;  /* 0x0000001f2700780c */ /* 0x040fe40003f25270 */
[----:B---3--:R-:W-:Y:S02]  /*05b0*/  IADD3 R17, PT, PT, R32, R35, R17 ;  /* 0x0000002320117210 */ /* 0x008fe40007ffe011 */
[----:B------:R-:W-:Y:S02]  /*05c0*/  ISETP.GE.U32.AND P2, PT, R16, 0x20, PT ;  /* 0x000000201000780c */ /* 0x000fe40003f46070 */
[----:B----4-:R-:W-:Y:S02]  /*05d0*/  IADD3 R17, PT, PT, R18, R33, R17 ;  /* 0x0000002112117210 */ /* 0x010fe40007ffe011 */
[----:B------:R-:W-:-:S02]  /*05e0*/  ISETP.NE.AND P3, PT, R39, RZ, PT ;  /* 0x000000ff2700720c */ /* 0x000fc40003f65270 */
[----:B------:R-:W-:-:S03]  /*05f0*/  IADD3 R17, PT, PT, R14, R19, R17 ;  /* 0x000000130e117210 */ /* 0x000fc60007ffe011 */
[----:B------:R-:W-:Y:S02]  /*0600*/  @!P1 LEA R43, R40, UR4, 0x2 ;  /* 0x00000004282b9c11 */ /* 0x000fe4000f8e10ff */
[----:B------:R-:W-:-:S04]  /*0610*/  IADD3 R17, PT, PT, R12, R15, R17 ;  /* 0x0000000f0c117210 */ /* 0x000fc80007ffe011 */
[----:B------:R-:W-:-:S04]  /*0620*/  IADD3 R17, PT, PT, R10, R13, R17 ;  /* 0x0000000d0a117210 */ /* 0x000fc80007ffe011 */
[----:B------:R-:W-:-:S04]  /*0630*/  IADD3 R17, PT, PT, R8, R11, R17 ;  /* 0x0000000b08117210 */ /* 0x000fc80007ffe011 */
[----:B------:R-:W-:-:S04]  /*0640*/  IADD3 R17, PT, PT, R6, R9, R17 ;  /* 0x0000000906117210 */ /* 0x000fc80007ffe011 */
[----:B------:R-:W-:-:S04]  /*0650*/  IADD3 R17, PT, PT, R4, R7, R17 ;  /* 0x0000000704117210 */ /* 0x000fc80007ffe011 */
[----:B------:R-:W-:-:S05]  /*0660*/  IADD3 R20, PT, PT, R2, R5, R17 ;  /* 0x0000000502147210 */ /* 0x000fca0007ffe011 */
[----:B------:R-:W-:-:S05]  /*0670*/  IMAD.IADD R17, R3, 0x1, R20 ;  /* 0x0000000103117824 */ /* 0x000fca00078e0214 */
        /* <DEDUP_REMOVED lines=10> */
[----:B------:R-:W-:-:S04]  /*0720*/  ISETP.NE.AND P0, PT, R40, 0x2, PT ;  /* 0x000000022800780c */ /* 0x000fc80003f05270 */
        /* <DEDUP_REMOVED lines=8> */
[----:B------:R-:W-:Y:S01]  /*07b0*/  SEL R20, R21, R20, !P0 ;  /* 0x0000001415147207 */ /* 0x000fe20004000000 */
[----:B------:R-:W-:Y:S01]  /*07c0*/  IMAD.IADD R21, R42, 0x1, -R17 ;  /* 0x000000012a157824 */ /* 0x000fe200078e0a11 */
[----:B------:R-:W-:Y:S01]  /*07d0*/  ISETP.NE.AND P0, PT, R40, 0x3, PT ;  /* 0x000000032800780c */ /* 0x000fe20003f05270 */
[----:B------:R-:W-:-:S03]  /*07e0*/  IMAD.IADD R23, R23, 0x1, R22 ;  /* 0x0000000117177824 */ /* 0x000fc600078e0216 */
[----:B------:R-:W-:Y:S01]  /*07f0*/  SEL R20, R22, R20, !P0 ;  /* 0x0000001416147207 */ /* 0x000fe20004000000 */
[----:B-1----:R-:W-:Y:S01]  /*0800*/  IMAD.IADD R24, R23, 0x1, R24 ;  /* 0x0000000117187824 */ /* 0x002fe200078e0218 */
[C---:B------:R-:W-:Y:S02]  /*0810*/  ISETP.NE.AND P0, PT, R40.reuse, 0x4, PT ;  /* 0x000000042800780c */ /* 0x040fe40003f05270 */
[----:B------:R-:W-:Y:S01]  /*0820*/  SEL R17, R21, RZ, P3 ;  /* 0x000000ff15117207 */ /* 0x000fe20001800000 */
        /* <DEDUP_REMOVED lines=18> */
[----:B------:R-:W-:Y:S02]  /*0950*/  ISETP.NE.AND P1, PT, R40, 0xb, PT ;  /* 0x0000000b2800780c */ /* 0x000fe40003f25270 */
[----:B------:R-:W-:Y:S02]  /*0960*/  SEL R20, R29, R20, !P0 ;  /* 0x000000141d147207 */ /* 0x000fe40004000000 */
[----:B------:R-:W-:-:S02]  /*0970*/  ISETP.NE.AND P0, PT, R16, RZ, PT ;  /* 0x000000ff1000720c */ /* 0x000fc40003f05270 */
[----:B------:R-:W-:-:S05]  /*0980*/  SEL R20, R30, R20, !P1 ;  /* 0x000000141e147207 */ /* 0x000fca0004800000 */
[----:B------:R-:W-:-:S06]  /*0990*/  @P2 IMAD.IADD R21, R20, 0x1, R17 ;  /* 0x0000000114152824 */ /* 0x000fcc00078e0211 */
[----:B------:R-:W-:Y:S05]  /*09a0*/  @P0 BRA `(.L_x_96) ;  /* 0x0000000c00f00947 */ /* 0x000fea0003800000 */
[----:B------:R-:W0:Y:S01]  /*09b0*/  LDC.64 R16, c[0x0][0x390] ;  /* 0x0000e400ff107b82 */ /* 0x000e220000000a00 */
[----:B------:R-:W-:Y:S02]  /*09c0*/  IMAD.MOV.U32 R30, RZ, RZ, 0x65 ;  /* 0x00000065ff1e7424 */ /* 0x000fe400078e00ff */
[----:B------:R-:W-:-:S03]  /*09d0*/  IMAD.MOV.U32 R21, RZ, RZ, RZ ;  /* 0x000000ffff157224 */ /* 0x000fc600078e00ff */
[----:B0-----:R0:W-:Y:S01]  /*09e0*/  ST.E.64.STRONG.GPU desc[UR8][R16.64+0x100], R30 ;  /* 0x0001001e10007985 */ /* 0x0011e2000c10fb08 */
[----:B------:R-:W-:Y:S05]  /*09f0*/  BRA `(.L_x_96) ;  /* 0x0000000c00dc7947 */ /* 0x000fea0003800000 */
.L_x_95:
[----:B0-2---:R-:W-:Y:S02]  /*0a00*/  IADD3 R17, PT, PT, R34, R37, R36 ;  /* 0x0000002522117210 */ /* 0x005fe40007ffe024 */
[C---:B------:R-:W-:Y:S02]  /*0a10*/  ISETP.NE.AND P1, PT, R39.reuse, 0x1f, PT ;  /* 0x0000001f2700780c */ /* 0x040fe40003f25270 */
[----:B---3--:R-:W-:Y:S02]  /*0a20*/  IADD3 R17, PT, PT, R32, R35, R17 ;  /* 0x0000002320117210 */ /* 0x008fe40007ffe011 */
[----:B------:R-:W-:Y:S02]  /*0a30*/  ISETP.NE.AND P2, PT, R39, RZ, PT ;  /* 0x000000ff2700720c */ /* 0x000fe40003f45270 */
[----:B----4-:R-:W-:-:S04]  /*0a40*/  IADD3 R17, PT, PT, R18, R33, R17 ;  /* 0x0000002112117210 */ /* 0x010fc80007ffe011 */
        /* <DEDUP_REMOVED lines=56> */
[----:B------:R-:W-:-:S02]  /*0dd0*/  ISETP.GT.U32.AND P0, PT, R16, 0x1f, PT ;  /* 0x0000001f1000780c */ /* 0x000fc40003f04070 */
[----:B------:R-:W-:Y:S02]  /*0de0*/  SEL R20, R30, R20, !P1 ;  /* 0x000000141e147207 */ /* 0x000fe40004800000 */
[----:B------:R-:W-:-:S03]  /*0df0*/  ISETP.GE.U32.AND P1, PT, R16, 0x20, PT ;  /* 0x000000201000780c */ /* 0x000fc60003f26070 */
[----:B------:R-:W-:-:S05]  /*0e00*/  IMAD.IADD R20, R20, 0x1, R21 ;  /* 0x0000000114147824 */ /* 0x000fca00078e0215 */
[----:B------:R-:W-:Y:S01]  /*0e10*/  SEL R23, R17, R20, !P1 ;  /* 0x0000001411177207 */ /* 0x000fe20004800000 */
[----:B------:R-:W-:Y:S06]  /*0e20*/  @P0 BRA `(.L_x_97) ;  /* 0x0000000800a80947 */ /* 0x000fec0003800000 */
[----:B------:R-:W0:Y:S01]  /*0e30*/  LDC.64 R20, c[0x0][0x390] ;  /* 0x0000e400ff147b82 */ /* 0x000e220000000a00 */
[----:B------:R-:W-:Y:S02]  /*0e40*/  ISETP.NE.AND P1, PT, R16, RZ, PT ;  /* 0x000000ff1000720c */ /* 0x000fe40003f25270 */
[----:B------:R-:W-:-:S05]  /*0e50*/  LOP3.LUT R17, RZ, R16, RZ, 0x33, !PT ;  /* 0x00000010ff117212 */ /* 0x000fca00078e33ff */
[----:B------:R-:W-:-:S06]  /*0e60*/  IMAD.IADD R24, R42, 0x1, R17 ;  /* 0x000000012a187824 */ /* 0x000fcc00078e0211 */
        /* <DEDUP_REMOVED lines=11> */
.L_x_127:
[----:B------:R-:W-:Y:S05]  /*0f20*/  @!P0 BRA `(.L_x_99) ;  /* 0x0000000000748947 */ /* 0x000fea0003800000 */
[----:B------:R-:W-:-:S07]  /*0f30*/  IMAD.MOV.U32 R22, RZ, RZ, 0x3b8 ;  /* 0x000003b8ff167424 */ /* 0x000fce00078e00ff */
.L_x_101:
[----:B------:R-:W-:Y:S02]  /*0f40*/  VIADD R25, R22, 0x1 ;  /* 0x0000000116197836 */ /* 0x000fe40000000000 */
[----:B------:R-:W-:Y:S02]  /*0f50*/  IMAD R42, R42, 0x41a7, RZ ;  /* 0x000041a72a2a7824 */ /* 0x000fe400078e02ff */
[----:B------:R-:W0:Y:S01]  /*0f60*/  I2F.U32.RP R28, R25 ;  /* 0x00000019001c7306 */ /* 0x000e220000209000 */
[----:B------:R-:W-:Y:S01]  /*0f70*/  IMAD.MOV R29, RZ, RZ, -R25 ;  /* 0x000000ffff1d7224 */ /* 0x000fe200078e0a19 */
[----:B------:R-:W-:Y:S02]  /*0f80*/  ISETP.NE.U32.AND P2, PT, R25, RZ, PT ;  /* 0x000000ff1900720c */ /* 0x000fe40003f45070 */
[----:B------:R-:W-:-:S04]  /*0f90*/  LOP3.LUT R42, R42, 0x7fffffff, RZ, 0xc0, !PT ;  /* 0x7fffffff2a2a7812 */ /* 0x000fc800078ec0ff */
[----:B0-----:R-:W0:Y:S02]  /*0fa0*/  MUFU.RCP R28, R28 ;  /* 0x0000001c001c7308 */ /* 0x001e240000001000 */
[----:B0-----:R-:W-:-:S06]  /*0fb0*/  VIADD R20, R28, 0xffffffe ;  /* 0x0ffffffe1c147836 */ /* 0x001fcc0000000000 */
[----:B------:R0:W1:Y:S02]  /*0fc0*/  F2I.FTZ.U32.TRUNC.NTZ R21, R20 ;  /* 0x0000001400157305 */ /* 0x000064000021f000 */
[----:B0-----:R-:W-:Y:S02]  /*0fd0*/  IMAD.MOV.U32 R20, RZ, RZ, RZ ;  /* 0x000000ffff147224 */ /* 0x001fe400078e00ff */
[----:B-1----:R-:W-:-:S04]  /*0fe0*/  IMAD R29, R29, R21, RZ ;  /* 0x000000151d1d7224 */ /* 0x002fc800078e02ff */
[----:B------:R-:W-:-:S06]  /*0ff0*/  IMAD.HI.U32 R21, R21, R29, R20 ;  /* 0x0000001d15157227 */ /* 0x000fcc00078e0014 */
[----:B------:R-:W-:-:S04]  /*1000*/  IMAD.HI.U32 R21, R21, R42, RZ ;  /* 0x0000002a15157227 */ /* 0x000fc800078e00ff */
[----:B------:R-:W-:-:S04]  /*1010*/  IMAD.MOV R21, RZ, RZ, -R21 ;  /* 0x000000ffff157224 */ /* 0x000fc800078e0a15 */
[----:B------:R-:W-:-:S05]  /*1020*/  IMAD R28, R25, R21, R42 ;  /* 0x00000015191c7224 */ /* 0x000fca00078e022a */
[----:B------:R-:W-:-:S13]  /*1030*/  ISETP.GE.U32.AND P0, PT, R28, R25, PT ;  /* 0x000000191c00720c */ /* 0x000fda0003f06070 */
[----:B------:R-:W-:-:S05]  /*1040*/  @P0 IMAD.IADD R28, R28, 0x1, -R25 ;  /* 0x000000011c1c0824 */ /* 0x000fca00078e0a19 */
[----:B------:R-:W-:-:S13]  /*1050*/  ISETP.GE.U32.AND P0, PT, R28, R25, PT ;  /* 0x000000191c00720c */ /* 0x000fda0003f06070 */
[----:B------:R-:W-:Y:S01]  /*1060*/  @P0 IMAD.IADD R28, R28, 0x1, -R25 ;  /* 0x000000011c1c0824 */ /* 0x000fe200078e0a19 */
[----:B------:R-:W-:-:S04]  /*1070*/  @!P2 LOP3.LUT R28, RZ, R25, RZ, 0x33, !PT ;  /* 0x00000019ff1ca212 */ /* 0x000fc800078e33ff */
[----:B------:R-:W-:Y:S05]  /*1080*/  NANOSLEEP R28 ;  /* 0x0000001c0000735d */ /* 0x000fea0003800000 */
[----:B------:R-:W2:Y:S01]  /*1090*/  LD.E.64.STRONG.GPU R28, desc[UR8][R16.64+0x100] ;  /* 0x00010008101c7980 */ /* 0x000ea2000c10fb00 */
[----:B------:R-:W-:Y:S01]  /*10a0*/  UMOV UR5, 0xffffffff ;  /* 0xffffffff00057882 */ /* 0x000fe20000000000 */
[----:B------:R-:W-:Y:S02]  /*10b0*/  SHF.R.U32.HI R22, RZ, 0x1, R22 ;  /* 0x00000001ff167819 */ /* 0x000fe40000011616 */
[----:B--2---:R-:W-:Y:S01]  /*10c0*/  ISETP.NE.AND P0, PT, R28, 0x63, PT ;  /* 0x000000631c00780c */ /* 0x004fe20003f05270 */
[----:B------:R-:W-:-:S12]  /*10d0*/  BRA.DIV UR5, `(.L_x_100) ;  /* 0x00000036051c7947 */ /* 0x000fd8000b800000 */
[----:B------:R-:W-:-:S13]  /*10e0*/  VOTE.ANY P0, !P0 ;  /* 0x0000000000ff7806 */ /* 0x000fda0004000100 */
.L_x_130:
[----:B------:R-:W-:Y:S05]  /*10f0*/  @P0 BRA `(.L_x_101) ;  /* 0xfffffffc00900947 */ /* 0x000fea000383ffff */
.L_x_99:
[----:B------:R-:W-:Y:S01]  /*1100*/  UMOV UR5, 0xffffffff ;  /* 0xffffffff00057882 */ /* 0x000fe20000000000 */
[----:B------:R-:W-:Y:S02]  /*1110*/  ISETP.NE.AND P0, PT, R28, 0x65, PT ;  /* 0x000000651c00780c */ /* 0x000fe40003f05270 */
[----:B------:R-:W-:Y:S11]  /*1120*/  BRA.DIV UR5, `(.L_x_102) ;  /* 0x0000003605287947 */ /* 0x000ff6000b800000 */
[----:B------:R-:W0:Y:S01]  /*1130*/  S2R R25, SR_GEMASK ;  /* 0x0000000000197919 */ /* 0x000e220000003c00 */
[----:B------:R-:W-:Y:S01]  /*1140*/  VOTE.ANY R21, PT, !P0 ;  /* 0x0000000000157806 */ /* 0x000fe200040e0100 */
        /* <DEDUP_REMOVED lines=10> */
[----:B0-----:R-:W-:Y:S02]  /*11f0*/  IADD3 R44, P3, PT, R16, 0x100, RZ ;  /* 0x00000100102c7810 */ /* 0x001fe40007f7e0ff */
[----:B-1----:R-:W-:Y:S02]  /*1200*/  SEL R22, R22, RZ, !P0 ;  /* 0x000000ff16167207 */ /* 0x002fe40004000000 */
[----:B------:R-:W-:-:S03]  /*1210*/  ISETP.GT.AND P0, PT, R41, R48, PT ;  /* 0x000000302900720c */ /* 0x000fc60003f04270 */
[----:B------:R-:W-:-:S05]  /*1220*/  IMAD.IADD R43, R22, 0x1, R29 ;  /* 0x00000001162b7824 */ /* 0x000fca00078e021d */
[----:B------:R-:W0:Y:S02]  /*1230*/  SHFL.DOWN PT, R22, R43, 0x2, R48 ;  /* 0x084000002b167989 */ /* 0x000e2400000e0030 */
[----:B0-----:R-:W-:Y:S02]  /*1240*/  SEL R22, R22, RZ, !P0 ;  /* 0x000000ff16167207 */ /* 0x001fe40004000000 */
[----:B------:R-:W-:-:S03]  /*1250*/  ISETP.GT.AND P0, PT, R40, R48, PT ;  /* 0x000000302800720c */ /* 0x000fc60003f04270 */
[----:B------:R-:W-:Y:S02]  /*1260*/  IMAD.IADD R45, R43, 0x1, R22 ;  /* 0x000000012b2d7824 */ /* 0x000fe400078e0216 */
[----:B------:R-:W-:-:S03]  /*1270*/  VIADD R43, R39, 0x10 ;  /* 0x00000010272b7836 */ /* 0x000fc60000000000 */
[----:B------:R-:W0:Y:S02]  /*1280*/  SHFL.DOWN PT, R22, R45, 0x4, R48 ;  /* 0x088000002d167989 */ /* 0x000e2400000e0030 */
[-C--:B------:R-:W-:Y:S02]  /*1290*/  ISETP.GT.AND P2, PT, R43, R48.reuse, PT ;  /* 0x000000302b00720c */ /* 0x080fe40003f44270 */
[----:B0-----:R-:W-:Y:S02]  /*12a0*/  SEL R22, R22, RZ, !P0 ;  /* 0x000000ff16167207 */ /* 0x001fe40004000000 */
[----:B------:R-:W-:-:S03]  /*12b0*/  ISETP.GT.AND P0, PT, R30, R48, PT ;  /* 0x000000301e00720c */ /* 0x000fc60003f04270 */
[----:B------:R-:W-:Y:S02]  /*12c0*/  IMAD.IADD R29, R45, 0x1, R22 ;  /* 0x000000012d1d7824 */ /* 0x000fe400078e0216 */
[----:B------:R-:W-:-:S03]  /*12d0*/  IMAD.X R45, RZ, RZ, R17, P3 ;  /* 0x000000ffff2d7224 */ /* 0x000fc600018e0611 */
[----:B------:R-:W0:Y:S02]  /*12e0*/  SHFL.DOWN PT, R22, R29, 0x8, R48 ;  /* 0x090000001d167989 */ /* 0x000e2400000e0030 */
[----:B0-----:R-:W-:Y:S02]  /*12f0*/  SEL R22, R22, RZ, !P0 ;  /* 0x000000ff16167207 */ /* 0x001fe40004000000 */
[----:B------:R-:W-:-:S03]  /*1300*/  ISETP.NE.AND P0, PT, R28, 0x65, PT ;  /* 0x000000651c00780c */ /* 0x000fc60003f05270 */
[----:B------:R-:W-:-:S05]  /*1310*/  IMAD.IADD R47, R29, 0x1, R22 ;  /* 0x000000011d2f7824 */ /* 0x000fca00078e0216 */
[----:B------:R-:W0:Y:S05]  /*1320*/  SHFL.DOWN PT, R22, R47, 0x10, R48 ;  /* 0x0a0000002f167989 */ /* 0x000e2a00000e0030 */
[----:B------:R-:W-:Y:S02]  /*1330*/  VOTE.ALL P0, P0 ;  /* 0x0000000000ff7806 */ /* 0x000fe40000000000 */
[----:B0-----:R-:W-:-:S05]  /*1340*/  SEL R22, R22, RZ, !P2 ;  /* 0x000000ff16167207 */ /* 0x001fca0005000000 */
[----:B------:R-:W-:-:S07]  /*1350*/  IMAD.IADD R46, R47, 0x1, R22 ;  /* 0x000000012f2e7824 */ /* 0x000fce00078e0216 */
.L_x_139:
[----:B------:R-:W-:Y:S05]  /*1360*/  @!P0 BRA `(.L_x_103) ;  /* 0x00000004001c8947 */ /* 0x000fea0003800000 */
[----:B------:R-:W-:-:S07]  /*1370*/  IMAD.MOV.U32 R47, RZ, RZ, 0x3b8 ;  /* 0x000003b8ff2f7424 */ /* 0x000fce00078e00ff */
.L_x_109:
        /* <DEDUP_REMOVED lines=8> */
.L_x_142:
[----:B------:R-:W-:Y:S05]  /*1400*/  @!P0 BRA `(.L_x_105) ;  /* 0x0000000000748947 */ /* 0x000fea0003800000 */
[----:B------:R-:W-:-:S07]  /*1410*/  IMAD.MOV.U32 R22, RZ, RZ, R47 ;  /* 0x000000ffff167224 */ /* 0x000fce00078e002f */
.L_x_107:
        /* <DEDUP_REMOVED lines=27> */
.L_x_145:
[----:B------:R-:W-:Y:S05]  /*15d0*/  @P0 BRA `(.L_x_107) ;  /* 0xfffffffc00900947 */ /* 0x000fea000383ffff */
.L_x_105:
[----:B------:R-:W-:Y:S01]  /*15e0*/  UMOV UR5, 0xffffffff ;  /* 0xffffffff00057882 */ /* 0x000fe20000000000 */
[----:B------:R-:W-:Y:S02]  /*15f0*/  ISETP.NE.AND P0, PT, R28, 0x65, PT ;  /* 0x000000651c00780c */ /* 0x000fe40003f05270 */
[----:B------:R-:W-:Y:S11]  /*1600*/  BRA.DIV UR5, `(.L_x_108) ;  /* 0x0000003605387947 */ /* 0x000ff6000b800000 */
[----:B------:R-:W-:Y:S01]  /*1610*/  VOTE.ANY R21, PT, !P0 ;  /* 0x0000000000157806 */ /* 0x000fe200040e0100 */
[----:B------:R-:W-:-:S03]  /*1620*/  VIADD R24, R24, 0xffffffe0 ;  /* 0xffffffe018187836 */ /* 0x000fc60000000000 */
[----:B------:R-:W-:-:S05]  /*1630*/  LOP3.LUT R21, R21, 0x80000000, R25, 0xec, !PT ;  /* 0x8000000015157812 */ /* 0x000fca00078eec19 */
[----:B------:R-:W-:-:S05]  /*1640*/  VIADD R16, R21, 0xffffffff ;  /* 0xffffffff15107836 */ /* 0x000fca0000000000 */
[----:B------:R-:W-:-:S04]  /*1650*/  LOP3.LUT R16, R21, R16, RZ, 0xc, !PT ;  /* 0x0000001015107212 */ /* 0x000fc800078e0cff */
        /* <DEDUP_REMOVED lines=23> */
.L_x_154:
[----:B------:R-:W-:Y:S05]  /*17d0*/  @P0 BRA `(.L_x_109) ;  /* 0xfffffff800e80947 */ /* 0x000fea000383ffff */
.L_x_103:
        /* <DEDUP_REMOVED lines=8> */
[----:B0-----:R-:W-:-:S05]  /*1860*/  @!P1 LEA R16, R17, R16, 0x18 ;  /* 0x0000001011109211 */ /* 0x001fca00078ec0ff */
[----:B------:R1:W-:Y:S04]  /*1870*/  @!P1 STS [R16+0x8], R31 ;  /* 0x0000081f10009388 */ /* 0x0003e80000000800 */
[----:B------:R1:W-:Y:S01]  /*1880*/  @!P1 STS [R16+0x4], R46 ;  /* 0x0000042e10009388 */ /* 0x0003e20000000800 */
[----:B--2---:R-:W-:Y:S01]  /*1890*/  @!P0 LEA R21, R21, R20, 0x18 ;  /* 0x0000001415158211 */ /* 0x004fe200078ec0ff */
[----:B------:R-:W-:Y:S02]  /*18a0*/  IMAD.MOV.U32 R20, RZ, RZ, R23 ;  /* 0x000000ffff147224 */ /* 0x000fe400078e0017 */
[----:B------:R-:W-:Y:S02]  /*18b0*/  @!P0 IMAD.MOV.U32 R20, RZ, RZ, R46 ;  /* 0x000000ffff148224 */ /* 0x000fe400078e002e */
[----:B------:R1:W-:Y:S05]  /*18c0*/  @!P0 STS [R21+0x4c], R46 ;  /* 0x00004c2e15008388 */ /* 0x0003ea0000000800 */
.L_x_97:
[----:B------:R-:W-:Y:S05]  /*18d0*/  WARPSYNC.ALL ;  /* 0x0000000000007948 */ /* 0x000fea0003800000 */
[----:B------:R-:W0:Y:S08]  /*18e0*/  S2UR UR6, SR_CgaCtaId ;  /* 0x00000000000679c3 */ /* 0x000e300000008800 */
[----:B------:R-:W-:Y:S06]  /*18f0*/  BAR.SYNC.DEFER_BLOCKING 0x0 ;  /* 0x0000000000007b1d */ /* 0x000fec0000010000 */
[----:B------:R-:W-:Y:S01]  /*1900*/  UMOV UR5, 0x400 ;  /* 0x0000040000057882 */ /* 0x000fe20000000000 */
[----:B------:R-:W2:Y:S01]  /*1910*/  S2R R17, SR_TID.X ;  /* 0x0000000000117919 */ /* 0x000ea20000002100 */
[----:B0-----:R-:W-:-:S09]  /*1920*/  ULEA UR5, UR6, UR5, 0x18 ;  /* 0x0000000506057291 */ /* 0x001fd2000f8ec0ff */
[----:B-1----:R-:W0:Y:S01]  /*1930*/  LDS R16, [UR5+0x4c] ;  /* 0x00004c05ff107984 */ /* 0x002e220008000800 */
[----:B--2---:R-:W-:-:S04]  /*1940*/  ISETP.NE.AND P0, PT, R17, RZ, PT ;  /* 0x000000ff1100720c */ /* 0x004fc80003f05270 */
[----:B0-----:R-:W-:-:S05]  /*1950*/  SEL R21, R16, RZ, P0 ;  /* 0x000000ff10157207 */ /* 0x001fca0000000000 */
[----:B------:R-:W-:-:S07]  /*1960*/  IMAD.IADD R21, R21, 0x1, R20 ;  /* 0x0000000115157824 */ /* 0x000fce00078e0214 */
.L_x_96:
[----:B------:R-:W-:Y:S05]  /*1970*/  BSYNC.RECONVERGENT B0 ;  /* 0x0000000000007941 */ /* 0x000fea0003800200 */
.L_x_94:
[----:B------:R-:W-:Y:S01]  /*1980*/  IMAD.IADD R36, R36, 0x1, R21 ;  /* 0x0000000124247824 */ /* 0x000fe200078e0215 */
[----:B0-----:R-:W0:Y:S01]  /*1990*/  S2R R16, SR_TID.X ;  /* 0x0000000000107919 */ /* 0x001e220000002100 */
[----:B------:R-:W1:Y:S01]  /*19a0*/  S2UR UR6, SR_CgaCtaId ;  /* 0x00000000000679c3 */ /* 0x000e620000008800 */
[----:B------:R-:W-:Y:S01]  /*19b0*/  UMOV UR5, 0x400 ;  /* 0x0000040000057882 */ /* 0x000fe20000000000 */
[----:B------:R-:W-:Y:S01]  /*19c0*/  IMAD.IADD R37, R37, 0x1, R36 ;  /* 0x0000000125257824 */ /* 0x000fe200078e0224 */
[----:B------:R-:W2:Y:S03]  /*19d0*/  S2R R17, SR_LANEID ;  /* 0x0000000000117919 */ /* 0x000ea60000000000 */
[----:B------:R-:W-:Y:S02]  /*19e0*/  IMAD.IADD R34, R34, 0x1, R37 ;  /* 0x0000000122227824 */ /* 0x000fe400078e0225 */
[----:B------:R-:W-:Y:S02]  /*19f0*/  BAR.SYNC.DEFER_BLOCKING 0x0 ;  /* 0x0000000000007b1d */ /* 0x000fe40000010000 */
[----:B------:R-:W-:-:S04]  /*1a00*/  IMAD.IADD R35, R35, 0x1, R34 ;  /* 0x0000000123237824 */ /* 0x000fc800078e0222 */
[----:B------:R-:W-:-:S04]  /*1a10*/  IMAD.IADD R32, R32, 0x1, R35 ;  /* 0x0000000120207824 */ /* 0x000fc800078e0223 */
[----:B------:R-:W-:-:S04]  /*1a20*/  IMAD.IADD R33, R33, 0x1, R32 ;  /* 0x0000000121217824 */ /* 0x000fc800078e0220 */
[----:B------:R-:W-:Y:S01]  /*1a30*/  IMAD.IADD R18, R18, 0x1, R33 ;  /* 0x0000000112127824 */ /* 0x000fe200078e0221 */
[----:B-1----:R-:W-:-:S03]  /*1a40*/  ULEA UR5, UR6, UR5, 0x18 ;  /* 0x0000000506057291 */ /* 0x002fc6000f8ec0ff */
[----:B------:R-:W-:Y:S01]  /*1a50*/  IMAD.IADD R19, R19, 0x1, R18 ;  /* 0x0000000113137824 */ /* 0x000fe200078e0212 */
[----:B------:R-:W1:Y:S03]  /*1a60*/  LDCU.64 UR6, c[0x0][0x388] ;  /* 0x00007100ff0677ac */ /* 0x000e660008000a00 */
[----:B------:R-:W-:Y:S01]  /*1a70*/  IMAD.IADD R14, R14, 0x1, R19 ;  /* 0x000000010e0e7824 */ /* 0x000fe200078e0213 */
[----:B0-----:R-:W-:-:S03]  /*1a80*/  SHF.R.U32.HI R16, RZ, 0x5, R16 ;  /* 0x00000005ff107819 */ /* 0x001fc60000011610 */
[----:B------:R-:W-:Y:S02]  /*1a90*/  IMAD.IADD R15, R15, 0x1, R14 ;  /* 0x000000010f0f7824 */ /* 0x000fe400078e020e */
[----:B--2---:R-:W-:Y:S02]  /*1aa0*/  IMAD R16, R16, 0x2c0, R17 ;  /* 0x000002c010107824 */ /* 0x004fe400078e0211 */
[----:B------:R-:W-:-:S03]  /*1ab0*/  IMAD.IADD R12, R12, 0x1, R15 ;  /* 0x000000010c0c7824 */ /* 0x000fc600078e020f */
[----:B------:R-:W-:Y:S01]  /*1ac0*/  LEA R16, R16, UR5, 0x2 ;  /* 0x0000000510107c11 */ /* 0x000fe2000f8e10ff */
[----:B------:R-:W-:Y:S01]  /*1ad0*/  IMAD.IADD R13, R13, 0x1, R12 ;  /* 0x000000010d0d7824 */ /* 0x000fe200078e020c */
[----:B-1----:R-:W-:-:S03]  /*1ae0*/  IADD3 R38, P0, PT, R38, UR6, RZ ;  /* 0x0000000626267c10 */ /* 0x002fc6000ff1e0ff */
[----:B------:R-:W-:Y:S02]  /*1af0*/  IMAD.IADD R10, R10, 0x1, R13 ;  /* 0x000000010a0a7824 */ /* 0x000fe400078e020d */
[----:B------:R-:W-:Y:S01]  /*1b00*/  IMAD R20, R17, 0x54, R16 ;  /* 0x0000005411147824 */ /* 0x000fe200078e0210 */
[----:B------:R-:W-:Y:S01]  /*1b10*/  IADD3.X R39, PT, PT, R0, UR7, RZ, P0, !PT ;  /* 0x0000000700277c10 */ /* 0x000fe200087fe4ff */
[----:B------:R-:W-:-:S03]  /*1b20*/  IMAD.IADD R11, R11, 0x1, R10 ;  /* 0x000000010b0b7824 */ /* 0x000fc600078e020a */
[----:B------:R-:W-:Y:S01]  /*1b30*/  STS.64 [R20], R36 ;  /* 0x0000002414007388 */ /* 0x000fe20000000a00 */
[----:B------:R-:W-:-:S03]  /*1b40*/  IMAD.IADD R8, R8, 0x1, R11 ;  /* 0x0000000108087824 */ /* 0x000fc600078e020b */
[----:B------:R-:W-:Y:S01]  /*1b50*/  STS.64 [R20+0x8], R34 ;  /* 0x0000082214007388 */ /* 0x000fe20000000a00 */
        /* <DEDUP_REMOVED lines=13> */
[----:B------:R-:W-:Y:S04]  /*1c30*/  STS.64 [R20+0x40], R6 ;  /* 0x0000400614007388 */ /* 0x000fe80000000a00 */
[----:B------:R-:W-:Y:S04]  /*1c40*/  STS.64 [R20+0x48], R4 ;  /* 0x0000480414007388 */ /* 0x000fe80000000a00 */
[----:B------:R-:W-:Y:S01]  /*1c50*/  STS.64 [R20+0x50], R2 ;  /* 0x0000500214007388 */ /* 0x000fe20000000a00 */
        /* <DEDUP_REMOVED lines=46> */
.L_x_93:
[----:B------:R-:W-:-:S13]  /*1f40*/  ISETP.NE.AND P0, PT, R0, RZ, PT ;  /* 0x000000ff0000720c */ /* 0x000fda0003f05270 */
[----:B------:R-:W-:Y:S05]  /*1f50*/  @!P0 EXIT ;  /* 0x000000000000894d */ /* 0x000fea0003800000 */
[----:B------:R-:W0:Y:S02]  /*1f60*/  LDC.64 R4, c[0x0][0x380] ;  /* 0x0000e000ff047b82 */ /* 0x000e240000000a00 */
[----:B0-----:R-:W-:-:S05]  /*1f70*/  IMAD.WIDE.U32 R4, R3, 0x4, R4 ;  /* 0x0000000403047825 */ /* 0x001fca00078e0004 */
[----:B------:R0:W2:Y:S01]  /*1f80*/  LDG.E R6, desc[UR8][R4.64] ;  /* 0x0000000804067981 */ /* 0x0000a2000c1e1900 */
[----:B------:R-:W1:Y:S02]  /*1f90*/  S2R R2, SR_TID.X ;  /* 0x0000000000027919 */ /* 0x000e640000002100 */
[C---:B-1----:R-:W-:Y:S02]  /*1fa0*/  LOP3.LUT R3, R2.reuse, 0x1f, RZ, 0xc0, !PT ;  /* 0x0000001f02037812 */ /* 0x042fe400078ec0ff */
[----:B------:R-:W-:-:S05]  /*1fb0*/  LOP3.LUT R8, R2, 0x3e0, RZ, 0xc0, !PT ;  /* 0x000003e002087812 */ /* 0x000fca00078ec0ff */
[----:B------:R-:W-:-:S04]  /*1fc0*/  IMAD R3, R8, 0x16, R3 ;  /* 0x0000001608037824 */ /* 0x000fc800078e0203 */
[C---:B------:R-:W-:Y:S01]  /*1fd0*/  VIADD R7, R3.reuse, 0x20 ;  /* 0x0000002003077836 */ /* 0x040fe20000000000 */
[C---:B------:R-:W-:Y:S01]  /*1fe0*/  ISETP.GE.U32.AND P6, PT, R3.reuse, R0, PT ;  /* 0x000000000300720c */ /* 0x040fe20003fc6070 */
[C---:B------:R-:W-:Y:S01]  /*1ff0*/  VIADD R9, R3.reuse, 0x40 ;  /* 0x0000004003097836 */ /* 0x040fe20000000000 */
[C---:B0-----:R-:W-:Y:S01]  /*2000*/  LEA R4, P1, R3.reuse, R4, 0x2 ;  /* 0x0000000403047211 */ /* 0x041fe200078210ff */
[----:B------:R-:W-:Y:S01]  /*2010*/  VIADD R11, R3, 0x60 ;  /* 0x00000060030b7836 */ /* 0x000fe20000000000 */
[-C--:B------:R-:W-:Y:S01]  /*2020*/  ISETP.GE.U32.AND P5, PT, R7, R0.reuse, PT ;  /* 0x000000000700720c */ /* 0x080fe20003fa6070 */
[----:B------:R-:W-:Y:S01]  /*2030*/  VIADD R7, R3, 0x80 ;  /* 0x0000008003077836 */ /* 0x000fe20000000000 */
[-C--:B------:R-:W-:Y:S01]  /*2040*/  ISETP.GE.U32.AND P0, PT, R9, R0.reuse, PT ;  /* 0x000000000900720c */ /* 0x080fe20003f06070 */
[----:B------:R-:W-:Y:S01]  /*2050*/  IMAD.X R5, RZ, RZ, R5, P1 ;  /* 0x000000ffff057224 */ /* 0x000fe200008e0605 */
[-C--:B------:R-:W-:Y:S01]  /*2060*/  ISETP.GE.U32.AND P4, PT, R11, R0.reuse, PT ;  /* 0x000000000b00720c */ /* 0x080fe20003f86070 */
[----:B------:R-:W-:Y:S01]  /*2070*/  VIADD R9, R3, 0xa0 ;  /* 0x000000a003097836 */ /* 0x000fe20000000000 */
[----:B------:R-:W-:Y:S01]  /*2080*/  ISETP.GE.U32.AND P3, PT, R7, R0, PT ;  /* 0x000000000700720c */ /* 0x000fe20003f66070 */
[----:B------:R-:W-:-:S03]  /*2090*/  VIADD R7, R3, 0xc0 ;  /* 0x000000c003077836 */ /* 0x000fc60000000000 */
[-C--:B------:R-:W-:Y:S01]  /*20a0*/  ISETP.GE.U32.AND P2, PT, R9, R0.reuse, PT ;  /* 0x000000000900720c */ /* 0x080fe20003f46070 */
[----:B------:R-:W-:Y:S01]  /*20b0*/  VIADD R9, R3, 0x100 ;  /* 0x0000010003097836 */ /* 0x000fe20000000000 */
[-C--:B------:R-:W-:Y:S01]  /*20c0*/  ISETP.GE.U32.AND P1, PT, R7, R0.reuse, PT ;  /* 0x000000000700720c */ /* 0x080fe20003f26070 */
[C---:B------:R-:W-:Y:S02]  /*20d0*/  VIADD R7, R3.reuse, 0xe0 ;  /* 0x000000e003077836 */ /* 0x040fe40000000000 */
[----:B------:R-:W-:Y:S02]  /*20e0*/  VIADD R39, R3, 0x260 ;  /* 0x0000026003277836 */ /* 0x000fe40000000000 */
[----:B--2---:R-:W-:Y:S02]  /*20f0*/  IMAD.MOV.U32 R16, RZ, RZ, R6 ;  /* 0x000000ffff107224 */ /* 0x004fe400078e0006 */
[----:B------:R-:W2:Y:S01]  /*2100*/  @!P6 LDG.E R6, desc[UR8][R4.64] ;  /* 0x000000080406e981 */ /* 0x000ea2000c1e1900 */
[----:B------:R-:W-:Y:S01]  /*2110*/  ISETP.GE.U32.AND P6, PT, R7, R0, PT ;  /* 0x000000000700720c */ /* 0x000fe20003fc6070 */
[----:B------:R-:W-:-:S02]  /*2120*/  IMAD.MOV.U32 R10, RZ, RZ, R16 ;  /* 0x000000ffff0a7224 */ /* 0x000fc400078e0010 */
[----:B------:R-:W-:Y:S02]  /*2130*/  VIADD R7, R3, 0x120 ;  /* 0x0000012003077836 */ /* 0x000fe40000000000 */
[--C-:B------:R-:W-:Y:S02]  /*2140*/  IMAD.MOV.U32 R12, RZ, RZ, R16.reuse ;  /* 0x000000ffff0c7224 */ /* 0x100fe400078e0010 */
[----:B------:R-:W3:Y:S01]  /*2150*/  @!P0 LDG.E R10, desc[UR8][R4.64+0x100] ;  /* 0x00010008040a8981 */ /* 0x000ee2000c1e1900 */
[-C--:B------:R-:W-:Y:S01]  /*2160*/  ISETP.GE.U32.AND P0, PT, R7, R0.reuse, PT ;  /* 0x000000000700720c */ /* 0x080fe20003f06070 */
[----:B------:R-:W-:Y:S02]  /*2170*/  VIADD R7, R3, 0x140 ;  /* 0x0000014003077836 */ /* 0x000fe40000000000 */
[--C-:B------:R-:W-:Y:S01]  /*2180*/  IMAD.MOV.U32 R8, RZ, RZ, R16.reuse ;  /* 0x000000ffff087224 */ /* 0x100fe200078e0010 */
[----:B------:R-:W4:Y:S01]  /*2190*/  @!P4 LDG.E R12, desc[UR8][R4.64+0x180] ;  /* 0x00018008040cc981 */ /* 0x000f22000c1e1900 */
[----:B------:R-:W-:Y:S01]  /*21a0*/  IMAD.MOV.U32 R18, RZ, RZ, R16 ;  /* 0x000000ffff127224 */ /* 0x000fe200078e0010 */
[----:B------:R-:W-:Y:S01]  /*21b0*/  ISETP.GE.U32.AND P4, PT, R7, R0, PT ;  /* 0x000000000700720c */ /* 0x000fe20003f86070 */
[----:B------:R-:W-:-:S02]  /*21c0*/  VIADD R7, R3, 0x180 ;  /* 0x0000018003077836 */ /* 0x000fc40000000000 */
[----:B------:R-:W5:Y:S01]  /*21d0*/  @!P5 LDG.E R8, desc[UR8][R4.64+0x80] ;  /* 0x000080080408d981 */ /* 0x000f62000c1e1900 */
[-C--:B------:R-:W-:Y:S01]  /*21e0*/  ISETP.GE.U32.AND P5, PT, R9, R0.reuse, PT ;  /* 0x000000000900720c */ /* 0x080fe20003fa6070 */
[--C-:B------:R-:W-:Y:S02]  /*21f0*/  IMAD.MOV.U32 R20, RZ, RZ, R16.reuse ;  /* 0x000000ffff147224 */ /* 0x100fe400078e0010 */
[----:B------:R-:W5:Y:S01]  /*2200*/  @!P2 LDG.E R18, desc[UR8][R4.64+0x280] ;  /* 0x000280080412a981 */ /* 0x000f62000c1e1900 */
[-C--:B------:R-:W-:Y:S01]  /*2210*/  ISETP.GE.U32.AND P2, PT, R7, R0.reuse, PT ;  /* 0x000000000700720c */ /* 0x080fe20003f46070 */
[C---:B------:R-:W-:Y:S02]  /*2220*/  VIADD R7, R3.reuse, 0x1a0 ;  /* 0x000001a003077836 */ /* 0x040fe40000000000 */
[--C-:B------:R-:W-:Y:S01]  /*2230*/  IMAD.MOV.U32 R14, RZ, RZ, R16.reuse ;  /* 0x000000ffff0e7224 */ /* 0x100fe200078e0010 */
[----:B------:R-:W5:Y:S01]  /*2240*/  @!P1 LDG.E R20, desc[UR8][R4.64+0x300] ;  /* 0x0003000804149981 */ /* 0x000f62000c1e1900 */
[----:B------:R-:W-:Y:S01]  /*2250*/  VIADD R9, R3, 0x160 ;  /* 0x0000016003097836 */ /* 0x000fe20000000000 */
[----:B------:R-:W-:Y:S01]  /*2260*/  ISETP.GE.U32.AND P1, PT, R7, R0, PT ;  /* 0x000000000700720c */ /* 0x000fe20003f26070 */
[----:B------:R-:W-:-:S02]  /*2270*/  IMAD.MOV.U32 R24, RZ, RZ, R16 ;  /* 0x000000ffff187224 */ /* 0x000fc400078e0010 */
[----:B------:R-:W-:Y:S01]  /*2280*/  VIADD R7, R3, 0x1e0 ;  /* 0x000001e003077836 */ /* 0x000fe20000000000 */
        /* <DEDUP_REMOVED lines=17> */
[----:B------:R-:W-:Y:S02]  /*23a0*/  VIADD R7, R3, 0x280 ;  /* 0x0000028003077836 */ /* 0x000fe40000000000 */
[--C-:B------:R-:W-:Y:S01]  /*23b0*/  IMAD.MOV.U32 R28, RZ, RZ, R16.reuse ;  /* 0x000000ffff1c7224 */ /* 0x100fe200078e0010 */
[----:B------:R-:W5:Y:S01]  /*23c0*/  @!P2 LDG.E R32, desc[UR8][R4.64+0x600] ;  /* 0x000600080420a981 */ /* 0x000f62000c1e1900 */
[--C-:B------:R-:W-:Y:S01]  /*23d0*/  IMAD.MOV.U32 R34, RZ, RZ, R16.reuse ;  /* 0x000000ffff227224 */ /* 0x100fe200078e0010 */
[----:B------:R-:W-:Y:S01]  /*23e0*/  ISETP.GE.U32.AND P2, PT, R7, R0, PT ;  /* 0x000000000700720c */ /* 0x000fe20003f46070 */
[----:B------:R-:W-:-:S02]  /*23f0*/  IMAD.MOV.U32 R36, RZ, RZ, R16 ;  /* 0x000000ffff247224 */ /* 0x000fc400078e0010 */
[C---:B------:R-:W-:Y:S01]  /*2400*/  VIADD R9, R3.reuse, 0x220 ;  /* 0x0000022003097836 */ /* 0x040fe20000000000 */
[----:B------:R-:W5:Y:S01]  /*2410*/  @!P4 LDG.E R28, desc[UR8][R4.64+0x500] ;  /* 0x00050008041cc981 */ /* 0x000f62000c1e1900 */
[----:B------:R-:W-:-:S03]  /*2420*/  VIADD R7, R3, 0x2a0 ;  /* 0x000002a003077836 */ /* 0x000fc60000000000 */
[----:B------:R-:W5:Y:S01]  /*2430*/  @!P1 LDG.E R34, desc[UR8][R4.64+0x680] ;  /* 0x0006800804229981 */ /* 0x000f62000c1e1900 */
[-C--:B------:R-:W-:Y:S02]  /*2440*/  ISETP.GE.U32.AND P4, PT, R9, R0.reuse, PT ;  /* 0x000000000900720c */ /* 0x080fe40003f86070 */
[-C--:B------:R-:W-:Y:S01]  /*2450*/  ISETP.GE.U32.AND P1, PT, R39, R0.reuse, PT ;  /* 0x000000002700720c */ /* 0x080fe20003f26070 */
[----:B------:R-:W5:Y:S01]  /*2460*/  @!P6 LDG.E R36, desc[UR8][R4.64+0x700] ;  /* 0x000700080424e981 */ /* 0x000f62000c1e1900 */
[----:B------:R-:W-:Y:S01]  /*2470*/  ISETP.GE.U32.AND P6, PT, R7, R0, PT ;  /* 0x000000000700720c */ /* 0x000fe20003fc6070 */
        /* <DEDUP_REMOVED lines=16> */
[----:B------:R-:W-:Y:S01]  /*2580*/  UMOV UR4, 0x400 ;  /* 0x0000040000047882 */ /* 0x000fe20000000000 */
[----:B------:R-:W-:Y:S01]  /*2590*/  ISETP.NE.AND P0, PT, R42, RZ, PT ;  /* 0x000000ff2a00720c */ /* 0x000fe20003f05270 */
[----:B-1----:R-:W-:-:S02]  /*25a0*/  ULEA UR4, UR5, UR4, 0x18 ;  /* 0x0000000405047291 */ /* 0x002fc4000f8ec0ff */
[----:B0-----:R-:W-:-:S05]  /*25b0*/  IMAD R41, R43, 0x2c0, R38 ;  /* 0x000002c02b297824 */ /* 0x001fca00078e0226 */
        /* <DEDUP_REMOVED lines=39> */
[----:B------:R-:W-:Y:S02]  /*2830*/  ISETP.NE.AND P1, PT, R38, 0x1f, PT ;  /* 0x0000001f2600780c */ /* 0x000fe40003f25270 */
[----:B---3--:R-:W-:Y:S02]  /*2840*/  IADD3 R16, PT, PT, R8, R7, R16 ;  /* 0x0000000708107210 */ /* 0x008fe40007ffe010 */
[----:B------:R-:W-:Y:S02]  /*2850*/  ISETP.NE.AND P2, PT, R43, 0xb, PT ;  /* 0x0000000b2b00780c */ /* 0x000fe40003f45270 */
[----:B----4-:R-:W-:Y:S02]  /*2860*/  IADD3 R16, PT, PT, R10, R9, R16 ;  /* 0x000000090a107210 */ /* 0x010fe40007ffe010 */
[----:B------:R-:W-:-:S02]  /*2870*/  ISETP.GE.U32.AND P3, PT, R2, 0x20, PT ;  /* 0x000000200200780c */ /* 0x000fc40003f66070 */
        /* <DEDUP_REMOVED lines=46> */
[----:B------:R-:W-:Y:S02]  /*2b60*/  SEL R16, R22, R16, !P0 ;  /* 0x0000001016107207 */ /* 0x000fe40004000000 */
[----:B------:R-:W-:-:S04]  /*2b70*/  ISETP.NE.AND P0, PT, R43, 0x8, PT ;  /* 0x000000082b00780c */ /* 0x000fc80003f05270 */
[----:B------:R-:W-:Y:S02]  /*2b80*/  SEL R16, R23, R16, !P0 ;  /* 0x0000001017107207 */ /* 0x000fe40004000000 */
[----:B------:R-:W-:Y:S02]  /*2b90*/  ISETP.NE.AND P0, PT, R43, 0xa, PT ;  /* 0x0000000a2b00780c */ /* 0x000fe40003f05270 */
[----:B------:R-:W-:Y:S02]  /*2ba0*/  SEL R16, R24, R16, !P1 ;  /* 0x0000001018107207 */ /* 0x000fe40004800000 */
[----:B------:R-:W-:Y:S02]  /*2bb0*/  ISETP.NE.AND P1, PT, R38, RZ, PT ;  /* 0x000000ff2600720c */ /* 0x000fe40003f25270 */
[----:B------:R-:W-:Y:S01]  /*2bc0*/  SEL R16, R25, R16, !P0 ;  /* 0x0000001019107207 */ /* 0x000fe20004000000 */
[----:B------:R-:W-:Y:S01]  /*2bd0*/  @!P2 IMAD.IADD R16, R26, 0x1, R25 ;  /* 0x000000011a10a824 */ /* 0x000fe200078e0219 */
[----:B------:R-:W-:-:S02]  /*2be0*/  SEL R17, R42, RZ, P1 ;  /* 0x000000ff2a117207 */ /* 0x000fc40000800000 */
[----:B------:R-:W-:-:S03]  /*2bf0*/  ISETP.NE.AND P0, PT, R2, RZ, PT ;  /* 0x000000ff0200720c */ /* 0x000fc60003f05270 */
[----:B------:R-:W-:-:S05]  /*2c00*/  @P3 IMAD.IADD R42, R16, 0x1, R17 ;  /* 0x00000001102a3824 */ /* 0x000fca00078e0211 */
[----:B------:R-:W-:Y:S01]  /*2c10*/  SEL R17, R42, RZ, P0 ;  /* 0x000000ff2a117207 */ /* 0x000fe20000000000 */
[----:B------:R-:W-:Y:S06]  /*2c20*/  BRA `(.L_x_111) ;  /* 0x0000000c00e87947 */ /* 0x000fec0003800000 */
.L_x_110:
[----:B0-2---:R-:W-:Y:S02]  /*2c30*/  IADD3 R16, PT, PT, R6, R5, R4 ;  /* 0x0000000506107210 */ /* 0x005fe40007ffe004 */
[----:B------:R-:W-:Y:S02]  /*2c40*/  ISETP.NE.AND P1, PT, R38, 0x1f, PT ;  /* 0x0000001f2600780c */ /* 0x000fe40003f25270 */
        /* <DEDUP_REMOVED lines=52> */
[----:B------:R-:W-:Y:S01]  /*2f90*/  SEL R16, R23, R16, !P0 ;  /* 0x0000001017107207 */ /* 0x000fe20004000000 */
[----:B------:R-:W-:Y:S01]  /*2fa0*/  IMAD.IADD R23, R45, 0x1, -R44 ;  /* 0x000000012d177824 */ /* 0x000fe200078e0a2c */
[C---:B------:R-:W-:Y:S02]  /*2fb0*/  ISETP.NE.AND P0, PT, R43.reuse, 0xa, PT ;  /* 0x0000000a2b00780c */ /* 0x040fe40003f05270 */
[----:B------:R-:W-:Y:S02]  /*2fc0*/  SEL R16, R24, R16, !P1 ;  /* 0x0000001018107207 */ /* 0x000fe40004800000 */
[----:B------:R-:W-:Y:S02]  /*2fd0*/  ISETP.NE.AND P1, PT, R43, 0xb, PT ;  /* 0x0000000b2b00780c */ /* 0x000fe40003f25270 */
[----:B------:R-:W-:Y:S02]  /*2fe0*/  SEL R16, R25, R16, !P0 ;  /* 0x0000001019107207 */ /* 0x000fe40004000000 */
[----:B------:R-:W-:-:S02]  /*2ff0*/  ISETP.GT.U32.AND P0, PT, R2, 0x1f, PT ;  /* 0x0000001f0200780c */ /* 0x000fc40003f04070 */
[----:B------:R-:W-:Y:S02]  /*3000*/  SEL R17, R23, RZ, P2 ;  /* 0x000000ff17117207 */ /* 0x000fe40001000000 */
        /* <DEDUP_REMOVED lines=20> */
.L_x_157:
[----:B------:R-:W-:Y:S05]  /*3150*/  @!P0 BRA `(.L_x_114) ;  /* 0x0000000000748947 */ /* 0x000fea0003800000 */
[----:B------:R-:W-:-:S07]  /*3160*/  IMAD.MOV.U32 R20, RZ, RZ, 0x3b8 ;  /* 0x000003b8ff147424 */ /* 0x000fce00078e00ff */
.L_x_116:
        /* <DEDUP_REMOVED lines=27> */
.L_x_160:
[----:B------:R-:W-:Y:S05]  /*3320*/  @P0 BRA `(.L_x_116) ;  /* 0xfffffffc00900947 */ /* 0x000fea000383ffff */
.L_x_114:
        /* <DEDUP_REMOVED lines=23> */
[----:B------:R-:W-:-:S03]  /*34a0*/  ISETP.GT.AND P0, PT, R16, R47, PT ;  /* 0x0000002f1000720c */ /* 0x000fc60003f04270 */
[----:B------:R-:W-:-:S05]  /*34b0*/  IMAD.IADD R50, R46, 0x1, R17 ;  /* 0x000000012e327824 */ /* 0x000fca00078e0211 */
[----:B------:R-:W0:Y:S02]  /*34c0*/  SHFL.DOWN PT, R22, R50, 0x8, R47 ;  /* 0x0900000032167989 */ /* 0x000e2400000e002f */
[----:B0-----:R-:W-:Y:S02]  /*34d0*/  SEL R17, R22, RZ, !P0 ;  /* 0x000000ff16117207 */ /* 0x001fe40004000000 */
[----:B------:R-:W-:Y:S01]  /*34e0*/  ISETP.NE.AND P0, PT, R18, 0x65, PT ;  /* 0x000000651200780c */ /* 0x000fe20003f05270 */
[----:B------:R-:W-:Y:S02]  /*34f0*/  VIADD R18, R38, 0x10 ;  /* 0x0000001026127836 */ /* 0x000fe40000000000 */
[----:B------:R-:W-:Y:S02]  /*3500*/  IMAD.IADD R48, R50, 0x1, R17 ;  /* 0x0000000132307824 */ /* 0x000fe400078e0211 */
[----:B------:R-:W0:Y:S01]  /*3510*/  LDC.64 R16, c[0x0][0x390] ;  /* 0x0000e400ff107b82 */ /* 0x000e220000000a00 */
[----:B------:R-:W-:-:S02]  /*3520*/  ISETP.GT.AND P2, PT, R18, R47, PT ;  /* 0x0000002f1200720c */ /* 0x000fc40003f44270 */
[----:B------:R-:W1:Y:S05]  /*3530*/  SHFL.DOWN PT, R22, R48, 0x10, R47 ;  /* 0x0a00000030167989 */ /* 0x000e6a00000e002f */
[----:B------:R-:W-:Y:S02]  /*3540*/  VOTE.ALL P0, P0 ;  /* 0x0000000000ff7806 */ /* 0x000fe40000000000 */
[----:B0-----:R-:W-:Y:S02]  /*3550*/  IADD3 R44, P3, PT, R16, 0x100, RZ ;  /* 0x00000100102c7810 */ /* 0x001fe40007f7e0ff */
[----:B-1----:R-:W-:-:S03]  /*3560*/  SEL R19, R22, RZ, !P2 ;  /* 0x000000ff16137207 */ /* 0x002fc60005000000 */
[----:B------:R-:W-:Y:S02]  /*3570*/  IMAD.X R45, RZ, RZ, R17, P3 ;  /* 0x000000ffff2d7224 */ /* 0x000fe400018e0611 */
[----:B------:R-:W-:-:S07]  /*3580*/  IMAD.IADD R46, R48, 0x1, R19 ;  /* 0x00000001302e7824 */ /* 0x000fce00078e0213 */
.L_x_169:
[----:B------:R-:W-:Y:S05]  /*3590*/  @!P0 BRA `(.L_x_118) ;  /* 0x00000004002c8947 */ /* 0x000fea0003800000 */
[----:B------:R-:W-:-:S07]  /*35a0*/  IMAD.MOV.U32 R47, RZ, RZ, 0x3b8 ;  /* 0x000003b8ff2f7424 */ /* 0x000fce00078e00ff */
.L_x_124:
        /* <DEDUP_REMOVED lines=8> */
.L_x_172:
[----:B------:R-:W-:Y:S05]  /*3630*/  @!P0 BRA `(.L_x_120) ;  /* 0x0000000000748947 */ /* 0x000fea0003800000 */
[----:B------:R-:W-:-:S07]  /*3640*/  IMAD.MOV.U32 R20, RZ, RZ, R47 ;  /* 0x000000ffff147224 */ /* 0x000fce00078e002f */
.L_x_122:
        /* <DEDUP_REMOVED lines=27> */
.L_x_175:
[----:B------:R-:W-:Y:S05]  /*3800*/  @P0 BRA `(.L_x_122) ;  /* 0xfffffffc00900947 */ /* 0x000fea000383ffff */
.L_x_120:
[----:B------:R-:W-:Y:S01]  /*3810*/  UMOV UR5, 0xffffffff ;  /* 0xffffffff00057882 */ /* 0x000fe20000000000 */
[----:B------:R-:W-:Y:S02]  /*3820*/  ISETP.NE.AND P0, PT, R18, 0x65, PT ;  /* 0x000000651200780c */ /* 0x000fe40003f05270 */
[----:B------:R-:W-:Y:S11]  /*3830*/  BRA.DIV UR5, `(.L_x_123) ;  /* 0x0000001e051c7947 */ /* 0x000ff6000b800000 */
[----:B------:R-:W-:Y:S01]  /*3840*/  VOTE.ANY R21, PT, !P0 ;  /* 0x0000000000157806 */ /* 0x000fe200040e0100 */
[----:B------:R-:W-:Y:S02]  /*3850*/  VIADD R20, R38, 0x2 ;  /* 0x0000000226147836 */ /* 0x000fe40000000000 */
[----:B------:R-:W-:Y:S01]  /*3860*/  VIADD R43, R43, 0xffffffe0 ;  /* 0xffffffe02b2b7836 */ /* 0x000fe20000000000 */
[----:B------:R-:W-:-:S05]  /*3870*/  LOP3.LUT R21, R21, 0x80000000, R26, 0xec, !PT ;  /* 0x8000000015157812 */ /* 0x000fca00078eec1a */
        /* <DEDUP_REMOVED lines=28> */
.L_x_184:
[----:B------:R-:W-:Y:S05]  /*3a40*/  @P0 BRA `(.L_x_124) ;  /* 0xfffffff800d80947 */ /* 0x000fea000383ffff */
.L_x_118:
        /* <DEDUP_REMOVED lines=15> */
.L_x_112:
[----:B------:R-:W-:Y:S05]  /*3b40*/  WARPSYNC.ALL ;  /* 0x0000000000007948 */ /* 0x000fea0003800000 */
[----:B------:R-:W0:Y:S08]  /*3b50*/  S2UR UR5, SR_CgaCtaId ;  /* 0x00000000000579c3 */ /* 0x000e300000008800 */
[----:B------:R-:W-:Y:S01]  /*3b60*/  BAR.SYNC.DEFER_BLOCKING 0x0 ;  /* 0x0000000000007b1d */ /* 0x000fe20000010000 */
[----:B------:R-:W-:-:S05]  /*3b70*/  ISETP.NE.AND P0, PT, R2, RZ, PT ;  /* 0x000000ff0200720c */ /* 0x000fca0003f05270 */
[----:B------:R-:W-:Y:S02]  /*3b80*/  UMOV UR4, 0x400 ;  /* 0x0000040000047882 */ /* 0x000fe40000000000 */
[----:B0-----:R-:W-:-:S09]  /*3b90*/  ULEA UR4, UR5, UR4, 0x18 ;  /* 0x0000000405047291 */ /* 0x001fd2000f8ec0ff */
[----:B-1----:R-:W0:Y:S02]  /*3ba0*/  LDS R17, [UR4+0x4c] ;  /* 0x00004c04ff117984 */ /* 0x002e240008000800 */
[----:B0-----:R-:W-:-:S05]  /*3bb0*/  SEL R17, R17, RZ, P0 ;  /* 0x000000ff11117207 */ /* 0x001fca0000000000 */
[----:B------:R-:W-:-:S07]  /*3bc0*/  IMAD.IADD R17, R17, 0x1, R16 ;  /* 0x0000000111117824 */ /* 0x000fce00078e0210 */
.L_x_111:
[----:B------:R-:W-:Y:S01]  /*3bd0*/  IMAD.IADD R4, R4, 0x1, R17 ;  /* 0x0000000104047824 */ /* 0x000fe200078e0211 */
[----:B------:R-:W-:Y:S01]  /*3be0*/  BAR.SYNC.DEFER_BLOCKING 0x0 ;  /* 0x0000000000007b1d */ /* 0x000fe20000010000 */
[----:B------:R-:W-:Y:S02]  /*3bf0*/  ISETP.NE.AND P0, PT, R2, RZ, PT ;  /* 0x000000ff0200720c */ /* 0x000fe40003f05270 */
[----:B------:R-:W-:-:S05]  /*3c00*/  IMAD.IADD R5, R5, 0x1, R4 ;  /* 0x0000000105057824 */ /* 0x000fca00078e0204 */
[----:B------:R-:W0:Y:S01]  /*3c10*/  S2UR UR5, SR_CTAID.X ;  /* 0x00000000000579c3 */ /* 0x000e220000002500 */
[----:B------:R-:W-:Y:S01]  /*3c20*/  IMAD.IADD R6, R6, 0x1, R5 ;  /* 0x0000000106067824 */ /* 0x000fe200078e0205 */
[----:B------:R-:W1:Y:S03]  /*3c30*/  LDCU.64 UR6, c[0x0][0x388] ;  /* 0x00007100ff0677ac */ /* 0x000e660008000a00 */
[----:B------:R-:W-:-:S04]  /*3c40*/  IMAD.IADD R7, R7, 0x1, R6 ;  /* 0x0000000107077824 */ /* 0x000fc800078e0206 */
[----:B------:R-:W-:-:S04]  /*3c50*/  IMAD.IADD R8, R8, 0x1, R7 ;  /* 0x0000000108087824 */ /* 0x000fc800078e0207 */
[----:B------:R-:W-:-:S04]  /*3c60*/  IMAD.IADD R9, R9, 0x1, R8 ;  /* 0x0000000109097824 */ /* 0x000fc800078e0208 */
[----:B------:R-:W-:Y:S01]  /*3c70*/  IMAD.IADD R10, R10, 0x1, R9 ;  /* 0x000000010a0a7824 */ /* 0x000fe200078e0209 */
[----:B------:R2:W-:Y:S03]  /*3c80*/  STS.64 [R40], R4 ;  /* 0x0000000428007388 */ /* 0x0005e60000000a00 */
[----:B------:R-:W-:Y:S01]  /*3c90*/  IMAD.IADD R11, R11, 0x1, R10 ;  /* 0x000000010b0b7824 */ /* 0x000fe200078e020a */
[----:B------:R-:W-:Y:S03]  /*3ca0*/  STS.64 [R40+0x8], R6 ;  /* 0x0000080628007388 */ /* 0x000fe60000000a00 */
[----:B------:R-:W-:Y:S01]  /*3cb0*/  IMAD.IADD R12, R12, 0x1, R11 ;  /* 0x000000010c0c7824 */ /* 0x000fe200078e020b */
[----:B------:R3:W-:Y:S03]  /*3cc0*/  STS.64 [R40+0x10], R8 ;  /* 0x0000100828007388 */ /* 0x0007e60000000a00 */
[----:B------:R-:W-:Y:S01]  /*3cd0*/  IMAD.IADD R13, R13, 0x1, R12 ;  /* 0x000000010d0d7824 */ /* 0x000fe200078e020c */
[----:B------:R-:W-:Y:S01]  /*3ce0*/  STS.64 [R40+0x18], R10 ;  /* 0x0000180a28007388 */ /* 0x000fe20000000a00 */
[----:B--2---:R-:W0:Y:S02]  /*3cf0*/  LDC R4, c[0x0][0x398] ;  /* 0x0000e600ff047b82 */ /* 0x004e240000000800 */
[----:B------:R-:W-:Y:S01]  /*3d00*/  IMAD.IADD R14, R14, 0x1, R13 ;  /* 0x000000010e0e7824 */ /* 0x000fe200078e020d */
[----:B------:R2:W-:Y:S03]  /*3d10*/  STS.64 [R40+0x20], R12 ;  /* 0x0000200c28007388 */ /* 0x0005e60000000a00 */
[----:B------:R-:W-:Y:S01]  /*3d20*/  IMAD.IADD R15, R15, 0x1, R14 ;  /* 0x000000010f0f7824 */ /* 0x000fe200078e020e */
[----:B------:R-:W4:Y:S03]  /*3d30*/  S2R R5, SR_TID.X ;  /* 0x0000000000057919 */ /* 0x000f260000002100 */
[----:B------:R-:W-:Y:S01]  /*3d40*/  IMAD.IADD R28, R28, 0x1, R15 ;  /* 0x000000011c1c7824 */ /* 0x000fe200078e020f */
[----:B------:R-:W-:Y:S03]  /*3d50*/  STS.64 [R40+0x28], R14 ;  /* 0x0000280e28007388 */ /* 0x000fe60000000a00 */
[----:B------:R-:W-:Y:S01]  /*3d60*/  IMAD.IADD R29, R29, 0x1, R28 ;  /* 0x000000011d1d7824 */ /* 0x000fe200078e021c */
[----:B---3--:R-:W3:Y:S03]  /*3d70*/  S2R R8, SR_TID.X ;  /* 0x0000000000087919 */ /* 0x008ee60000002100 */
[----:B------:R-:W-:Y:S01]  /*3d80*/  IMAD.IADD R30, R30, 0x1, R29 ;  /* 0x000000011e1e7824 */ /* 0x000fe200078e021d */
[----:B------:R-:W-:Y:S03]  /*3d90*/  STS.64 [R40+0x30], R28 ;  /* 0x0000301c28007388 */ /* 0x000fe60000000a00 */
[----:B------:R-:W-:-:S02]  /*3da0*/  IMAD.IADD R31, R31, 0x1, R30 ;  /* 0x000000011f1f7824 */ /* 0x000fc400078e021e */
[----:B0-----:R-:W-:Y:S02]  /*3db0*/  VIADD R4, R4, UR5 ;  /* 0x0000000504047c36 */ /* 0x001fe40008000000 */
[----:B------:R-:W-:Y:S01]  /*3dc0*/  IMAD.IADD R32, R32, 0x1, R31 ;  /* 0x0000000120207824 */ /* 0x000fe200078e021f */
[----:B------:R-:W-:Y:S01]  /*3dd0*/  STS.64 [R40+0x38], R30 ;  /* 0x0000381e28007388 */ /* 0x000fe20000000a00 */
[----:B--2---:R-:W-:Y:S02]  /*3de0*/  IMAD R12, R4, 0x2100, RZ ;  /* 0x00002100040c7824 */ /* 0x004fe400078e02ff */
[----:B------:R-:W-:-:S04]  /*3df0*/  IMAD.IADD R33, R33, 0x1, R32 ;  /* 0x0000000121217824 */ /* 0x000fc800078e0220 */
[----:B------:R-:W-:Y:S01]  /*3e00*/  IMAD.IADD R34, R34, 0x1, R33 ;  /* 0x0000000122227824 */ /* 0x000fe200078e0221 */
[----:B------:R-:W-:Y:S03]  /*3e10*/  STS.64 [R40+0x40], R32 ;  /* 0x0000402028007388 */ /* 0x000fe60000000a00 */
[----:B------:R-:W-:Y:S01]  /*3e20*/  IMAD.IADD R35, R35, 0x1, R34 ;  /* 0x0000000123237824 */ /* 0x000fe200078e0222 */
[C---:B----4-:R-:W-:Y:S02]  /*3e30*/  LOP3.LUT R4, R5.reuse, 0x3e0, RZ, 0xc0, !PT ;  /* 0x000003e005047812 */ /* 0x050fe400078ec0ff */
[----:B------:R-:W-:Y:S01]  /*3e40*/  LOP3.LUT R6, R5, 0x1f, RZ, 0xc0, !PT ;  /* 0x0000001f05067812 */ /* 0x000fe200078ec0ff */
[----:B------:R-:W-:Y:S01]  /*3e50*/  IMAD.IADD R36, R36, 0x1, R35 ;  /* 0x0000000124247824 */ /* 0x000fe200078e0223 */
[----:B------:R-:W-:Y:S03]  /*3e60*/  STS.64 [R40+0x48], R34 ;  /* 0x0000482228007388 */ /* 0x000fe60000000a00 */
[----:B------:R-:W-:Y:S01]  /*3e70*/  IMAD.IADD R37, R37, 0x1, R36 ;  /* 0x0000000125257824 */ /* 0x000fe200078e0224 */
[----:B---3--:R-:W-:Y:S01]  /*3e80*/  LOP3.LUT R10, R8, 0x1f, RZ, 0xc0, !PT ;  /* 0x0000001f080a7812 */ /* 0x008fe200078ec0ff */
[----:B------:R-:W-:-:S03]  /*3e90*/  IMAD R6, R4, 0x16, R6 ;  /* 0x0000001604067824 */ /* 0x000fc600078e0206 */
[----:B------:R-:W-:Y:S01]  /*3ea0*/  STS.64 [R40+0x50], R36 ;  /* 0x0000502428007388 */ /* 0x000fe20000000a00 */
        /* <DEDUP_REMOVED lines=22> */
[----:B------:R0:W-:Y:S04]  /*4010*/  LDS R21, [R41+0xa80] ;  /* 0x000a800029157984 */ /* 0x0001e80000000800 */
[----:B------:R2:W-:Y:S01]  /*4020*/  @!P0 STS [UR4+0x8400], R0 ;  /* 0x00840000ff008988 */ /* 0x0005e20008000804 */
[----:B------:R-:W-:Y:S01]  /*4030*/  BAR.SYNC.DEFER_BLOCKING 0x0 ;  /* 0x0000000000007b1d */ /* 0x000fe20000010000 */
[----:B0-----:R-:W-:Y:S01]  /*4040*/  LOP3.LUT R41, R8, 0x3e0, RZ, 0xc0, !PT ;  /* 0x000003e008297812 */ /* 0x001fe200078ec0ff */
[----:B------:R-:W-:Y:S01]  /*4050*/  VIADD R8, R6, 0x80 ;  /* 0x0000008006087836 */ /* 0x000fe20000000000 */
[----:B------:R-:W-:-:S03]  /*4060*/  IADD3 R5, P0, PT, R12, R3, RZ ;  /* 0x000000030c057210 */ /* 0x000fc60007f1e0ff */
[----:B------:R-:W-:Y:S02]  /*4070*/  IMAD R10, R41, 0x16, R10 ;  /* 0x00000016290a7824 */ /* 0x000fe400078e020a */
[----:B------:R-:W-:Y:S02]  /*4080*/  VIADD R41, R6, 0x20 ;  /* 0x0000002006297836 */ /* 0x000fe40000000000 */
[----:B--2---:R-:W-:Y:S01]  /*4090*/  IMAD.X R0, RZ, RZ, RZ, P0 ;  /* 0x000000ffff007224 */ /* 0x004fe200000e06ff */
[----:B-1----:R-:W-:-:S04]  /*40a0*/  LEA R4, P0, R5, UR6, 0x2 ;  /* 0x0000000605047c11 */ /* 0x002fc8000f8010ff */
[----:B------:R-:W-:Y:S01]  /*40b0*/  LEA.HI.X R5, R5, UR7, R0, 0x2, P0 ;  /* 0x0000000705057c11 */ /* 0x000fe200080f1400 */
[----:B------:R-:W-:Y:S01]  /*40c0*/  VIADD R0, R10, 0xe0 ;  /* 0x000000e00a007836 */ /* 0x000fe20000000000 */
[----:B------:R-:W0:Y:S02]  /*40d0*/  LDS R2, [UR4+0x8400] ;  /* 0x00840004ff027984 */ /* 0x000e240008000800 */
[-C--:B0-----:R-:W-:Y:S01]  /*40e0*/  ISETP.GE.AND P6, PT, R3, R2.reuse, PT ;  /* 0x000000020300720c */ /* 0x081fe20003fc6270 */
[C---:B------:R-:W-:Y:S01]  /*40f0*/  VIADD R3, R6.reuse, 0xa0 ;  /* 0x000000a006037836 */ /* 0x040fe20000000000 */
[-C--:B------:R-:W-:Y:S01]  /*4100*/  ISETP.GE.AND P5, PT, R41, R2.reuse, PT ;  /* 0x000000022900720c */ /* 0x080fe20003fa6270 */
[----:B------:R-:W-:Y:S01]  /*4110*/  VIADD R41, R6, 0xc0 ;  /* 0x000000c006297836 */ /* 0x000fe20000000000 */
[-C--:B------:R-:W-:Y:S01]  /*4120*/  ISETP.GE.AND P0, PT, R8, R2.reuse, PT ;  /* 0x000000020800720c */ /* 0x080fe20003f06270 */
[----:B------:R-:W-:Y:S01]  /*4130*/  VIADD R8, R10, 0x40 ;  /* 0x000000400a087836 */ /* 0x000fe20000000000 */
[-C--:B------:R-:W-:Y:S01]  /*4140*/  ISETP.GE.AND P4, PT, R3, R2.reuse, PT ;  /* 0x000000020300720c */ /* 0x080fe20003f86270 */
[C---:B------:R-:W-:Y:S01]  /*4150*/  VIADD R3, R6.reuse, 0x100 ;  /* 0x0000010006037836 */ /* 0x040fe20000000000 */
[-C--:B------:R-:W-:Y:S01]  /*4160*/  ISETP.GE.AND P2, PT, R41, R2.reuse, PT ;  /* 0x000000022900720c */ /* 0x080fe20003f46270 */
[----:B------:R-:W-:Y:S01]  /*4170*/  VIADD R41, R6, 0x120 ;  /* 0x0000012006297836 */ /* 0x000fe20000000000 */
[----:B------:R-:W-:-:S02]  /*4180*/  ISETP.GE.AND P3, PT, R8, R2, PT ;  /* 0x000000020800720c */ /* 0x000fc40003f66270 */
[-C--:B------:R-:W-:Y:S01]  /*4190*/  ISETP.GE.AND P1, PT, R0, R2.reuse, PT ;  /* 0x000000020000720c */ /* 0x080fe20003f26270 */
[----:B------:R-:W-:Y:S01]  /*41a0*/  @!P6 STG.E desc[UR8][R4.64], R45 ;  /* 0x0000002d0400e986 */ /* 0x000fe2000c101908 */
[-C--:B------:R-:W-:Y:S01]  /*41b0*/  ISETP.GE.AND P6, PT, R3, R2.reuse, PT ;  /* 0x000000020300720c */ /* 0x080fe20003fc6270 */
[----:B------:R-:W-:Y:S02]  /*41c0*/  VIADD R3, R6, 0x140 ;  /* 0x0000014006037836 */ /* 0x000fe40000000000 */
[----:B------:R-:W-:Y:S01]  /*41d0*/  @!P5 STG.E desc[UR8][R4.64+0x80], R47 ;  /* 0x0000802f0400d986 */ /* 0x000fe2000c101908 */
[-C--:B------:R-:W-:Y:S01]  /*41e0*/  ISETP.GE.AND P5, PT, R41, R2.reuse, PT ;  /* 0x000000022900720c */ /* 0x080fe20003fa6270 */
[C---:B------:R-:W-:Y:S02]  /*41f0*/  VIADD R41, R10.reuse, 0x160 ;  /* 0x000001600a297836 */ /* 0x040fe40000000000 */
[----:B------:R-:W-:Y:S01]  /*4200*/  @!P0 STG.E desc[UR8][R4.64+0x200], R49 ;  /* 0x0002003104008986 */ /* 0x000fe2000c101908 */
[----:B------:R-:W-:Y:S01]  /*4210*/  ISETP.GE.AND P0, PT, R3, R2, PT ;  /* 0x000000020300720c */ /* 0x000fe20003f06270 */
[----:B------:R-:W-:-:S02]  /*4220*/  VIADD R3, R10, 0x180 ;  /* 0x000001800a037836 */ /* 0x000fc40000000000 */
[----:B------:R-:W-:Y:S01]  /*4230*/  @!P4 STG.E desc[UR8][R4.64+0x280], R51 ;  /* 0x000280330400c986 */ /* 0x000fe2000c101908 */
[-C--:B------:R-:W-:Y:S01]  /*4240*/  ISETP.GE.AND P4, PT, R41, R2.reuse, PT ;  /* 0x000000022900720c */ /* 0x080fe20003f86270 */
[C---:B------:R-:W-:Y:S02]  /*4250*/  VIADD R41, R10.reuse, 0x60 ;  /* 0x000000600a297836 */ /* 0x040fe40000000000 */
[----:B------:R-:W-:Y:S01]  /*4260*/  @!P2 STG.E desc[UR8][R4.64+0x300], R53 ;  /* 0x000300350400a986 */ /* 0x000fe2000c101908 */
[-C--:B------:R-:W-:Y:S01]  /*4270*/  ISETP.GE.AND P2, PT, R3, R2.reuse, PT ;  /* 0x000000020300720c */ /* 0x080fe20003f46270 */
[C---:B------:R-:W-:Y:S02]  /*4280*/  VIADD R3, R10.reuse, 0x1a0 ;  /* 0x000001a00a037836 */ /* 0x040fe40000000000 */
[----:B------:R0:W-:Y:S01]  /*4290*/  @!P3 STG.E desc[UR8][R4.64+0x100], R43 ;  /* 0x0001002b0400b986 */ /* 0x0001e2000c101908 */
[----:B------:R-:W-:Y:S01]  /*42a0*/  ISETP.GE.AND P3, PT, R41, R2, PT ;  /* 0x000000022900720c */ /* 0x000fe20003f66270 */
[----:B------:R-:W-:-:S02]  /*42b0*/  VIADD R41, R10, 0x1c0 ;  /* 0x000001c00a297836 */ /* 0x000fc40000000000 */
[----:B------:R1:W-:Y:S01]  /*42c0*/  @!P1 STG.E desc[UR8][R4.64+0x380], R37 ;  /* 0x0003802504009986 */ /* 0x0003e2000c101908 */
[-C--:B------:R-:W-:Y:S01]  /*42d0*/  ISETP.GE.AND P1, PT, R3, R2.reuse, PT ;  /* 0x000000020300720c */ /* 0x080fe20003f26270 */
[C---:B------:R-:W-:Y:S02]  /*42e0*/  VIADD R3, R6.reuse, 0x1e0 ;  /* 0x000001e006037836 */ /* 0x040fe40000000000 */
[----:B------:R1:W-:Y:S03]  /*42f0*/  @!P5 STG.E desc[UR8][R4.64+0x480], R33 ;  /* 0x000480210400d986 */ /* 0x0003e6000c101908 */
[-C--:B------:R-:W-:Y:S01]  /*4300*/  ISETP.GE.AND P5, PT, R3, R2.reuse, PT ;  /* 0x000000020300720c */ /* 0x080fe20003fa6270 */
[C---:B------:R-:W-:Y:S01]  /*4310*/  VIADD R3, R6.reuse, 0x240 ;  /* 0x0000024006037836 */ /* 0x040fe20000000000 */
[----:B------:R1:W-:Y:S01]  /*4320*/  @!P6 STG.E desc[UR8][R4.64+0x400], R35 ;  /* 0x000400230400e986 */ /* 0x0003e2000c101908 */
[----:B------:R-:W-:Y:S01]  /*4330*/  ISETP.GE.AND P6, PT, R41, R2, PT ;  /* 0x000000022900720c */ /* 0x000fe20003fc6270 */
[----:B------:R-:W-:-:S02]  /*4340*/  VIADD R41, R6, 0x200 ;  /* 0x0000020006297836 */ /* 0x000fc40000000000 */
[----:B------:R1:W-:Y:S01]  /*4350*/  @!P3 STG.E desc[UR8][R4.64+0x180], R29 ;  /* 0x0001801d0400b986 */ /* 0x0003e2000c101908 */
[-C--:B------:R-:W-:Y:S01]  /*4360*/  ISETP.GE.AND P3, PT, R3, R2.reuse, PT ;  /* 0x000000020300720c */ /* 0x080fe20003f66270 */
[----:B------:R-:W-:Y:S02]  /*4370*/  VIADD R3, R6, 0x280 ;  /* 0x0000028006037836 */ /* 0x000fe40000000000 */
[----:B------:R1:W-:Y:S01]  /*4380*/  @!P1 STG.E desc[UR8][R4.64+0x680], R25 ;  /* 0x0006801904009986 */ /* 0x0003e2000c101908 */
[----:B0-----:R-:W-:Y:S02]  /*4390*/  VIADD R43, R10, 0x220 ;  /* 0x000002200a2b7836 */ /* 0x001fe40000000000 */
[-C--:B------:R-:W-:Y:S01]  /*43a0*/  ISETP.GE.AND P1, PT, R3, R2.reuse, PT ;  /* 0x000000020300720c */ /* 0x080fe20003f26270 */
        /* <DEDUP_REMOVED lines=18> */
.L_x_98:
[----:B------:R-:W-:Y:S01]  /*44d0*/  BSSY B1, `(.L_x_125) ;  /* 0x0000006000017945 */ /* 0x000fe20003800000 */
[----:B------:R-:W-:Y:S01]  /*44e0*/  PLOP3.LUT P0, PT, P0, PT, PT, 0x8, 0x80 ;  /* 0x000000000080781c */ /* 0x000fe2000070e170 */
[----:B------:R-:W-:-:S12]  /*44f0*/  IMAD.MOV.U32 R21, RZ, RZ, -0x1 ;  /* 0xffffffffff157424 */ /* 0x000fd800078e00ff */
[----:B------:R-:W-:Y:S05]  /*4500*/  WARPSYNC.COLLECTIVE R21, `(.L_x_126) ;  /* 0x0000000015087348 */ /* 0x000fea0003c00000 */
[----:B------:R-:W-:Y:S01]  /*4510*/  VOTE.ANY P0, P0 ;  /* 0x0000000000ff7806 */ /* 0x000fe20000000100 */
[----:B------:R-:W-:-:S12]  /*4520*/  ENDCOLLECTIVE ;  /* 0x000000000000791b */ /* 0x000fd80003800000 */
.L_x_126:
[----:B------:R-:W-:Y:S05]  /*4530*/  BSYNC B1 ;  /* 0x0000000000017941 */ /* 0x000fea0003800000 */
.L_x_125:
[----:B------:R-:W-:Y:S05]  /*4540*/  BRA `(.L_x_127) ;  /* 0xffffffc800747947 */ /* 0x000fea000383ffff */
.L_x_100:
[----:B------:R-:W-:Y:S01]  /*4550*/  BSSY B1, `(.L_x_128) ;  /* 0x0000006000017945 */ /* 0x000fe20003800000 */
[----:B------:R-:W-:Y:S01]  /*4560*/  PLOP3.LUT P0, PT, P0, PT, PT, 0x8, 0x80 ;  /* 0x000000000080781c */ /* 0x000fe2000070e170 */
[----:B------:R-:W-:-:S12]  /*4570*/  IMAD.MOV.U32 R21, RZ, RZ, -0x1 ;  /* 0xffffffffff157424 */ /* 0x000fd800078e00ff */
[----:B------:R-:W-:Y:S05]  /*4580*/  WARPSYNC.COLLECTIVE R21, `(.L_x_129) ;  /* 0x0000000015087348 */ /* 0x000fea0003c00000 */
[----:B------:R-:W-:Y:S01]  /*4590*/  VOTE.ANY P0, P0 ;  /* 0x0000000000ff7806 */ /* 0x000fe20000000100 */
[----:B------:R-:W-:-:S12]  /*45a0*/  ENDCOLLECTIVE ;  /* 0x000000000000791b */ /* 0x000fd80003800000 */
.L_x_129:
[----:B------:R-:W-:Y:S05]  /*45b0*/  BSYNC B1 ;  /* 0x0000000000017941 */ /* 0x000fea0003800000 */
.L_x_128:
[----:B------:R-:W-:Y:S05]  /*45c0*/  BRA `(.L_x_130) ;  /* 0xffffffc800c87947 */ /* 0x000fea000383ffff */
.L_x_102:
[----:B------:R-:W0:Y:S01]  /*45d0*/  S2R R25, SR_GEMASK ;  /* 0x0000000000197919 */ /* 0x000e220000003c00 */
[----:B------:R-:W-:Y:S01]  /*45e0*/  BSSY B1, `(.L_x_131) ;  /* 0x0000006000017945 */ /* 0x000fe20003800000 */
[----:B------:R-:W-:Y:S01]  /*45f0*/  PLOP3.LUT P0, PT, P0, PT, PT, 0x8, 0x80 ;  /* 0x000000000080781c */ /* 0x000fe2000070e170 */
[----:B------:R-:W-:-:S12]  /*4600*/  IMAD.MOV.U32 R21, RZ, RZ, -0x1 ;  /* 0xffffffffff157424 */ /* 0x000fd800078e00ff */
[----:B0-----:R-:W-:Y:S05]  /*4610*/  WARPSYNC.COLLECTIVE R21, `(.L_x_132) ;  /* 0x0000000015087348 */ /* 0x001fea0003c00000 */
[----:B------:R-:W-:Y:S01]  /*4620*/  VOTE.ANY R21, PT, P0 ;  /* 0x0000000000157806 */ /* 0x000fe200000e0100 */
[----:B0-----:R-:W-:Y:S06]  /*4630*/  ENDCOLLECTIVE ;  /* 0x000000000000791b */ /* 0x001fec0003800000 */
.L_x_132:
[----:B------:R-:W-:Y:S05]  /*4640*/  BSYNC B1 ;  /* 0x0000000000017941 */ /* 0x000fea0003800000 */
.L_x_131:
[----:B------:R-:W-:Y:S01]  /*4650*/  LOP3.LUT R21, R21, 0x80000000, R25, 0xec, !PT ;  /* 0x8000000015157812 */ /* 0x000fe200078eec19 */
[----:B------:R-:W-:Y:S02]  /*4660*/  IMAD.MOV.U32 R20, RZ, RZ, R29 ;  /* 0x000000ffff147224 */ /* 0x000fe400078e001d */
[----:B------:R-:W-:Y:S02]  /*4670*/  VIADD R41, R39, 0x2 ;  /* 0x0000000227297836 */ /* 0x000fe40000000000 */
[----:B------:R-:W-:Y:S02]  /*4680*/  VIADD R16, R21, 0xffffffff ;  /* 0xffffffff15107836 */ /* 0x000fe40000000000 */
[C---:B------:R-:W-:Y:S02]  /*4690*/  VIADD R40, R39.reuse, 0x4 ;  /* 0x0000000427287836 */ /* 0x040fe40000000000 */
[----:B------:R-:W-:Y:S01]  /*46a0*/  VIADD R30, R39, 0x8 ;  /* 0x00000008271e7836 */ /* 0x000fe20000000000 */
[----:B------:R-:W-:Y:S01]  /*46b0*/  LOP3.LUT R48, R21, R16, RZ, 0xc, !PT ;  /* 0x0000001015307212 */ /* 0x000fe200078e0cff */
[----:B------:R-:W-:-:S02]  /*46c0*/  IMAD.MOV.U32 R16, RZ, RZ, 0x1 ;  /* 0x00000001ff107424 */ /* 0x000fc400078e00ff */
[----:B------:R-:W-:-:S03]  /*46d0*/  IMAD.MOV.U32 R21, RZ, RZ, -0x1 ;  /* 0xffffffffff157424 */ /* 0x000fc600078e00ff */
[----:B------:R-:W0:Y:S02]  /*46e0*/  POPC R48, R48 ;  /* 0x0000003000307309 */ /* 0x000e240000000000 */
[----:B0-----:R-:W-:Y:S01]  /*46f0*/  IMAD.MOV.U32 R17, RZ, RZ, R48 ;  /* 0x000000ffff117224 */ /* 0x001fe200078e0030 */
[----:B------:R-:W-:-:S13]  /*4700*/  ISETP.GE.AND P0, PT, R39, R48, PT ;  /* 0x000000302700720c */ /* 0x000fda0003f06270 */
[----:B------:R-:W-:Y:S05]  /*4710*/  WARPSYNC.COLLECTIVE R21, `(.L_x_133) ;  /* 0x0000000015087348 */ /* 0x000fea0003c00000 */
[----:B------:R0:W1:Y:S02]  /*4720*/  SHFL.DOWN P3, R22, R20, R16, R17 ;  /* 0x0800001014167389 */ /* 0x0000640000060011 */
[----:B01----:R-:W-:Y:S05]  /*4730*/  ENDCOLLECTIVE ;  /* 0x000000000000791b */ /* 0x003fea0003800000 */
.L_x_133:
        /* <DEDUP_REMOVED lines=8> */
.L_x_134:
[----:B------:R-:W-:Y:S01]  /*47c0*/  IMAD.MOV.U32 R16, RZ, RZ, 0x4 ;  /* 0x00000004ff107424 */ /* 0x000fe200078e00ff */
[----:B------:R-:W-:Y:S02]  /*47d0*/  SEL R22, R22, RZ, !P0 ;  /* 0x000000ff16167207 */ /* 0x000fe40004000000 */
[----:B------:R-:W-:-:S03]  /*47e0*/  ISETP.GT.AND P0, PT, R40, R48, PT ;  /* 0x000000302800720c */ /* 0x000fc60003f04270 */
[----:B------:R-:W-:Y:S02]  /*47f0*/  IMAD.IADD R45, R43, 0x1, R22 ;  /* 0x000000012b2d7824 */ /* 0x000fe400078e0216 */
[----:B------:R-:W-:Y:S02]  /*4800*/  VIADD R43, R39, 0x10 ;  /* 0x00000010272b7836 */ /* 0x000fe40000000000 */
[----:B------:R-:W-:-:S03]  /*4810*/  IMAD.MOV.U32 R20, RZ, RZ, R45 ;  /* 0x000000ffff147224 */ /* 0x000fc600078e002d */
[----:B------:R-:W-:-:S13]  /*4820*/  ISETP.GT.AND P2, PT, R43, R48, PT ;  /* 0x000000302b00720c */ /* 0x000fda0003f44270 */
[----:B------:R-:W-:Y:S05]  /*4830*/  WARPSYNC.COLLECTIVE R21, `(.L_x_135) ;  /* 0x0000000015087348 */ /* 0x000fea0003c00000 */
[----:B------:R0:W1:Y:S02]  /*4840*/  SHFL.DOWN P3, R22, R20, R16, R17 ;  /* 0x0800001014167389 */ /* 0x0000640000060011 */
[----:B01----:R-:W-:Y:S05]  /*4850*/  ENDCOLLECTIVE ;  /* 0x000000000000791b */ /* 0x003fea0003800000 */
.L_x_135:
        /* <DEDUP_REMOVED lines=8> */
.L_x_136:
[----:B------:R-:W-:Y:S01]  /*48e0*/  IMAD.MOV.U32 R16, RZ, RZ, 0x10 ;  /* 0x00000010ff107424 */ /* 0x000fe200078e00ff */
[----:B------:R-:W-:Y:S02]  /*48f0*/  SEL R22, R22, RZ, !P0 ;  /* 0x000000ff16167207 */ /* 0x000fe40004000000 */
[----:B------:R-:W-:-:S03]  /*4900*/  ISETP.NE.AND P0, PT, R28, 0x65, PT ;  /* 0x000000651c00780c */ /* 0x000fc60003f05270 */
[----:B------:R-:W-:Y:S02]  /*4910*/  IMAD.IADD R47, R29, 0x1, R22 ;  /* 0x000000011d2f7824 */ /* 0x000fe400078e0216 */
[----:B------:R-:W0:Y:S02]  /*4920*/  LDC.64 R28, c[0x0][0x390] ;  /* 0x0000e400ff1c7b82 */ /* 0x000e240000000a00 */
[----:B------:R-:W-:-:S07]  /*4930*/  IMAD.MOV.U32 R20, RZ, RZ, R47 ;  /* 0x000000ffff147224 */ /* 0x000fce00078e002f */
[----:B0-----:R-:W-:Y:S05]  /*4940*/  WARPSYNC.COLLECTIVE R21, `(.L_x_137) ;  /* 0x0000000015087348 */ /* 0x001fea0003c00000 */
[----:B------:R1:W2:Y:S02]  /*4950*/  SHFL.DOWN P3, R22, R20, R16, R17 ;  /* 0x0800001014167389 */ /* 0x0002a40000060011 */
[----:B012---:R-:W-:Y:S05]  /*4960*/  ENDCOLLECTIVE ;  /* 0x000000000000791b */ /* 0x007fea0003800000 */
.L_x_137:
[----:B------:R-:W-:Y:S05]  /*4970*/  WARPSYNC.COLLECTIVE R21, `(.L_x_138) ;  /* 0x0000000015087348 */ /* 0x000fea0003c00000 */
[----:B------:R-:W-:Y:S01]  /*4980*/  VOTE.ALL P0, P0 ;  /* 0x0000000000ff7806 */ /* 0x000fe20000000000 */
[----:B------:R-:W-:-:S12]  /*4990*/  ENDCOLLECTIVE ;  /* 0x000000000000791b */ /* 0x000fd80003800000 */
.L_x_138:
[----:B------:R-:W-:Y:S02]  /*49a0*/  IADD3 R44, P3, PT, R28, 0x100, RZ ;  /* 0x000001001c2c7810 */ /* 0x000fe40007f7e0ff */
[----:B------:R-:W-:-:S03]  /*49b0*/  SEL R22, R22, RZ, !P2 ;  /* 0x000000ff16167207 */ /* 0x000fc60005000000 */
[----:B------:R-:W-:Y:S02]  /*49c0*/  IMAD.X R45, RZ, RZ, R29, P3 ;  /* 0x000000ffff2d7224 */ /* 0x000fe400018e061d */
[----:B------:R-:W-:Y:S01]  /*49d0*/  IMAD.IADD R46, R47, 0x1, R22 ;  /* 0x000000012f2e7824 */ /* 0x000fe200078e0216 */
[----:B------:R-:W-:Y:S06]  /*49e0*/  BRA `(.L_x_139) ;  /* 0xffffffc8005c7947 */ /* 0x000fec000383ffff */
.L_x_104:
[----:B------:R-:W-:Y:S01]  /*49f0*/  BSSY B1, `(.L_x_140) ;  /* 0x0000006000017945 */ /* 0x000fe20003800000 */
[----:B------:R-:W-:Y:S01]  /*4a00*/  PLOP3.LUT P0, PT, P0, PT, PT, 0x8, 0x80 ;  /* 0x000000000080781c */ /* 0x000fe2000070e170 */
[----:B------:R-:W-:-:S12]  /*4a10*/  IMAD.MOV.U32 R21, RZ, RZ, -0x1 ;  /* 0xffffffffff157424 */ /* 0x000fd800078e00ff */
[----:B------:R-:W-:Y:S05]  /*4a20*/  WARPSYNC.COLLECTIVE R21, `(.L_x_141) ;  /* 0x0000000015087348 */ /* 0x000fea0003c00000 */
[----:B------:R-:W-:Y:S01]  /*4a30*/  VOTE.ANY P0, P0 ;  /* 0x0000000000ff7806 */ /* 0x000fe20000000100 */
[----:B------:R-:W-:-:S12]  /*4a40*/  ENDCOLLECTIVE ;  /* 0x000000000000791b */ /* 0x000fd80003800000 */
.L_x_141:
[----:B------:R-:W-:Y:S05]  /*4a50*/  BSYNC B1 ;  /* 0x0000000000017941 */ /* 0x000fea0003800000 */
.L_x_140:
[----:B------:R-:W-:Y:S05]  /*4a60*/  BRA `(.L_x_142) ;  /* 0xffffffc800647947 */ /* 0x000fea000383ffff */
.L_x_106:
[----:B------:R-:W-:Y:S01]  /*4a70*/  BSSY B1, `(.L_x_143) ;  /* 0x0000006000017945 */ /* 0x000fe20003800000 */
[----:B------:R-:W-:Y:S01]  /*4a80*/  PLOP3.LUT P0, PT, P0, PT, PT, 0x8, 0x80 ;  /* 0x000000000080781c */ /* 0x000fe2000070e170 */
[----:B------:R-:W-:-:S12]  /*4a90*/  IMAD.MOV.U32 R21, RZ, RZ, -0x1 ;  /* 0xffffffffff157424 */ /* 0x000fd800078e00ff */
[----:B------:R-:W-:Y:S05]  /*4aa0*/  WARPSYNC.COLLECTIVE R21, `(.L_x_144) ;  /* 0x0000000015087348 */ /* 0x000fea0003c00000 */
[----:B------:R-:W-:Y:S01]  /*4ab0*/  VOTE.ANY P0, P0 ;  /* 0x0000000000ff7806 */ /* 0x000fe20000000100 */
[----:B------:R-:W-:-:S12]  /*4ac0*/  ENDCOLLECTIVE ;  /* 0x000000000000791b */ /* 0x000fd80003800000 */
.L_x_144:
[----:B------:R-:W-:Y:S05]  /*4ad0*/  BSYNC B1 ;  /* 0x0000000000017941 */ /* 0x000fea0003800000 */
.L_x_143:
[----:B------:R-:W-:Y:S05]  /*4ae0*/  BRA `(.L_x_145) ;  /* 0xffffffc800b87947 */ /* 0x000fea000383ffff */
.L_x_108:
[----:B------:R-:W-:Y:S01]  /*4af0*/  BSSY B1, `(.L_x_146) ;  /* 0x0000006000017945 */ /* 0x000fe20003800000 */
[----:B------:R-:W-:Y:S01]  /*4b00*/  PLOP3.LUT P0, PT, P0, PT, PT, 0x8, 0x80 ;  /* 0x000000000080781c */ /* 0x000fe2000070e170 */
[----:B------:R-:W-:-:S12]  /*4b10*/  IMAD.MOV.U32 R21, RZ, RZ, -0x1 ;  /* 0xffffffffff157424 */ /* 0x000fd800078e00ff */
[----:B------:R-:W-:Y:S05]  /*4b20*/  WARPSYNC.COLLECTIVE R21, `(.L_x_147) ;  /* 0x0000000015087348 */ /* 0x000fea0003c00000 */
[----:B------:R-:W-:Y:S01]  /*4b30*/  VOTE.ANY R21, PT, P0 ;  /* 0x0000000000157806 */ /* 0x000fe200000e0100 */
[----:B------:R-:W-:Y:S06]  /*4b40*/  ENDCOLLECTIVE ;  /* 0x000000000000791b */ /* 0x000fec0003800000 */
.L_x_147:
[----:B------:R-:W-:Y:S05]  /*4b50*/  BSYNC B1 ;  /* 0x0000000000017941 */ /* 0x000fea0003800000 */
.L_x_146:
[----:B------:R-:W-:Y:S01]  /*4b60*/  LOP3.LUT R21, R21, 0x80000000, R25, 0xec, !PT ;  /* 0x8000000015157812 */ /* 0x000fe200078eec19 */
[----:B------:R-:W-:Y:S02]  /*4b70*/  IMAD.MOV.U32 R20, RZ, RZ, R29 ;  /* 0x000000ffff147224 */ /* 0x000fe400078e001d */
[----:B------:R-:W-:Y:S02]  /*4b80*/  VIADD R24, R24, 0xffffffe0 ;  /* 0xffffffe018187836 */ /* 0x000fe40000000000 */
[----:B------:R-:W-:-:S05]  /*4b90*/  VIADD R16, R21, 0xffffffff ;  /* 0xffffffff15107836 */ /* 0x000fca0000000000 */
[----:B------:R-:W-:Y:S01]  /*4ba0*/  LOP3.LUT R49, R21, R16, RZ, 0xc, !PT ;  /* 0x0000001015317212 */ /* 0x000fe200078e0cff */
[----:B------:R-:W-:Y:S02]  /*4bb0*/  IMAD.MOV.U32 R16, RZ, RZ, 0x1 ;  /* 0x00000001ff107424 */ /* 0x000fe400078e00ff */
[----:B------:R-:W-:Y:S01]  /*4bc0*/  IMAD.MOV.U32 R21, RZ, RZ, -0x1 ;  /* 0xffffffffff157424 */ /* 0x000fe200078e00ff */
[----:B------:R0:W1:Y:S06]  /*4bd0*/  POPC R17, R49 ;  /* 0x0000003100117309 */ /* 0x00006c0000000000 */
[----:B01----:R-:W-:Y:S05]  /*4be0*/  WARPSYNC.COLLECTIVE R21, `(.L_x_148) ;  /* 0x0000000015087348 */ /* 0x003fea0003c00000 */
[----:B-1----:R1:W2:Y:S02]  /*4bf0*/  SHFL.DOWN P3, R22, R20, R16, R17 ;  /* 0x0800001014167389 */ /* 0x0022a40000060011 */
[----:B012---:R-:W-:Y:S05]  /*4c00*/  ENDCOLLECTIVE ;  /* 0x000000000000791b */ /* 0x007fea0003800000 */
.L_x_148:
[----:B------:R-:W-:Y:S01]  /*4c10*/  ISETP.GE.AND P0, PT, R39, R17, PT ;  /* 0x000000112700720c */ /* 0x000fe20003f06270 */
[----:B------:R-:W-:-:S03]  /*4c20*/  IMAD.MOV.U32 R16, RZ, RZ, 0x2 ;  /* 0x00000002ff107424 */ /* 0x000fc600078e00ff */
[----:B------:R-:W-:Y:S02]  /*4c30*/  SEL R22, R22, RZ, !P0 ;  /* 0x000000ff16167207 */ /* 0x000fe40004000000 */
[----:B------:R-:W-:-:S03]  /*4c40*/  ISETP.GT.AND P0, PT, R41, R17, PT ;  /* 0x000000112900720c */ /* 0x000fc60003f04270 */
[----:B------:R-:W-:-:S04]  /*4c50*/  IMAD.IADD R48, R22, 0x1, R29 ;  /* 0x0000000116307824 */ /* 0x000fc800078e021d */
[----:B------:R-:W-:-:S07]  /*4c60*/  IMAD.MOV.U32 R20, RZ, RZ, R48 ;  /* 0x000000ffff147224 */ /* 0x000fce00078e0030 */
[----:B------:R-:W-:Y:S05]  /*4c70*/  WARPSYNC.COLLECTIVE R21, `(.L_x_149) ;  /* 0x0000000015087348 */ /* 0x000fea0003c00000 */
[----:B------:R0:W1:Y:S02]  /*4c80*/  SHFL.DOWN P3, R22, R20, R16, R17 ;  /* 0x0800001014167389 */ /* 0x0000640000060011 */
[----:B01----:R-:W-:Y:S05]  /*4c90*/  ENDCOLLECTIVE ;  /* 0x000000000000791b */ /* 0x003fea0003800000 */
.L_x_149:
        /* <DEDUP_REMOVED lines=8> */
.L_x_150:
        /* <DEDUP_REMOVED lines=8> */
.L_x_151:
        /* <DEDUP_REMOVED lines=8> */
.L_x_152:
[----:B------:R-:W-:Y:S02]  /*4e20*/  SEL R22, R22, RZ, !P0 ;  /* 0x000000ff16167207 */ /* 0x000fe40004000000 */
[----:B------:R-:W-:Y:S02]  /*4e30*/  ISETP.NE.AND P0, PT, R28, 0x65, PT ;  /* 0x000000651c00780c */ /* 0x000fe40003f05270 */
[----:B------:R-:W-:-:S11]  /*4e40*/  IADD3 R46, PT, PT, R29, R22, R46 ;  /* 0x000000161d2e7210 */ /* 0x000fd60007ffe02e */
[----:B------:R-:W-:Y:S05]  /*4e50*/  WARPSYNC.COLLECTIVE R21, `(.L_x_153) ;  /* 0x0000000015087348 */ /* 0x000fea0003c00000 */
[----:B------:R-:W-:Y:S01]  /*4e60*/  VOTE.ALL P0, P0 ;  /* 0x0000000000ff7806 */ /* 0x000fe20000000000 */
[----:B------:R-:W-:-:S12]  /*4e70*/  ENDCOLLECTIVE ;  /* 0x000000000000791b */ /* 0x000fd80003800000 */
.L_x_153:
[----:B------:R-:W-:Y:S05]  /*4e80*/  BRA `(.L_x_154) ;  /* 0xffffffc800507947 */ /* 0x000fea000383ffff */
.L_x_113:
[----:B------:R-:W-:Y:S01]  /*4e90*/  BSSY B0, `(.L_x_155) ;  /* 0x0000006000007945 */ /* 0x000fe20003800000 */
[----:B------:R-:W-:Y:S01]  /*4ea0*/  PLOP3.LUT P0, PT, P0, PT, PT, 0x8, 0x80 ;  /* 0x000000000080781c */ /* 0x000fe2000070e170 */
[----:B------:R-:W-:-:S12]  /*4eb0*/  IMAD.MOV.U32 R21, RZ, RZ, -0x1 ;  /* 0xffffffffff157424 */ /* 0x000fd800078e00ff */
[----:B------:R-:W-:Y:S05]  /*4ec0*/  WARPSYNC.COLLECTIVE R21, `(.L_x_156) ;  /* 0x0000000015087348 */ /* 0x000fea0003c00000 */
[----:B------:R-:W-:Y:S01]  /*4ed0*/  VOTE.ANY P0, P0 ;  /* 0x0000000000ff7806 */ /* 0x000fe20000000100 */
[----:B------:R-:W-:-:S12]  /*4ee0*/  ENDCOLLECTIVE ;  /* 0x000000000000791b */ /* 0x000fd80003800000 */
.L_x_156:
[----:B------:R-:W-:Y:S05]  /*4ef0*/  BSYNC B0 ;  /* 0x0000000000007941 */ /* 0x000fea0003800000 */
.L_x_155:
[----:B------:R-:W-:Y:S05]  /*4f00*/  BRA `(.L_x_157) ;  /* 0xffffffe000907947 */ /* 0x000fea000383ffff */
.L_x_115:
[----:B------:R-:W-:Y:S01]  /*4f10*/  BSSY B0, `(.L_x_158) ;  /* 0x0000006000007945 */ /* 0x000fe20003800000 */
[----:B------:R-:W-:Y:S01]  /*4f20*/  PLOP3.LUT P0, PT, P0, PT, PT, 0x8, 0x80 ;  /* 0x000000000080781c */ /* 0x000fe2000070e170 */
[----:B------:R-:W-:-:S12]  /*4f30*/  IMAD.MOV.U32 R21, RZ, RZ, -0x1 ;  /* 0xffffffffff157424 */ /* 0x000fd800078e00ff */
[----:B------:R-:W-:Y:S05]  /*4f40*/  WARPSYNC.COLLECTIVE R21, `(.L_x_159) ;  /* 0x0000000015087348 */ /* 0x000fea0003c00000 */
[----:B------:R-:W-:Y:S01]  /*4f50*/  VOTE.ANY P0, P0 ;  /* 0x0000000000ff7806 */ /* 0x000fe20000000100 */
[----:B------:R-:W-:-:S12]  /*4f60*/  ENDCOLLECTIVE ;  /* 0x000000000000791b */ /* 0x000fd80003800000 */
.L_x_159:
[----:B------:R-:W-:Y:S05]  /*4f70*/  BSYNC B0 ;  /* 0x0000000000007941 */ /* 0x000fea0003800000 */
.L_x_158:
[----:B------:R-:W-:Y:S05]  /*4f80*/  BRA `(.L_x_160) ;  /* 0xffffffe000e47947 */ /* 0x000fea000383ffff */
.L_x_117:
[----:B------:R-:W0:Y:S01]  /*4f90*/  S2R R26, SR_GEMASK ;  /* 0x00000000001a7919 */ /* 0x000e220000003c00 */
[----:B------:R-:W-:Y:S01]  /*4fa0*/  BSSY B0, `(.L_x_161) ;  /* 0x0000006000007945 */ /* 0x000fe20003800000 */
[----:B------:R-:W-:Y:S01]  /*4fb0*/  PLOP3.LUT P0, PT, P0, PT, PT, 0x8, 0x80 ;  /* 0x000000000080781c */ /* 0x000fe2000070e170 */
[----:B------:R-:W-:-:S12]  /*4fc0*/  IMAD.MOV.U32 R21, RZ, RZ, -0x1 ;  /* 0xffffffffff157424 */ /* 0x000fd800078e00ff */
[----:B0-----:R-:W-:Y:S05]  /*4fd0*/  WARPSYNC.COLLECTIVE R21, `(.L_x_162) ;  /* 0x0000000015087348 */ /* 0x001fea0003c00000 */
[----:B------:R-:W-:Y:S01]  /*4fe0*/  VOTE.ANY R21, PT, P0 ;  /* 0x0000000000157806 */ /* 0x000fe200000e0100 */
[----:B0-----:R-:W-:Y:S06]  /*4ff0*/  ENDCOLLECTIVE ;  /* 0x000000000000791b */ /* 0x001fec0003800000 */
.L_x_162:
[----:B------:R-:W-:Y:S05]  /*5000*/  BSYNC B0 ;  /* 0x0000000000007941 */ /* 0x000fea0003800000 */
.L_x_161:
[----:B------:R-:W-:Y:S01]  /*5010*/  LOP3.LUT R21, R21, 0x80000000, R26, 0xec, !PT ;  /* 0x8000000015157812 */ /* 0x000fe200078eec1a */
[----:B------:R-:W-:-:S04]  /*5020*/  IMAD.MOV.U32 R20, RZ, RZ, R19 ;  /* 0x000000ffff147224 */ /* 0x000fc800078e0013 */
[----:B------:R-:W-:-:S05]  /*5030*/  VIADD R16, R21, 0xffffffff ;  /* 0xffffffff15107836 */ /* 0x000fca0000000000 */
[----:B------:R-:W-:Y:S01]  /*5040*/  LOP3.LUT R47, R21, R16, RZ, 0xc, !PT ;  /* 0x00000010152f7212 */ /* 0x000fe200078e0cff */
[----:B------:R-:W-:Y:S02]  /*5050*/  IMAD.MOV.U32 R16, RZ, RZ, 0x1 ;  /* 0x00000001ff107424 */ /* 0x000fe400078e00ff */
[----:B------:R-:W-:-:S03]  /*5060*/  IMAD.MOV.U32 R21, RZ, RZ, -0x1 ;  /* 0xffffffffff157424 */ /* 0x000fc600078e00ff */
[----:B------:R-:W0:Y:S02]  /*5070*/  POPC R47, R47 ;  /* 0x0000002f002f7309 */ /* 0x000e240000000000 */
[----:B0-----:R-:W-:Y:S01]  /*5080*/  IMAD.MOV.U32 R17, RZ, RZ, R47 ;  /* 0x000000ffff117224 */ /* 0x001fe200078e002f */
[----:B------:R-:W-:-:S13]  /*5090*/  ISETP.GE.AND P0, PT, R38, R47, PT ;  /* 0x0000002f2600720c */ /* 0x000fda0003f06270 */
[----:B------:R-:W-:Y:S05]  /*50a0*/  WARPSYNC.COLLECTIVE R21, `(.L_x_163) ;  /* 0x0000000015087348 */ /* 0x000fea0003c00000 */
[----:B------:R0:W1:Y:S02]  /*50b0*/  SHFL.DOWN P3, R22, R20, R16, R17 ;  /* 0x0800001014167389 */ /* 0x0000640000060011 */
[----:B01----:R-:W-:Y:S05]  /*50c0*/  ENDCOLLECTIVE ;  /* 0x000000000000791b */ /* 0x003fea0003800000 */
.L_x_163:
[----:B------:R-:W-:Y:S01]  /*50d0*/  IMAD.MOV.U32 R16, RZ, RZ, 0x2 ;  /* 0x00000002ff107424 */ /* 0x000fe200078e00ff */
        /* <DEDUP_REMOVED lines=8> */
.L_x_164:
        /* <DEDUP_REMOVED lines=9> */
.L_x_165:
        /* <DEDUP_REMOVED lines=9> */
.L_x_166:
[----:B------:R-:W-:Y:S01]  /*5280*/  IMAD.MOV.U32 R16, RZ, RZ, 0x10 ;  /* 0x00000010ff107424 */ /* 0x000fe200078e00ff */
[----:B------:R-:W-:Y:S02]  /*5290*/  SEL R19, R22, RZ, !P0 ;  /* 0x000000ff16137207 */ /* 0x000fe40004000000 */
[----:B------:R-:W-:Y:S01]  /*52a0*/  ISETP.NE.AND P0, PT, R18, 0x65, PT ;  /* 0x000000651200780c */ /* 0x000fe20003f05270 */
[----:B------:R-:W-:Y:S02]  /*52b0*/  VIADD R18, R38, 0x10 ;  /* 0x0000001026127836 */ /* 0x000fe40000000000 */
[----:B------:R-:W-:-:S03]  /*52c0*/  IMAD.IADD R48, R50, 0x1, R19 ;  /* 0x0000000132307824 */ /* 0x000fc600078e0213 */
[----:B------:R-:W-:Y:S01]  /*52d0*/  ISETP.GT.AND P2, PT, R18, R47, PT ;  /* 0x0000002f1200720c */ /* 0x000fe20003f44270 */
[----:B------:R-:W-:Y:S01]  /*52e0*/  IMAD.MOV.U32 R20, RZ, RZ, R48 ;  /* 0x000000ffff147224 */ /* 0x000fe200078e0030 */
[----:B------:R-:W0:Y:S11]  /*52f0*/  LDC.64 R18, c[0x0][0x390] ;  /* 0x0000e400ff127b82 */ /* 0x000e360000000a00 */
[----:B0-----:R-:W-:Y:S05]  /*5300*/  WARPSYNC.COLLECTIVE R21, `(.L_x_167) ;  /* 0x0000000015087348 */ /* 0x001fea0003c00000 */
[----:B------:R1:W2:Y:S02]  /*5310*/  SHFL.DOWN P3, R22, R20, R16, R17 ;  /* 0x0800001014167389 */ /* 0x0002a40000060011 */
[----:B012---:R-:W-:Y:S05]  /*5320*/  ENDCOLLECTIVE ;  /* 0x000000000000791b */ /* 0x007fea0003800000 */
.L_x_167:
[----:B------:R-:W-:Y:S05]  /*5330*/  WARPSYNC.COLLECTIVE R21, `(.L_x_168) ;  /* 0x0000000015087348 */ /* 0x000fea0003c00000 */
[----:B------:R-:W-:Y:S01]  /*5340*/  VOTE.ALL P0, P0 ;  /* 0x0000000000ff7806 */ /* 0x000fe20000000000 */
[----:B------:R-:W-:-:S12]  /*5350*/  ENDCOLLECTIVE ;  /* 0x000000000000791b */ /* 0x000fd80003800000 */
.L_x_168:
[----:B------:R-:W-:Y:S02]  /*5360*/  SEL R45, R22, RZ, !P2 ;  /* 0x000000ff162d7207 */ /* 0x000fe40005000000 */
[----:B------:R-:W-:-:S03]  /*5370*/  IADD3 R44, P3, PT, R18, 0x100, RZ ;  /* 0x00000100122c7810 */ /* 0x000fc60007f7e0ff */
[----:B------:R-:W-:Y:S02]  /*5380*/  IMAD.IADD R46, R48, 0x1, R45 ;  /* 0x00000001302e7824 */ /* 0x000fe400078e022d */
[----:B------:R-:W-:Y:S01]  /*5390*/  IMAD.X R45, RZ, RZ, R19, P3 ;  /* 0x000000ffff2d7224 */ /* 0x000fe200018e0613 */
[----:B------:R-:W-:Y:S07]  /*53a0*/  BRA `(.L_x_169) ;  /* 0xffffffe000787947 */ /* 0x000fee000383ffff */
.L_x_119:
[----:B------:R-:W-:Y:S01]  /*53b0*/  BSSY B0, `(.L_x_170) ;  /* 0x0000006000007945 */ /* 0x000fe20003800000 */
[----:B------:R-:W-:Y:S01]  /*53c0*/  PLOP3.LUT P0, PT, P0, PT, PT, 0x8, 0x80 ;  /* 0x000000000080781c */ /* 0x000fe2000070e170 */
[----:B------:R-:W-:-:S12]  /*53d0*/  IMAD.MOV.U32 R21, RZ, RZ, -0x1 ;  /* 0xffffffffff157424 */ /* 0x000fd800078e00ff */
[----:B------:R-:W-:Y:S05]  /*53e0*/  WARPSYNC.COLLECTIVE R21, `(.L_x_171) ;  /* 0x0000000015087348 */ /* 0x000fea0003c00000 */
[----:B------:R-:W-:Y:S01]  /*53f0*/  VOTE.ANY P0, P0 ;  /* 0x0000000000ff7806 */ /* 0x000fe20000000100 */
[----:B------:R-:W-:-:S12]  /*5400*/  ENDCOLLECTIVE ;  /* 0x000000000000791b */ /* 0x000fd80003800000 */
.L_x_171:
[----:B------:R-:W-:Y:S05]  /*5410*/  BSYNC B0 ;  /* 0x0000000000007941 */ /* 0x000fea0003800000 */
.L_x_170:
[----:B------:R-:W-:Y:S05]  /*5420*/  BRA `(.L_x_172) ;  /* 0xffffffe000807947 */ /* 0x000fea000383ffff */
.L_x_121:
[----:B------:R-:W-:Y:S01]  /*5430*/  BSSY B0, `(.L_x_173) ;  /* 0x0000006000007945 */ /* 0x000fe20003800000 */
[----:B------:R-:W-:Y:S01]  /*5440*/  PLOP3.LUT P0, PT, P0, PT, PT, 0x8, 0x80 ;  /* 0x000000000080781c */ /* 0x000fe2000070e170 */
[----:B------:R-:W-:-:S12]  /*5450*/  IMAD.MOV.U32 R21, RZ, RZ, -0x1 ;  /* 0xffffffffff157424 */ /* 0x000fd800078e00ff */
[----:B------:R-:W-:Y:S05]  /*5460*/  WARPSYNC.COLLECTIVE R21, `(.L_x_174) ;  /* 0x0000000015087348 */ /* 0x000fea0003c00000 */
[----:B------:R-:W-:Y:S01]  /*5470*/  VOTE.ANY P0, P0 ;  /* 0x0000000000ff7806 */ /* 0x000fe20000000100 */
[----:B------:R-:W-:-:S12]  /*5480*/  ENDCOLLECTIVE ;  /* 0x000000000000791b */ /* 0x000fd80003800000 */
.L_x_174:
[----:B------:R-:W-:Y:S05]  /*5490*/  BSYNC B0 ;  /* 0x0000000000007941 */ /* 0x000fea0003800000 */
.L_x_173:
[----:B------:R-:W-:Y:S05]  /*54a0*/  BRA `(.L_x_175) ;  /* 0xffffffe000d47947 */ /* 0x000fea000383ffff */
.L_x_123:
[----:B------:R-:W-:Y:S01]  /*54b0*/  BSSY B0, `(.L_x_176) ;  /* 0x0000006000007945 */ /* 0x000fe20003800000 */
[----:B------:R-:W-:Y:S01]  /*54c0*/  PLOP3.LUT P0, PT, P0, PT, PT, 0x8, 0x80 ;  /* 0x000000000080781c */ /* 0x000fe2000070e170 */
[----:B------:R-:W-:-:S12]  /*54d0*/  IMAD.MOV.U32 R21, RZ, RZ, -0x1 ;  /* 0xffffffffff157424 */ /* 0x000fd800078e00ff */
[----:B------:R-:W-:Y:S05]  /*54e0*/  WARPSYNC.COLLECTIVE R21, `(.L_x_177) ;  /* 0x0000000015087348 */ /* 0x000fea0003c00000 */
[----:B------:R-:W-:Y:S01]  /*54f0*/  VOTE.ANY R21, PT, P0 ;  /* 0x0000000000157806 */ /* 0x000fe200000e0100 */
[----:B------:R-:W-:Y:S06]  /*5500*/  ENDCOLLECTIVE ;  /* 0x000000000000791b */ /* 0x000fec0003800000 */
.L_x_177:
[----:B------:R-:W-:Y:S05]  /*5510*/  BSYNC B0 ;  /* 0x0000000000007941 */ /* 0x000fea0003800000 */
.L_x_176:
        /* <DEDUP_REMOVED lines=11> */
.L_x_178:
        /* <DEDUP_REMOVED lines=10> */
.L_x_179:
[----:B------:R-:W-:Y:S01]  /*5670*/  IMAD.MOV.U32 R16, RZ, RZ, 0x4 ;  /* 0x00000004ff107424 */ /* 0x000fe200078e00ff */
[----:B------:R-:W-:Y:S01]  /*5680*/  SEL R19, R22, RZ, !P0 ;  /* 0x000000ff16137207 */ /* 0x000fe20004000000 */
[----:B------:R-:W-:-:S04]  /*5690*/  VIADD R22, R38, 0x4 ;  /* 0x0000000426167836 */ /* 0x000fc80000000000 */
[----:B------:R-:W-:Y:S01]  /*56a0*/  IMAD.IADD R50, R48, 0x1, R19 ;  /* 0x0000000130327824 */ /* 0x000fe200078e0213 */
[----:B------:R-:W-:Y:S01]  /*56b0*/  ISETP.GT.AND P0, PT, R22, R17, PT ;  /* 0x000000111600720c */ /* 0x000fe20003f04270 */
[----:B------:R-:W-:Y:S02]  /*56c0*/  VIADD R48, R38, 0x10 ;  /* 0x0000001026307836 */ /* 0x000fe40000000000 */
[----:B------:R-:W-:-:S10]  /*56d0*/  IMAD.MOV.U32 R20, RZ, RZ, R50 ;  /* 0x000000ffff147224 */ /* 0x000fd400078e0032 */
[----:B------:R-:W-:Y:S05]  /*56e0*/  WARPSYNC.COLLECTIVE R21, `(.L_x_180) ;  /* 0x0000000015087348 */ /* 0x000fea0003c00000 */
[----:B------:R0:W1:Y:S02]  /*56f0*/  SHFL.DOWN P3, R22, R20, R16, R17 ;  /* 0x0800001014167389 */ /* 0x0000640000060011 */
[----:B01----:R-:W-:Y:S05]  /*5700*/  ENDCOLLECTIVE ;  /* 0x000000000000791b */ /* 0x003fea0003800000 */
.L_x_180:
        /* <DEDUP_REMOVED lines=9> */
.L_x_181:
        /* <DEDUP_REMOVED lines=8> */
.L_x_182:
[----:B------:R-:W-:Y:S02]  /*5820*/  SEL R22, R22, RZ, !P0 ;  /* 0x000000ff16167207 */ /* 0x000fe40004000000 */
[----:B------:R-:W-:Y:S02]  /*5830*/  ISETP.NE.AND P0, PT, R18, 0x65, PT ;  /* 0x000000651200780c */ /* 0x000fe40003f05270 */
[----:B------:R-:W-:-:S11]  /*5840*/  IADD3 R46, PT, PT, R19, R22, R46 ;  /* 0x00000016132e7210 */ /* 0x000fd60007ffe02e */
[----:B------:R-:W-:Y:S05]  /*5850*/  WARPSYNC.COLLECTIVE R21, `(.L_x_183) ;  /* 0x0000000015087348 */ /* 0x000fea0003c00000 */
[----:B------:R-:W-:Y:S01]  /*5860*/  VOTE.ALL P0, P0 ;  /* 0x0000000000ff7806 */ /* 0x000fe20000000000 */
[----:B------:R-:W-:-:S12]  /*5870*/  ENDCOLLECTIVE ;  /* 0x000000000000791b */ /* 0x000fd80003800000 */
.L_x_183:
[----:B------:R-:W-:Y:S05]  /*5880*/  BRA `(.L_x_184) ;  /* 0xffffffe0006c7947 */ /* 0x000fea000383ffff */
.L_x_185:
        /* <DEDUP_REMOVED lines=15> */
.L_x_277:


//--------------------- .text._ZN3cub18CUB_300001_SM_10006detail4scan20DeviceScanInitKernelINS0_13ScanTileStateIiLb1EEEEEvT_i --------------------------
	.section	.text._ZN3cub18CUB_300001_SM_10006detail4scan20DeviceScanInitKernelINS0_13ScanTileStateIiLb1EEEEEvT_i,"ax",@progbits
	.align	128
        .global         _ZN3cub18CUB_300001_SM_10006detail4scan20DeviceScanInitKernelINS0_13ScanTileStateIiLb1EEEEEvT_i
        .type           _ZN3cub18CUB_300001_SM_10006detail4scan20DeviceScanInitKernelINS0_13ScanTileStateIiLb1EEEEEvT_i,@function
        .size           _ZN3cub18CUB_300001_SM_10006detail4scan20DeviceScanInitKernelINS0_13ScanTileStateIiLb1EEEEEvT_i,(.L_x_278 - _ZN3cub18CUB_300001_SM_10006detail4scan20DeviceScanInitKernelINS0_13ScanTileStateIiLb1EEEEEvT_i)
        .other          _ZN3cub18CUB_300001_SM_10006detail4scan20DeviceScanInitKernelINS0_13ScanTileStateIiLb1EEEEEvT_i,@"STO_CUDA_ENTRY STV_DEFAULT"
_ZN3cub18CUB_300001_SM_10006detail4scan20DeviceScanInitKernelINS0_13ScanTileStateIiLb1EEEEEvT_i:
.text._ZN3cub18CUB_300001_SM_10006detail4scan20DeviceScanInitKernelINS0_13ScanTileStateIiLb1EEEEEvT_i:
[----:B------:R-:W-:Y:S01]  /*0000*/  LDC R1, c[0x0][0x37c] ;  /* 0x0000df00ff017b82 */ /* 0x000fe20000000800 */
[----:B------:R-:W0:Y:S07]  /*0010*/  S2R R0, SR_TID.X ;  /* 0x0000000000007919 */ /* 0x000e2e0000002100 */
[----:B------:R-:W1:Y:S01]  /*0020*/  S2UR UR6, SR_CTAID.X ;  /* 0x00000000000679c3 */ /* 0x000e620000002500 */
[----:B------:R-:W2:Y:S07]  /*0030*/  LDCU UR4, c[0x0][0x388] ;  /* 0x00007100ff0477ac */ /* 0x000eae0008000800 */
[----:B------:R-:W1:Y:S01]  /*0040*/  LDC R5, c[0x0][0x360] ;  /* 0x0000d800ff057b82 */ /* 0x000e620000000800 */
[----:B0-----:R-:W-:Y:S01]  /*0050*/  ISETP.GT.U32.AND P0, PT, R0, 0x1f, PT ;  /* 0x0000001f0000780c */ /* 0x001fe20003f04070 */
[----:B-1----:R-:W-:-:S03]  /*0060*/  IMAD R5, R5, UR6, R0 ;  /* 0x0000000605057c24 */ /* 0x002fc6000f8e0200 */
[----:B------:R-:W-:Y:S02]  /*0070*/  ISETP.NE.OR P0, PT, RZ, UR6, P0 ;  /* 0x00000006ff007c0c */ /* 0x000fe40008705670 */
[----:B--2---:R-:W-:Y:S01]  /*0080*/  ISETP.GE.AND P1, PT, R5, UR4, PT ;  /* 0x0000000405007c0c */ /* 0x004fe2000bf26270 */
[----:B------:R-:W0:-:S12]  /*0090*/  LDCU.64 UR4, c[0x0][0x358] ;  /* 0x00006b00ff0477ac */ /* 0x000e180008000a00 */
[----:B------:R-:W1:Y:S01]  /*00a0*/  @!P1 LDC.64 R2, c[0x0][0x380] ;  /* 0x0000e000ff029b82 */ /* 0x000e620000000a00 */
[----:B------:R-:W-:Y:S01]  /*00b0*/  @!P1 MOV R4, 0x63 ;  /* 0x0000006300049802 */ /* 0x000fe20000000f00 */
[----:B-1----:R-:W-:-:S04]  /*00c0*/  @!P1 IMAD.WIDE R2, R5, 0x8, R2 ;  /* 0x0000000805029825 */ /* 0x002fc800078e0202 */
[----:B------:R-:W-:-:S05]  /*00d0*/  HFMA2 R5, -RZ, RZ, 0, 0 ;  /* 0x00000000ff057431 */ /* 0x000fca00000001ff */
[----:B0-----:R0:W-:Y:S01]  /*00e0*/  @!P1 STG.E.64 desc[UR4][R2.64+0x100], R4 ;  /* 0x0001000402009986 */ /* 0x0011e2000c101b04 */
[----:B------:R-:W-:Y:S05]  /*00f0*/  @P0 EXIT ;  /* 0x000000000000094d */ /* 0x000fea0003800000 */
[----:B0-----:R-:W0:Y:S02]  /*0100*/  LDC.64 R2, c[0x0][0x380] ;  /* 0x0000e000ff027b82 */ /* 0x001e240000000a00 */
[----:B0-----:R-:W-:-:S05]  /*0110*/  IMAD.WIDE.U32 R2, R0, 0x8, R2 ;  /* 0x0000000800027825 */ /* 0x001fca00078e0002 */
[----:B------:R-:W-:Y:S01]  /*0120*/  STG.E.64 desc[UR4][R2.64], RZ ;  /* 0x000000ff02007986 */ /* 0x000fe2000c101b04 */
[----:B------:R-:W-:Y:S05]  /*0130*/  EXIT ;  /* 0x000000000000794d */ /* 0x000fea0003800000 */
.L_x_186:
        /* <DEDUP_REMOVED lines=12> */
.L_x_278:


//--------------------- .text._ZN3cub18CUB_300001_SM_10006detail9transform16transform_kernelINS2_10policy_hubILb1EN4cuda3std3__45tupleIJN6thrust24THRUST_300001_SM_1000_NS17counting_iteratorIiNSA_11use_defaultESC_SC_EEEEEE10policy1000El17FetchMemberValuesNSA_6detail15normal_iteratorINSA_10device_ptrIiEEEEJSD_EEEvT0_iT1_T2_DpNS2_10kernel_argIT3_EE --------------------------
	.section	.text._ZN3cub18CUB_300001_SM_10006detail9transform16transform_kernelINS2_10policy_hubILb1EN4cuda3std3__45tupleIJN6thrust24THRUST_300001_SM_1000_NS17counting_iteratorIiNSA_11use_defaultESC_SC_EEEEEE10policy1000El17FetchMemberValuesNSA_6detail15normal_iteratorINSA_10device_ptrIiEEEEJSD_EEEvT0_iT1_T2_DpNS2_10kernel_argIT3_EE,"ax",@progbits
	.align	128
        .global         _ZN3cub18CUB_300001_SM_10006detail9transform16transform_kernelINS2_10policy_hubILb1EN4cuda3std3__45tupleIJN6thrust24THRUST_300001_SM_1000_NS17counting_iteratorIiNSA_11use_defaultESC_SC_EEEEEE10policy1000El17FetchMemberValuesNSA_6detail15normal_iteratorINSA_10device_ptrIiEEEEJSD_EEEvT0_iT1_T2_DpNS2_10kernel_argIT3_EE
        .type           _ZN3cub18CUB_300001_SM_10006detail9transform16transform_kernelINS2_10policy_hubILb1EN4cuda3std3__45tupleIJN6thrust24THRUST_300001_SM_1000_NS17counting_iteratorIiNSA_11use_defaultESC_SC_EEEEEE10policy1000El17FetchMemberValuesNSA_6detail15normal_iteratorINSA_10device_ptrIiEEEEJSD_EEEvT0_iT1_T2_DpNS2_10kernel_argIT3_EE,@function
        .size           _ZN3cub18CUB_300001_SM_10006detail9transform16transform_kernelINS2_10policy_hubILb1EN4cuda3std3__45tupleIJN6thrust24THRUST_300001_SM_1000_NS17counting_iteratorIiNSA_11use_defaultESC_SC_EEEEEE10policy1000El17FetchMemberValuesNSA_6detail15normal_iteratorINSA_10device_ptrIiEEEEJSD_EEEvT0_iT1_T2_DpNS2_10kernel_argIT3_EE,(.L_x_279 - _ZN3cub18CUB_300001_SM_10006detail9transform16transform_kernelINS2_10policy_hubILb1EN4cuda3std3__45tupleIJN6thrust24THRUST_300001_SM_1000_NS17counting_iteratorIiNSA_11use_defaultESC_SC_EEEEEE10policy1000El17FetchMemberValuesNSA_6detail15normal_iteratorINSA_10device_ptrIiEEEEJSD_EEEvT0_iT1_T2_DpNS2_10kernel_argIT3_EE)
        .other          _ZN3cub18CUB_300001_SM_10006detail9transform16transform_kernelINS2_10policy_hubILb1EN4cuda3std3__45tupleIJN6thrust24THRUST_300001_SM_1000_NS17counting_iteratorIiNSA_11use_defaultESC_SC_EEEEEE10policy1000El17FetchMemberValuesNSA_6detail15normal_iteratorINSA_10device_ptrIiEEEEJSD_EEEvT0_iT1_T2_DpNS2_10kernel_argIT3_EE,@"STO_CUDA_ENTRY STV_DEFAULT"
_ZN3cub18CUB_300001_SM_10006detail9transform16transform_kernelINS2_10policy_hubILb1EN4cuda3std3__45tupleIJN6thrust24THRUST_300001_SM_1000_NS17counting_iteratorIiNSA_11use_defaultESC_SC_EEEEEE10policy1000El17FetchMemberValuesNSA_6detail15normal_iteratorINSA_10device_ptrIiEEEEJSD_EEEvT0_iT1_T2_DpNS2_10kernel_argIT3_EE:
.text._ZN3cub18CUB_300001_SM_10006detail9transform16transform_kernelINS2_10policy_hubILb1EN4cuda3std3__45tupleIJN6thrust24THRUST_300001_SM_1000_NS17counting_iteratorIiNSA_11use_defaultESC_SC_EEEEEE10policy1000El17FetchMemberValuesNSA_6detail15normal_iteratorINSA_10device_ptrIiEEEEJSD_EEEvT0_iT1_T2_DpNS2_10kernel_argIT3_EE:
[----:B------:R-:W-:Y:S08]  /*0000*/  LDC R1, c[0x0][0x37c] ;  /* 0x0000df00ff017b82 */ /* 0x000ff00000000800 */
[----:B------:R-:W0:Y:S01]  /*0010*/  LDC R16, c[0x0][0x388] ;  /* 0x0000e200ff107b82 */ /* 0x000e220000000800 */
[----:B------:R-:W1:Y:S01]  /*0020*/  LDCU.64 UR6, c[0x0][0x380] ;  /* 0x00007000ff0677ac */ /* 0x000e620008000a00 */
[----:B------:R-:W2:Y:S06]  /*0030*/  LDCU UR10, c[0x0][0x3b0] ;  /* 0x00007600ff0a77ac */ /* 0x000eac0008000800 */
[----:B------:R-:W3:Y:S01]  /*0040*/  S2UR UR4, SR_CTAID.X ;  /* 0x00000000000479c3 */ /* 0x000ee20000002500 */
[----:B------:R-:W4:Y:S07]  /*0050*/  LDCU.64 UR8, c[0x0][0x358] ;  /* 0x00006b00ff0877ac */ /* 0x000f2e0008000a00 */
[----:B------:R-:W5:Y:S01]  /*0060*/  LDC.64 R10, c[0x0][0x3a8] ;  /* 0x0000ea00ff0a7b82 */ /* 0x000f620000000a00 */
[----:B0-----:R-:W-:-:S05]  /*0070*/  IMAD.SHL.U32 R3, R16, 0x80, RZ ;  /* 0x0000008010037824 */ /* 0x001fca00078e00ff */
[----:B------:R-:W-:Y:S01]  /*0080*/  SHF.R.S32.HI R0, RZ, 0x1f, R3 ;  /* 0x0000001fff007819 */ /* 0x000fe20000011403 */
[----:B---3--:R-:W-:-:S04]  /*0090*/  IMAD.WIDE.U32 R6, R3, UR4, RZ ;  /* 0x0000000403067c25 */ /* 0x008fc8000f8e00ff */
[----:B------:R-:W-:Y:S01]  /*00a0*/  IMAD R9, R0, UR4, RZ ;  /* 0x0000000400097c24 */ /* 0x000fe2000f8e02ff */
[----:B-1----:R-:W-:-:S03]  /*00b0*/  IADD3 R4, P0, PT, -R6, UR6, RZ ;  /* 0x0000000606047c10 */ /* 0x002fc6000ff1e1ff */
[----:B------:R-:W-:Y:S01]  /*00c0*/  IMAD.IADD R9, R7, 0x1, R9 ;  /* 0x0000000107097824 */ /* 0x000fe200078e0209 */
[----:B-----5:R-:W-:-:S04]  /*00d0*/  LEA R8, P1, R6, R10, 0x2 ;  /* 0x0000000a06087211 */ /* 0x020fc800078210ff */
[----:B------:R-:W-:Y:S02]  /*00e0*/  IADD3.X R5, PT, PT, ~R9, UR7, RZ, P0, !PT ;  /* 0x0000000709057c10 */ /* 0x000fe400087fe5ff */
[----:B------:R-:W-:-:S04]  /*00f0*/  ISETP.LT.U32.AND P0, PT, R4, R3, PT ;  /* 0x000000030400720c */ /* 0x000fc80003f01070 */
[----:B------:R-:W-:Y:S02]  /*0100*/  ISETP.LT.AND.EX P0, PT, R5, R0, PT, P0 ;  /* 0x000000000500720c */ /* 0x000fe40003f01300 */
[----:B------:R-:W-:Y:S02]  /*0110*/  SHF.L.U64.HI R0, R6, 0x2, R9 ;  /* 0x0000000206007819 */ /* 0x000fe40000010209 */
[----:B------:R-:W-:-:S03]  /*0120*/  SEL R4, R4, R3, P0 ;  /* 0x0000000304047207 */ /* 0x000fc60000000000 */
[----:B------:R-:W-:Y:S01]  /*0130*/  IMAD.X R9, R0, 0x1, R11, P1 ;  /* 0x0000000100097824 */ /* 0x000fe200008e060b */
[----:B------:R-:W-:Y:S01]  /*0140*/  ISETP.NE.AND P0, PT, R3, R4, PT ;  /* 0x000000040300720c */ /* 0x000fe20003f05270 */
[----:B--2---:R-:W-:-:S12]  /*0150*/  VIADD R0, R6, UR10 ;  /* 0x0000000a06007c36 */ /* 0x004fd80008000000 */
[----:B----4-:R-:W-:Y:S05]  /*0160*/  @!P0 BRA `(.L_x_187) ;  /* 0x0000000800dc8947 */ /* 0x010fea0003800000 */
[----:B------:R-:W-:-:S13]  /*0170*/  ISETP.GE.AND P0, PT, R16, 0x1, PT ;  /* 0x000000011000780c */ /* 0x000fda0003f06270 */
[----:B------:R-:W-:Y:S05]  /*0180*/  @!P0 EXIT ;  /* 0x000000000000894d */ /* 0x000fea0003800000 */
[----:B------:R-:W0:Y:S01]  /*0190*/  LDCU UR5, c[0x0][0x3a0] ;  /* 0x00007400ff0577ac */ /* 0x000e220008000800 */
[----:B------:R-:W1:Y:S01]  /*01a0*/  S2R R5, SR_TID.X ;  /* 0x0000000000057919 */ /* 0x000e620000002100 */
[C---:B------:R-:W-:Y:S01]  /*01b0*/  ISETP.GE.U32.AND P0, PT, R16.reuse, 0x4, PT ;  /* 0x000000041000780c */ /* 0x040fe20003f06070 */
[----:B------:R-:W-:Y:S01]  /*01c0*/  HFMA2 R12, -RZ, RZ, 0, 0 ;  /* 0x00000000ff0c7431 */ /* 0x000fe200000001ff */
[----:B------:R-:W0:Y:S01]  /*01d0*/  LDCU.64 UR6, c[0x0][0x390] ;  /* 0x00007200ff0677ac */ /* 0x000e220008000a00 */
[----:B------:R-:W-:Y:S01]  /*01e0*/  LOP3.LUT R10, R16, 0x3, RZ, 0xc0, !PT ;  /* 0x00000003100a7812 */ /* 0x000fe200078ec0ff */
[----:B0-----:R-:W-:-:S04]  /*01f0*/  UIADD3 UR4, UP0, UPT, UR5, UR6, URZ ;  /* 0x0000000605047290 */ /* 0x001fc8000ff1e0ff */
[----:B------:R-:W-:Y:S02]  /*0200*/  ULEA.HI.X.SX32 UR5, UR5, UR7, 0x1, UP0 ;  /* 0x0000000705057291 */ /* 0x000fe400080f0eff */
[----:B------:R-:W-:-:S04]  /*0210*/  IMAD.U32 R2, RZ, RZ, UR4 ;  /* 0x00000004ff027e24 */ /* 0x000fc8000f8e00ff */
[----:B------:R-:W-:Y:S01]  /*0220*/  IMAD.U32 R3, RZ, RZ, UR5 ;  /* 0x00000005ff037e24 */ /* 0x000fe2000f8e00ff */
[----:B-1----:R-:W-:Y:S06]  /*0230*/  @!P0 BRA `(.L_x_188) ;  /* 0x00000008002c8947 */ /* 0x002fec0003800000 */
[----:B------:R-:W0:Y:S01]  /*0240*/  LDC.64 R14, c[0x0][0x398] ;  /* 0x0000e600ff0e7b82 */ /* 0x000e220000000a00 */
[----:B------:R-:W-:Y:S01]  /*0250*/  ISETP.GE.AND P0, PT, R5, R4, PT ;  /* 0x000000040500720c */ /* 0x000fe20003f06270 */
[----:B------:R-:W-:Y:S01]  /*0260*/  IMAD.IADD R17, R0, 0x1, R5 ;  /* 0x0000000100117824 */ /* 0x000fe200078e0205 */
[----:B------:R-:W-:Y:S01]  /*0270*/  BSSY.RECONVERGENT B0, `(.L_x_189) ;  /* 0x0000010000007945 */ /* 0x000fe20003800200 */
[----:B------:R-:W-:Y:S02]  /*0280*/  LOP3.LUT R12, R16, 0x7ffffffc, RZ, 0xc0, !PT ;  /* 0x7ffffffc100c7812 */ /* 0x000fe400078ec0ff */
[----:B0-----:R-:W-:-:S04]  /*0290*/  IMAD.WIDE R16, R17, 0x4, R14 ;  /* 0x0000000411107825 */ /* 0x001fc800078e020e */
[----:B------:R-:W-:-:S04]  /*02a0*/  IMAD.WIDE R14, R5, 0x4, R8 ;  /* 0x00000004050e7825 */ /* 0x000fc800078e0208 */
[----:B------:R-:W-:Y:S05]  /*02b0*/  @P0 BRA `(.L_x_190) ;  /* 0x00000000002c0947 */ /* 0x000fea0003800000 */
[----:B------:R-:W2:Y:S01]  /*02c0*/  LDG.E R19, desc[UR8][R16.64] ;  /* 0x0000000810137981 */ /* 0x000ea2000c1e1900 */
[----:B------:R-:W2:Y:S01]  /*02d0*/  LDCU UR4, c[0x0][0x3a4] ;  /* 0x00007480ff0477ac */ /* 0x000ea20008000800 */
[----:B------:R-:W-:Y:S01]  /*02e0*/  BSSY.RECONVERGENT B1, `(.L_x_191) ;  /* 0x0000007000017945 */ /* 0x000fe20003800200 */
[----:B------:R-:W-:Y:S01]  /*02f0*/  IMAD.MOV.U32 R11, RZ, RZ, RZ ;  /* 0x000000ffff0b7224 */ /* 0x000fe200078e00ff */
[----:B--2---:R-:W-:-:S04]  /*0300*/  ISETP.GE.AND P0, PT, R19, UR4, PT ;  /* 0x0000000413007c0c */ /* 0x004fc8000bf06270 */
[----:B------:R-:W-:-:S13]  /*0310*/  ISETP.LT.OR P0, PT, R19, RZ, P0 ;  /* 0x000000ff1300720c */ /* 0x000fda0000701670 */
[----:B------:R-:W-:Y:S05]  /*0320*/  @P0 BRA `(.L_x_192) ;  /* 0x0000000000080947 */ /* 0x000fea0003800000 */
[----:B------:R-:W-:-:S05]  /*0330*/  IMAD.WIDE.U32 R18, R19, 0xc, R2 ;  /* 0x0000000c13127825 */ /* 0x000fca00078e0002 */
[----:B------:R0:W5:Y:S02]  /*0340*/  LDG.E R11, desc[UR8][R18.64] ;  /* 0x00000008120b7981 */ /* 0x000164000c1e1900 */
.L_x_192:
[----:B------:R-:W-:Y:S05]  /*0350*/  BSYNC.RECONVERGENT B1 ;  /* 0x0000000000017941 */ /* 0x000fea0003800200 */
.L_x_191:
[----:B-----5:R1:W-:Y:S02]  /*0360*/  STG.E desc[UR8][R14.64], R11 ;  /* 0x0000000b0e007986 */ /* 0x0203e4000c101908 */
.L_x_190:
[----:B------:R-:W-:Y:S05]  /*0370*/  BSYNC.RECONVERGENT B0 ;  /* 0x0000000000007941 */ /* 0x000fea0003800200 */
.L_x_189:
[----:B-1----:R-:W-:Y:S01]  /*0380*/  VIADD R11, R5, 0x80 ;  /* 0x00000080050b7836 */ /* 0x002fe20000000000 */
[----:B------:R-:W-:Y:S04]  /*0390*/  BSSY.RECONVERGENT B0, `(.L_x_193) ;  /* 0x000000e000007945 */ /* 0x000fe80003800200 */
[----:B------:R-:W-:-:S13]  /*03a0*/  ISETP.GE.AND P0, PT, R11, R4, PT ;  /* 0x000000040b00720c */ /* 0x000fda0003f06270 */
[----:B------:R-:W-:Y:S05]  /*03b0*/  @P0 BRA `(.L_x_194) ;  /* 0x00000000002c0947 */ /* 0x000fea0003800000 */
[----:B0-----:R-:W2:Y:S01]  /*03c0*/  LDG.E R19, desc[UR8][R16.64+0x200] ;  /* 0x0002000810137981 */ /* 0x001ea2000c1e1900 */
        /* <DEDUP_REMOVED lines=8> */
.L_x_196:
[----:B------:R-:W-:Y:S05]  /*0450*/  BSYNC.RECONVERGENT B1 ;  /* 0x0000000000017941 */ /* 0x000fea0003800200 */
.L_x_195:
[----:B-----5:R1:W-:Y:S02]  /*0460*/  STG.E desc[UR8][R14.64+0x200], R11 ;  /* 0x0002000b0e007986 */ /* 0x0203e4000c101908 */
.L_x_194:
[----:B------:R-:W-:Y:S05]  /*0470*/  BSYNC.RECONVERGENT B0 ;  /* 0x0000000000007941 */ /* 0x000fea0003800200 */
.L_x_193:
        /* <DEDUP_REMOVED lines=13> */
.L_x_200:
[----:B------:R-:W-:Y:S05]  /*0550*/  BSYNC.RECONVERGENT B1 ;  /* 0x0000000000017941 */ /* 0x000fea0003800200 */
.L_x_199:
[----:B-----5:R1:W-:Y:S02]  /*0560*/  STG.E desc[UR8][R14.64+0x400], R11 ;  /* 0x0004000b0e007986 */ /* 0x0203e4000c101908 */
.L_x_198:
[----:B------:R-:W-:Y:S05]  /*0570*/  BSYNC.RECONVERGENT B0 ;  /* 0x0000000000007941 */ /* 0x000fea0003800200 */
.L_x_197:
[----:B-1----:R-:W-:Y:S01]  /*0580*/  IADD3 R11, PT, PT, R5, 0x180, RZ ;  /* 0x00000180050b7810 */ /* 0x002fe20007ffe0ff */
[----:B------:R-:W-:Y:S03]  /*0590*/  BSSY.RECONVERGENT B0, `(.L_x_201) ;  /* 0x000000e000007945 */ /* 0x000fe60003800200 */
[----:B------:R-:W-:-:S13]  /*05a0*/  ISETP.GE.AND P0, PT, R11, R4, PT ;  /* 0x000000040b00720c */ /* 0x000fda0003f06270 */
        /* <DEDUP_REMOVED lines=10> */
.L_x_204:
[----:B------:R-:W-:Y:S05]  /*0650*/  BSYNC.RECONVERGENT B1 ;  /* 0x0000000000017941 */ /* 0x000fea0003800200 */
.L_x_203:
[----:B-----5:R2:W-:Y:S02]  /*0660*/  STG.E desc[UR8][R14.64+0x600], R11 ;  /* 0x0006000b0e007986 */ /* 0x0205e4000c101908 */
.L_x_202:
[----:B------:R-:W-:Y:S05]  /*0670*/  BSYNC.RECONVERGENT B0 ;  /* 0x0000000000007941 */ /* 0x000fea0003800200 */
.L_x_201:
[----:B------:R-:W-:-:S13]  /*0680*/  ISETP.NE.AND P0, PT, R12, 0x4, PT ;  /* 0x000000040c00780c */ /* 0x000fda0003f05270 */
[----:B------:R-:W-:Y:S05]  /*0690*/  @!P0 BRA `(.L_x_188) ;  /* 0x0000000400148947 */ /* 0x000fea0003800000 */
[----:B--2---:R-:W2:Y:S01]  /*06a0*/  LDC.64 R14, c[0x0][0x398] ;  /* 0x0000e600ff0e7b82 */ /* 0x004ea20000000a00 */
[----:B------:R-:W-:Y:S01]  /*06b0*/  IMAD.MOV.U32 R11, RZ, RZ, 0x4 ;  /* 0x00000004ff0b7424 */ /* 0x000fe200078e00ff */
[----:B------:R-:W3:Y:S06]  /*06c0*/  LDCU UR4, c[0x0][0x3a4] ;  /* 0x00007480ff0477ac */ /* 0x000eec0008000800 */
.L_x_221:
[C---:B0-----:R-:W-:Y:S01]  /*06d0*/  IMAD R13, R11.reuse, 0x80, R5 ;  /* 0x000000800b0d7824 */ /* 0x041fe200078e0205 */
[----:B------:R-:W-:Y:S01]  /*06e0*/  BSSY.RECONVERGENT B0, `(.L_x_205) ;  /* 0x0000012000007945 */ /* 0x000fe20003800200 */
[----:B------:R-:W-:Y:S02]  /*06f0*/  VIADD R11, R11, 0x4 ;  /* 0x000000040b0b7836 */ /* 0x000fe40000000000 */
[----:B0---4-:R-:W-:Y:S01]  /*0700*/  IMAD.IADD R19, R0, 0x1, R13 ;  /* 0x0000000100137824 */ /* 0x011fe200078e020d */
[C---:B------:R-:W-:Y:S01]  /*0710*/  ISETP.GE.AND P0, PT, R13.reuse, R4, PT ;  /* 0x000000040d00720c */ /* 0x040fe20003f06270 */
[----:B-1-3--:R-:W-:Y:S01]  /*0720*/  IMAD.WIDE R16, R13, 0x4, R8 ;  /* 0x000000040d107825 */ /* 0x00afe200078e0208 */
[----:B------:R-:W-:-:S03]  /*0730*/  ISETP.NE.AND P1, PT, R11, R12, PT ;  /* 0x0000000c0b00720c */ /* 0x000fc60003f25270 */
[----:B--2---:R-:W-:-:S08]  /*0740*/  IMAD.WIDE R18, R19, 0x4, R14 ;  /* 0x0000000413127825 */ /* 0x004fd000078e020e */
[----:B------:R-:W-:Y:S05]  /*0750*/  @P0 BRA `(.L_x_206) ;  /* 0x0000000000280947 */ /* 0x000fea0003800000 */
[----:B------:R-:W3:Y:S01]  /*0760*/  LDG.E R23, desc[UR8][R18.64] ;  /* 0x0000000812177981 */ /* 0x000ee2000c1e1900 */
[----:B------:R-:W-:Y:S01]  /*0770*/  BSSY.RECONVERGENT B1, `(.L_x_207) ;  /* 0x0000007000017945 */ /* 0x000fe20003800200 */
[----:B------:R-:W-:Y:S01]  /*0780*/  IMAD.MOV.U32 R21, RZ, RZ, RZ ;  /* 0x000000ffff157224 */ /* 0x000fe200078e00ff */
[----:B---3--:R-:W-:-:S04]  /*0790*/  ISETP.GE.AND P0, PT, R23, UR4, PT ;  /* 0x0000000417007c0c */ /* 0x008fc8000bf06270 */
[----:B------:R-:W-:-:S13]  /*07a0*/  ISETP.LT.OR P0, PT, R23, RZ, P0 ;  /* 0x000000ff1700720c */ /* 0x000fda0000701670 */
[----:B------:R-:W-:Y:S05]  /*07b0*/  @P0 BRA `(.L_x_208) ;  /* 0x0000000000080947 */ /* 0x000fea0003800000 */
[----:B------:R-:W-:-:S06]  /*07c0*/  IMAD.WIDE.U32 R20, R23, 0xc, R2 ;  /* 0x0000000c17147825 */ /* 0x000fcc00078e0002 */
[----:B------:R0:W5:Y:S02]  /*07d0*/  LDG.E R21, desc[UR8][R20.64] ;  /* 0x0000000814157981 */ /* 0x000164000c1e1900 */
.L_x_208:
[----:B------:R-:W-:Y:S05]  /*07e0*/  BSYNC.RECONVERGENT B1 ;  /* 0x0000000000017941 */ /* 0x000fea0003800200 */
.L_x_207:
[----:B-----5:R1:W-:Y:S02]  /*07f0*/  STG.E desc[UR8][R16.64], R21 ;  /* 0x0000001510007986 */ /* 0x0203e4000c101908 */
.L_x_206:
[----:B---3--:R-:W-:Y:S05]  /*0800*/  BSYNC.RECONVERGENT B0 ;  /* 0x0000000000007941 */ /* 0x008fea0003800200 */
.L_x_205:
[----:B-1----:R-:W-:Y:S01]  /*0810*/  IADD3 R21, PT, PT, R13, 0x80, RZ ;  /* 0x000000800d157810 */ /* 0x002fe20007ffe0ff */
[----:B------:R-:W-:Y:S03]  /*0820*/  BSSY.RECONVERGENT B0, `(.L_x_209) ;  /* 0x000000d000007945 */ /* 0x000fe60003800200 */
[----:B------:R-:W-:-:S13]  /*0830*/  ISETP.GE.AND P0, PT, R21, R4, PT ;  /* 0x000000041500720c */ /* 0x000fda0003f06270 */
[----:B------:R-:W-:Y:S05]  /*0840*/  @P0 BRA `(.L_x_210) ;  /* 0x0000000000280947 */ /* 0x000fea0003800000 */
[----:B------:R-:W2:Y:S01]  /*0850*/  LDG.E R23, desc[UR8][R18.64+0x200] ;  /* 0x0002000812177981 */ /* 0x000ea2000c1e1900 */
[----:B------:R-:W-:Y:S01]  /*0860*/  BSSY.RECONVERGENT B1, `(.L_x_211) ;  /* 0x0000007000017945 */ /* 0x000fe20003800200 */
[----:B------:R-:W-:Y:S01]  /*0870*/  IMAD.MOV.U32 R21, RZ, RZ, RZ ;  /* 0x000000ffff157224 */ /* 0x000fe200078e00ff */
[----:B--2---:R-:W-:-:S04]  /*0880*/  ISETP.GE.AND P0, PT, R23, UR4, PT ;  /* 0x0000000417007c0c */ /* 0x004fc8000bf06270 */
[----:B------:R-:W-:-:S13]  /*0890*/  ISETP.LT.OR P0, PT, R23, RZ, P0 ;  /* 0x000000ff1700720c */ /* 0x000fda0000701670 */
[----:B------:R-:W-:Y:S05]  /*08a0*/  @P0 BRA `(.L_x_212) ;  /* 0x0000000000080947 */ /* 0x000fea0003800000 */
[----:B0-----:R-:W-:-:S06]  /*08b0*/  IMAD.WIDE.U32 R20, R23, 0xc, R2 ;  /* 0x0000000c17147825 */ /* 0x001fcc00078e0002 */
[----:B------:R1:W5:Y:S02]  /*08c0*/  LDG.E R21, desc[UR8][R20.64] ;  /* 0x0000000814157981 */ /* 0x000364000c1e1900 */
.L_x_212:
[----:B------:R-:W-:Y:S05]  /*08d0*/  BSYNC.RECONVERGENT B1 ;  /* 0x0000000000017941 */ /* 0x000fea0003800200 */
.L_x_211:
[----:B-----5:R2:W-:Y:S02]  /*08e0*/  STG.E desc[UR8][R16.64+0x200], R21 ;  /* 0x0002001510007986 */ /* 0x0205e4000c101908 */
.L_x_210:
[----:B------:R-:W-:Y:S05]  /*08f0*/  BSYNC.RECONVERGENT B0 ;  /* 0x0000000000007941 */ /* 0x000fea0003800200 */
.L_x_209:
[----:B--2---:R-:W-:Y:S01]  /*0900*/  VIADD R21, R13, 0x100 ;  /* 0x000001000d157836 */ /* 0x004fe20000000000 */
[----:B------:R-:W-:Y:S04]  /*0910*/  BSSY.RECONVERGENT B0, `(.L_x_213) ;  /* 0x000000d000007945 */ /* 0x000fe80003800200 */
        /* <DEDUP_REMOVED lines=8> */
[----:B01----:R-:W-:-:S06]  /*09a0*/  IMAD.WIDE.U32 R20, R23, 0xc, R2 ;  /* 0x0000000c17147825 */ /* 0x003fcc00078e0002 */
[----:B------:R2:W5:Y:S02]  /*09b0*/  LDG.E R21, desc[UR8][R20.64] ;  /* 0x0000000814157981 */ /* 0x000564000c1e1900 */
.L_x_216:
[----:B------:R-:W-:Y:S05]  /*09c0*/  BSYNC.RECONVERGENT B1 ;  /* 0x0000000000017941 */ /* 0x000fea0003800200 */
.L_x_215:
[----:B-----5:R3:W-:Y:S02]  /*09d0*/  STG.E desc[UR8][R16.64+0x400], R21 ;  /* 0x0004001510007986 */ /* 0x0207e4000c101908 */
.L_x_214:
[----:B------:R-:W-:Y:S05]  /*09e0*/  BSYNC.RECONVERGENT B0 ;  /* 0x0000000000007941 */ /* 0x000fea0003800200 */
.L_x_213:
[----:B------:R-:W-:Y:S01]  /*09f0*/  VIADD R13, R13, 0x180 ;  /* 0x000001800d0d7836 */ /* 0x000fe20000000000 */
[----:B------:R-:W-:Y:S04]  /*0a00*/  BSSY.RECONVERGENT B0, `(.L_x_217) ;  /* 0x000000d000007945 */ /* 0x000fe80003800200 */
[----:B------:R-:W-:-:S13]  /*0a10*/  ISETP.GE.AND P0, PT, R13, R4, PT ;  /* 0x000000040d00720c */ /* 0x000fda0003f06270 */
[----:B------:R-:W-:Y:S05]  /*0a20*/  @P0 BRA `(.L_x_218) ;  /* 0x0000000000280947 */ /* 0x000fea0003800000 */
[----:B------:R-:W4:Y:S01]  /*0a30*/  LDG.E R19, desc[UR8][R18.64+0x600] ;  /* 0x0006000812137981 */ /* 0x000f22000c1e1900 */
[----:B------:R-:W-:Y:S01]  /*0a40*/  BSSY.RECONVERGENT B1, `(.L_x_219) ;  /* 0x0000007000017945 */ /* 0x000fe20003800200 */
[----:B------:R-:W-:Y:S01]  /*0a50*/  IMAD.MOV.U32 R13, RZ, RZ, RZ ;  /* 0x000000ffff0d7224 */ /* 0x000fe200078e00ff */
[----:B----4-:R-:W-:-:S04]  /*0a60*/  ISETP.GE.AND P0, PT, R19, UR4, PT ;  /* 0x0000000413007c0c */ /* 0x010fc8000bf06270 */
[----:B------:R-:W-:-:S13]  /*0a70*/  ISETP.LT.OR P0, PT, R19, RZ, P0 ;  /* 0x000000ff1300720c */ /* 0x000fda0000701670 */
[----:B------:R-:W-:Y:S05]  /*0a80*/  @P0 BRA `(.L_x_220) ;  /* 0x0000000000080947 */ /* 0x000fea0003800000 */
[----:B------:R-:W-:-:S05]  /*0a90*/  IMAD.WIDE.U32 R18, R19, 0xc, R2 ;  /* 0x0000000c13127825 */ /* 0x000fca00078e0002 */
[----:B------:R4:W5:Y:S02]  /*0aa0*/  LDG.E R13, desc[UR8][R18.64] ;  /* 0x00000008120d7981 */ /* 0x000964000c1e1900 */
.L_x_220:
[----:B------:R-:W-:Y:S05]  /*0ab0*/  BSYNC.RECONVERGENT B1 ;  /* 0x0000000000017941 */ /* 0x000fea0003800200 */
.L_x_219:
[----:B-----5:R0:W-:Y:S02]  /*0ac0*/  STG.E desc[UR8][R16.64+0x600], R13 ;  /* 0x0006000d10007986 */ /* 0x0201e4000c101908 */
.L_x_218:
[----:B------:R-:W-:Y:S05]  /*0ad0*/  BSYNC.RECONVERGENT B0 ;  /* 0x0000000000007941 */ /* 0x000fea0003800200 */
.L_x_217:
[----:B------:R-:W-:Y:S05]  /*0ae0*/  @P1 BRA `(.L_x_221) ;  /* 0xfffffff800f81947 */ /* 0x000fea000383ffff */
.L_x_188:
[----:B------:R-:W-:-:S13]  /*0af0*/  ISETP.NE.AND P0, PT, R10, RZ, PT ;  /* 0x000000ff0a00720c */ /* 0x000fda0003f05270 */
[----:B------:R-:W-:Y:S05]  /*0b00*/  @!P0 EXIT ;  /* 0x000000000000894d */ /* 0x000fea0003800000 */
[----:B------:R-:W5:Y:S01]  /*0b10*/  LDCU UR4, c[0x0][0x3b0] ;  /* 0x00007600ff0477ac */ /* 0x000f620008000800 */
[----:B--2---:R-:W2:Y:S01]  /*0b20*/  LDC.64 R14, c[0x0][0x398] ;  /* 0x0000e600ff0e7b82 */ /* 0x004ea20000000a00 */
[----:B------:R-:W-:Y:S01]  /*0b30*/  IMAD.MOV R0, RZ, RZ, -R10 ;  /* 0x000000ffff007224 */ /* 0x000fe200078e0a0a */
[----:B------:R-:W0:Y:S01]  /*0b40*/  LDCU UR5, c[0x0][0x3a4] ;  /* 0x00007480ff0577ac */ /* 0x000e220008000800 */
[--C-:B-----5:R-:W-:Y:S01]  /*0b50*/  IADD3 R7, PT, PT, R6, UR4, R5.reuse ;  /* 0x0000000406077c10 */ /* 0x120fe2000fffe005 */
[----:B------:R-:W-:-:S03]  /*0b60*/  IMAD R5, R12, 0x80, R5 ;  /* 0x000000800c057824 */ /* 0x000fc600078e0205 */
[----:B0-----:R-:W-:-:S07]  /*0b70*/  LEA R13, R12, R7, 0x7 ;  /* 0x000000070c0d7211 */ /* 0x001fce00078e38ff */
.L_x_226:
[----:B------:R-:W-:Y:S01]  /*0b80*/  ISETP.GE.AND P0, PT, R5, R4, PT ;  /* 0x000000040500720c */ /* 0x000fe20003f06270 */
[----:B------:R-:W-:Y:S01]  /*0b90*/  VIADD R0, R0, 0x1 ;  /* 0x0000000100007836 */ /* 0x000fe20000000000 */
[----:B------:R-:W-:Y:S04]  /*0ba0*/  BSSY.RECONVERGENT B0, `(.L_x_222) ;  /* 0x000000f000007945 */ /* 0x000fe80003800200 */
[----:B------:R-:W-:-:S07]  /*0bb0*/  ISETP.NE.AND P1, PT, R0, RZ, PT ;  /* 0x000000ff0000720c */ /* 0x000fce0003f25270 */
[----:B01----:R-:W-:Y:S06]  /*0bc0*/  @P0 BRA `(.L_x_223) ;  /* 0x0000000000300947 */ /* 0x003fec0003800000 */
[----:B--2---:R-:W-:-:S06]  /*0bd0*/  IMAD.WIDE R6, R13, 0x4, R14 ;  /* 0x000000040d067825 */ /* 0x004fcc00078e020e */
[----:B------:R-:W2:Y:S01]  /*0be0*/  LDG.E R7, desc[UR8][R6.64] ;  /* 0x0000000806077981 */ /* 0x000ea2000c1e1900 */
[----:B------:R-:W-:Y:S01]  /*0bf0*/  BSSY.RECONVERGENT B1, `(.L_x_224) ;  /* 0x0000008000017945 */ /* 0x000fe20003800200 */
[----:B------:R-:W-:-:S04]  /*0c00*/  IMAD.WIDE R10, R5, 0x4, R8 ;  /* 0x00000004050a7825 */ /* 0x000fc800078e0208 */
[----:B-1-3--:R-:W-:Y:S01]  /*0c10*/  IMAD.MOV.U32 R17, RZ, RZ, RZ ;  /* 0x000000ffff117224 */ /* 0x00afe200078e00ff */
[----:B--2---:R-:W-:-:S04]  /*0c20*/  ISETP.GE.AND P0, PT, R7, UR5, PT ;  /* 0x0000000507007c0c */ /* 0x004fc8000bf06270 */
[----:B------:R-:W-:-:S13]  /*0c30*/  ISETP.LT.OR P0, PT, R7, RZ, P0 ;  /* 0x000000ff0700720c */ /* 0x000fda0000701670 */
[----:B------:R-:W-:Y:S05]  /*0c40*/  @P0 BRA `(.L_x_225) ;  /* 0x0000000000080947 */ /* 0x000fea0003800000 */
[----:B------:R-:W-:-:S05]  /*0c50*/  IMAD.WIDE.U32 R6, R7, 0xc, R2 ;  /* 0x0000000c07067825 */ /* 0x000fca00078e0002 */
[----:B------:R0:W5:Y:S02]  /*0c60*/  LDG.E R17, desc[UR8][R6.64] ;  /* 0x0000000806117981 */ /* 0x000164000c1e1900 */
.L_x_225:
[----:B------:R-:W-:Y:S05]  /*0c70*/  BSYNC.RECONVERGENT B1 ;  /* 0x0000000000017941 */ /* 0x000fea0003800200 */
.L_x_224:
[----:B-----5:R1:W-:Y:S02]  /*0c80*/  STG.E desc[UR8][R10.64], R17 ;  /* 0x000000110a007986 */ /* 0x0203e4000c101908 */
.L_x_223:
[----:B------:R-:W-:Y:S05]  /*0c90*/  BSYNC.RECONVERGENT B0 ;  /* 0x0000000000007941 */ /* 0x000fea0003800200 */
.L_x_222:
[----:B------:R-:W-:Y:S02]  /*0ca0*/  VIADD R5, R5, 0x80 ;  /* 0x0000008005057836 */ /* 0x000fe40000000000 */
[----:B------:R-:W-:Y:S01]  /*0cb0*/  VIADD R13, R13, 0x80 ;  /* 0x000000800d0d7836 */ /* 0x000fe20000000000 */
[----:B------:R-:W-:Y:S06]  /*0cc0*/  @P1 BRA `(.L_x_226) ;  /* 0xfffffffc00ac1947 */ /* 0x000fec000383ffff */
[----:B------:R-:W-:Y:S05]  /*0cd0*/  EXIT ;  /* 0x000000000000794d */ /* 0x000fea0003800000 */
.L_x_187:
[----:B------:R-:W-:-:S13]  /*0ce0*/  ISETP.GE.AND P0, PT, R16, 0x1, PT ;  /* 0x000000011000780c */ /* 0x000fda0003f06270 */
[----:B------:R-:W-:Y:S05]  /*0cf0*/  @!P0 EXIT ;  /* 0x000000000000894d */ /* 0x000fea0003800000 */
[----:B------:R-:W0:Y:S01]  /*0d00*/  LDCU UR4, c[0x0][0x3a0] ;  /* 0x00007400ff0477ac */ /* 0x000e220008000800 */
[----:B------:R-:W1:Y:S01]  /*0d10*/  S2R R2, SR_TID.X ;  /* 0x0000000000027919 */ /* 0x000e620000002100 */
[C---:B------:R-:W-:Y:S01]  /*0d20*/  ISETP.GE.U32.AND P0, PT, R16.reuse, 0x8, PT ;  /* 0x000000081000780c */ /* 0x040fe20003f06070 */
[----:B------:R-:W-:Y:S01]  /*0d30*/  IMAD.MOV.U32 R5, RZ, RZ, RZ ;  /* 0x000000ffff057224 */ /* 0x000fe200078e00ff */
[----:B------:R-:W0:Y:S01]  /*0d40*/  LDCU.64 UR6, c[0x0][0x390] ;  /* 0x00007200ff0677ac */ /* 0x000e220008000a00 */
[----:B------:R-:W-:Y:S01]  /*0d50*/  LOP3.LUT R3, R16, 0x7, RZ, 0xc0, !PT ;  /* 0x0000000710037812 */ /* 0x000fe200078ec0ff */
[----:B0-----:R-:W-:-:S04]  /*0d60*/  UIADD3 UR6, UP0, UPT, UR4, UR6, URZ ;  /* 0x0000000604067290 */ /* 0x001fc8000ff1e0ff */
[----:B------:R-:W-:Y:S02]  /*0d70*/  ULEA.HI.X.SX32 UR7, UR4, UR7, 0x1, UP0 ;  /* 0x0000000704077291 */ /* 0x000fe400080f0eff */
[----:B------:R-:W-:-:S04]  /*0d80*/  MOV R10, UR6 ;  /* 0x00000006000a7c02 */ /* 0x000fc80008000f00 */
[----:B------:R-:W-:Y:S01]  /*0d90*/  IMAD.U32 R11, RZ, RZ, UR7 ;  /* 0x00000007ff0b7e24 */ /* 0x000fe2000f8e00ff */
[----:B-1----:R-:W-:Y:S06]  /*0da0*/  @!P0 BRA `(.L_x_227) ;  /* 0x0000000800448947 */ /* 0x002fec0003800000 */
[----:B------:R-:W0:Y:S01]  /*0db0*/  LDCU.64 UR4, c[0x0][0x398] ;  /* 0x00007300ff0477ac */ /* 0x000e220008000a00 */
[----:B------:R-:W-:Y:S01]  /*0dc0*/  IADD3 R17, PT, PT, R6, UR10, R2 ;  /* 0x0000000a06117c10 */ /* 0x000fe2000fffe002 */
[----:B0-----:R-:W-:-:S04]  /*0dd0*/  UIADD3 UR4, UP0, UPT, UR4, 0x800, URZ ;  /* 0x0000080004047890 */ /* 0x001fc8000ff1e0ff */
[----:B------:R-:W-:Y:S02]  /*0de0*/  UIADD3.X UR5, UPT, UPT, URZ, UR5, URZ, UP0, !UPT ;  /* 0x00000005ff057290 */ /* 0x000fe400087fe4ff */
[----:B------:R-:W-:-:S04]  /*0df0*/  IMAD.U32 R12, RZ, RZ, UR4 ;  /* 0x00000004ff0c7e24 */ /* 0x000fc8000f8e00ff */
[----:B------:R-:W-:Y:S01]  /*0e00*/  IMAD.U32 R13, RZ, RZ, UR5 ;  /* 0x00000005ff0d7e24 */ /* 0x000fe2000f8e00ff */
[----:B------:R-:W0:Y:S01]  /*0e10*/  LDCU UR4, c[0x0][0x3a4] ;  /* 0x00007480ff0477ac */ /* 0x000e220008000800 */
[----:B------:R-:W-:-:S05]  /*0e20*/  IMAD.WIDE R18, R17, 0x4, R12 ;  /* 0x0000000411127825 */ /* 0x000fca00078e020c */
[----:B------:R-:W0:Y:S01]  /*0e30*/  LDG.E R5, desc[UR8][R18.64+-0x800] ;  /* 0xfff8000812057981 */ /* 0x000e22000c1e1900 */
[----:B------:R-:W-:Y:S01]  /*0e40*/  IMAD.MOV.U32 R25, RZ, RZ, RZ ;  /* 0x000000ffff197224 */ /* 0x000fe200078e00ff */
[----:B0-----:R-:W-:-:S04]  /*0e50*/  ISETP.GE.AND P0, PT, R5, UR4, PT ;  /* 0x0000000405007c0c */ /* 0x001fc8000bf06270 */
[----:B------:R-:W-:-:S13]  /*0e60*/  ISETP.LT.OR P0, PT, R5, RZ, P0 ;  /* 0x000000ff0500720c */ /* 0x000fda0000701670 */
[----:B------:R-:W-:-:S05]  /*0e70*/  @!P0 IMAD.WIDE.U32 R4, R5, 0xc, R10 ;  /* 0x0000000c05048825 */ /* 0x000fca00078e000a */
[----:B------:R-:W2:Y:S01]  /*0e80*/  @!P0 LDG.E R25, desc[UR8][R4.64] ;  /* 0x0000000804198981 */ /* 0x000ea2000c1e1900 */
[----:B------:R-:W-:-:S05]  /*0e90*/  IMAD.WIDE.U32 R6, R2, 0x4, R8 ;  /* 0x0000000402067825 */ /* 0x000fca00078e0008 */
[----:B--2---:R0:W-:Y:S04]  /*0ea0*/  STG.E desc[UR8][R6.64], R25 ;  /* 0x0000001906007986 */ /* 0x0041e8000c101908 */
[----:B------:R-:W2:Y:S01]  /*0eb0*/  LDG.E R23, desc[UR8][R18.64+-0x600] ;  /* 0xfffa000812177981 */ /* 0x000ea2000c1e1900 */
[----:B------:R-:W-:Y:S02]  /*0ec0*/  MOV R27, RZ ;  /* 0x000000ff001b7202 */ /* 0x000fe40000000f00 */
[----:B--2---:R-:W-:-:S04]  /*0ed0*/  ISETP.GE.AND P0, PT, R23, UR4, PT ;  /* 0x0000000417007c0c */ /* 0x004fc8000bf06270 */
[----:B------:R-:W-:-:S13]  /*0ee0*/  ISETP.LT.OR P0, PT, R23, RZ, P0 ;  /* 0x000000ff1700720c */ /* 0x000fda0000701670 */
[----:B------:R-:W-:-:S05]  /*0ef0*/  @!P0 IMAD.WIDE.U32 R22, R23, 0xc, R10 ;  /* 0x0000000c17168825 */ /* 0x000fca00078e000a */
[----:B------:R-:W2:Y:S01]  /*0f00*/  @!P0 LDG.E R27, desc[UR8][R22.64] ;  /* 0x00000008161b8981 */ /* 0x000ea2000c1e1900 */
[----:B------:R-:W-:Y:S01]  /*0f10*/  IADD3 R14, P0, PT, R8, 0x600, RZ ;  /* 0x00000600080e7810 */ /* 0x000fe20007f1e0ff */
[----:B------:R-:W-:-:S04]  /*0f20*/  VIADD R21, R2, 0x80 ;  /* 0x0000008002157836 */ /* 0x000fc80000000000 */
[----:B------:R-:W-:Y:S02]  /*0f30*/  IMAD.X R15, RZ, RZ, R9, P0 ;  /* 0x000000ffff0f7224 */ /* 0x000fe400000e0609 */
[----:B------:R-:W-:-:S05]  /*0f40*/  IMAD.WIDE R20, R21, 0x4, R14 ;  /* 0x0000000415147825 */ /* 0x000fca00078e020e */
[----:B--2---:R1:W-:Y:S04]  /*0f50*/  STG.E desc[UR8][R20.64+-0x600], R27 ;  /* 0xfffa001b14007986 */ /* 0x0043e8000c101908 */
[----:B------:R-:W2:Y:S01]  /*0f60*/  LDG.E R5, desc[UR8][R18.64+-0x400] ;  /* 0xfffc000812057981 */ /* 0x000ea2000c1e1900 */
[----:B0-----:R-:W-:Y:S01]  /*0f70*/  IMAD.MOV.U32 R25, RZ, RZ, RZ ;  /* 0x000000ffff197224 */ /* 0x001fe200078e00ff */
[----:B--2---:R-:W-:-:S04]  /*0f80*/  ISETP.GE.AND P0, PT, R5, UR4, PT ;  /* 0x0000000405007c0c */ /* 0x004fc8000bf06270 */
[----:B------:R-:W-:-:S13]  /*0f90*/  ISETP.LT.OR P0, PT, R5, RZ, P0 ;  /* 0x000000ff0500720c */ /* 0x000fda0000701670 */
[----:B------:R-:W-:-:S05]  /*0fa0*/  @!P0 IMAD.WIDE.U32 R4, R5, 0xc, R10 ;  /* 0x0000000c05048825 */ /* 0x000fca00078e000a */
[----:B------:R-:W2:Y:S04]  /*0fb0*/  @!P0 LDG.E R25, desc[UR8][R4.64] ;  /* 0x0000000804198981 */ /* 0x000ea8000c1e1900 */
[----:B--2---:R0:W-:Y:S04]  /*0fc0*/  STG.E desc[UR8][R20.64+-0x400], R25 ;  /* 0xfffc001914007986 */ /* 0x0041e8000c101908 */
[----:B------:R-:W2:Y:S01]  /*0fd0*/  LDG.E R23, desc[UR8][R18.64+-0x200] ;  /* 0xfffe000812177981 */ /* 0x000ea2000c1e1900 */
[----:B-1----:R-:W-:Y:S01]  /*0fe0*/  IMAD.MOV.U32 R27, RZ, RZ, RZ ;  /* 0x000000ffff1b7224 */ /* 0x002fe200078e00ff */
[----:B--2---:R-:W-:-:S04]  /*0ff0*/  ISETP.GE.AND P0, PT, R23, UR4, PT ;  /* 0x0000000417007c0c */ /* 0x004fc8000bf06270 */
[----:B------:R-:W-:-:S13]  /*1000*/  ISETP.LT.OR P0, PT, R23, RZ, P0 ;  /* 0x000000ff1700720c */ /* 0x000fda0000701670 */
[----:B------:R-:W-:-:S05]  /*1010*/  @!P0 IMAD.WIDE.U32 R22, R23, 0xc, R10 ;  /* 0x0000000c17168825 */ /* 0x000fca00078e000a */
[----:B------:R-:W2:Y:S04]  /*1020*/  @!P0 LDG.E R27, desc[UR8][R22.64] ;  /* 0x00000008161b8981 */ /* 0x000ea8000c1e1900 */
        /* <DEDUP_REMOVED lines=9> */
[----:B-1----:R-:W-:Y:S01]  /*10c0*/  HFMA2 R27, -RZ, RZ, 0, 0 ;  /* 0x00000000ff1b7431 */ /* 0x002fe200000001ff */
[----:B--2---:R-:W-:-:S04]  /*10d0*/  ISETP.GE.AND P0, PT, R29, UR4, PT ;  /* 0x000000041d007c0c */ /* 0x004fc8000bf06270 */
[----:B------:R-:W-:-:S13]  /*10e0*/  ISETP.LT.OR P0, PT, R29, RZ, P0 ;  /* 0x000000ff1d00720c */ /* 0x000fda0000701670 */
[----:B------:R-:W-:-:S05]  /*10f0*/  @!P0 IMAD.WIDE.U32 R22, R29, 0xc, R10 ;  /* 0x0000000c1d168825 */ /* 0x000fca00078e000a */
[----:B------:R-:W2:Y:S04]  /*1100*/  @!P0 LDG.E R27, desc[UR8][R22.64] ;  /* 0x00000008161b8981 */ /* 0x000ea8000c1e1900 */
[----:B--2---:R1:W-:Y:S04]  /*1110*/  STG.E desc[UR8][R20.64+0x200], R27 ;  /* 0x0002001b14007986 */ /* 0x0043e8000c101908 */
[----:B------:R-:W2:Y:S01]  /*1120*/  LDG.E R29, desc[UR8][R18.64+0x400] ;  /* 0x00040008121d7981 */ /* 0x000ea2000c1e1900 */
[----:B------:R-:W-:Y:S01]  /*1130*/  IMAD.MOV.U32 R4, RZ, RZ, RZ ;  /* 0x000000ffff047224 */ /* 0x000fe200078e00ff */
[----:B--2---:R-:W-:-:S04]  /*1140*/  ISETP.GE.AND P0, PT, R29, UR4, PT ;  /* 0x000000041d007c0c */ /* 0x004fc8000bf06270 */
[----:B------:R-:W-:-:S13]  /*1150*/  ISETP.LT.OR P0, PT, R29, RZ, P0 ;  /* 0x000000ff1d00720c */ /* 0x000fda0000701670 */
[----:B0-----:R-:W-:-:S05]  /*1160*/  @!P0 IMAD.WIDE.U32 R24, R29, 0xc, R10 ;  /* 0x0000000c1d188825 */ /* 0x001fca00078e000a */
[----:B------:R-:W2:Y:S04]  /*1170*/  @!P0 LDG.E R4, desc[UR8][R24.64] ;  /* 0x0000000818048981 */ /* 0x000ea8000c1e1900 */
[----:B--2---:R0:W-:Y:S04]  /*1180*/  STG.E desc[UR8][R20.64+0x400], R4 ;  /* 0x0004000414007986 */ /* 0x0041e8000c101908 */
[----:B------:R-:W2:Y:S01]  /*1190*/  LDG.E R5, desc[UR8][R18.64+0x600] ;  /* 0x0006000812057981 */ /* 0x000ea2000c1e1900 */
[----:B-1----:R-:W-:Y:S01]  /*11a0*/  IMAD.MOV.U32 R27, RZ, RZ, RZ ;  /* 0x000000ffff1b7224 */ /* 0x002fe200078e00ff */
[----:B--2---:R-:W-:-:S04]  /*11b0*/  ISETP.GE.AND P0, PT, R5, UR4, PT ;  /* 0x0000000405007c0c */ /* 0x004fc8000bf06270 */
[----:B------:R-:W-:-:S13]  /*11c0*/  ISETP.LT.OR P0, PT, R5, RZ, P0 ;  /* 0x000000ff0500720c */ /* 0x000fda0000701670 */
[----:B------:R-:W-:-:S05]  /*11d0*/  @!P0 IMAD.WIDE.U32 R22, R5, 0xc, R10 ;  /* 0x0000000c05168825 */ /* 0x000fca00078e000a */
[----:B------:R-:W2:Y:S01]  /*11e0*/  @!P0 LDG.E R27, desc[UR8][R22.64] ;  /* 0x00000008161b8981 */ /* 0x000ea2000c1e1900 */
[----:B------:R-:W-:Y:S02]  /*11f0*/  LOP3.LUT R5, R16, 0x7ffffff8, RZ, 0xc0, !PT ;  /* 0x7ffffff810057812 */ /* 0x000fe400078ec0ff */
[----:B------:R-:W-:Y:S02]  /*1200*/  IADD3 R6, P1, PT, R6, 0x1000, RZ ;  /* 0x0000100006067810 */ /* 0x000fe40007f3e0ff */
[----:B------:R-:W-:-:S03]  /*1210*/  IADD3 R24, PT, PT, -R5, 0x8, RZ ;  /* 0x0000000805187810 */ /* 0x000fc60007ffe1ff */
[----:B------:R-:W-:Y:S01]  /*1220*/  IMAD.X R25, RZ, RZ, R7, P1 ;  /* 0x000000ffff197224 */ /* 0x000fe200008e0607 */
[----:B------:R-:W-:Y:S01]  /*1230*/  ISETP.NE.AND P0, PT, R24, RZ, PT ;  /* 0x000000ff1800720c */ /* 0x000fe20003f05270 */
[----:B--2---:R0:W-:-:S12]  /*1240*/  STG.E desc[UR8][R20.64+0x600], R27 ;  /* 0x0006001b14007986 */ /* 0x0041d8000c101908 */
[----:B------:R-:W-:Y:S05]  /*1250*/  @!P0 BRA `(.L_x_227) ;  /* 0x0000000400188947 */ /* 0x000fea0003800000 */
[----:B------:R-:W-:Y:S01]  /*1260*/  VIADD R7, R17, 0x400 ;  /* 0x0000040011077836 */ /* 0x000fe20000000000 */
[----:B------:R-:W1:Y:S01]  /*1270*/  LDCU UR4, c[0x0][0x3a4] ;  /* 0x00007480ff0477ac */ /* 0x000e620008000800 */
[----:B0-----:R-:W-:-:S07]  /*1280*/  VIADD R4, R2, 0x480 ;  /* 0x0000048002047836 */ /* 0x001fce0000000000 */
.L_x_228:
[----:B------:R-:W-:-:S05]  /*1290*/  IMAD.WIDE R18, R7, 0x4, R12 ;  /* 0x0000000407127825 */ /* 0x000fca00078e020c */
[----:B------:R-:W1:Y:S01]  /*12a0*/  LDG.E R21, desc[UR8][R18.64+-0x800] ;  /* 0xfff8000812157981 */ /* 0x000e62000c1e1900 */
[----:B--2---:R-:W-:Y:S02]  /*12b0*/  MOV R27, RZ ;  /* 0x000000ff001b7202 */ /* 0x004fe40000000f00 */
[----:B-1----:R-:W-:-:S04]  /*12c0*/  ISETP.GE.AND P0, PT, R21, UR4, PT ;  /* 0x0000000415007c0c */ /* 0x002fc8000bf06270 */
[----:B------:R-:W-:-:S13]  /*12d0*/  ISETP.LT.OR P0, PT, R21, RZ, P0 ;  /* 0x000000ff1500720c */ /* 0x000fda0000701670 */
[----:B------:R-:W-:-:S05]  /*12e0*/  @!P0 IMAD.WIDE.U32 R20, R21, 0xc, R10 ;  /* 0x0000000c15148825 */ /* 0x000fca00078e000a */
[----:B------:R0:W2:Y:S02]  /*12f0*/  @!P0 LDG.E R27, desc[UR8][R20.64] ;  /* 0x00000008141b8981 */ /* 0x0000a4000c1e1900 */
[----:B0-----:R-:W-:Y:S02]  /*1300*/  IMAD.MOV.U32 R20, RZ, RZ, R6 ;  /* 0x000000ffff147224 */ /* 0x001fe400078e0006 */
[----:B------:R-:W-:-:S05]  /*1310*/  IMAD.MOV.U32 R21, RZ, RZ, R25 ;  /* 0x000000ffff157224 */ /* 0x000fca00078e0019 */
[----:B--2---:R0:W-:Y:S04]  /*1320*/  STG.E desc[UR8][R20.64], R27 ;  /* 0x0000001b14007986 */ /* 0x0041e8000c101908 */
[----:B------:R-:W2:Y:S01]  /*1330*/  LDG.E R23, desc[UR8][R18.64+-0x600] ;  /* 0xfffa000812177981 */ /* 0x000ea2000c1e1900 */
[----:B------:R-:W-:Y:S01]  /*1340*/  IMAD.MOV.U32 R29, RZ, RZ, RZ ;  /* 0x000000ffff1d7224 */ /* 0x000fe200078e00ff */
[----:B--2---:R-:W-:-:S04]  /*1350*/  ISETP.GE.AND P0, PT, R23, UR4, PT ;  /* 0x0000000417007c0c */ /* 0x004fc8000bf06270 */
[----:B------:R-:W-:-:S13]  /*1360*/  ISETP.LT.OR P0, PT, R23, RZ, P0 ;  /* 0x000000ff1700720c */ /* 0x000fda0000701670 */
[----:B------:R-:W-:-:S05]  /*1370*/  @!P0 IMAD.WIDE.U32 R22, R23, 0xc, R10 ;  /* 0x0000000c17168825 */ /* 0x000fca00078e000a */
[----:B------:R-:W2:Y:S01]  /*1380*/  @!P0 LDG.E R29, desc[UR8][R22.64] ;  /* 0x00000008161d8981 */ /* 0x000ea2000c1e1900 */
        /* <DEDUP_REMOVED lines=17> */
[----:B0-----:R-:W-:Y:S01]  /*14a0*/  HFMA2 R27, -RZ, RZ, 0, 0 ;  /* 0x00000000ff1b7431 */ /* 0x001fe200000001ff */
        /* <DEDUP_REMOVED lines=19> */
[----:B------:R-:W3:Y:S01]  /*15e0*/  LDG.E R26, desc[UR8][R18.64+0x600] ;  /* 0x00060008121a7981 */ /* 0x000ee2000c1e1900 */
[----:B-1----:R-:W-:Y:S01]  /*15f0*/  IMAD.MOV.U32 R29, RZ, RZ, RZ ;  /* 0x000000ffff1d7224 */ /* 0x002fe200078e00ff */
[----:B---3--:R-:W-:-:S04]  /*1600*/  ISETP.GE.AND P0, PT, R26, UR4, PT ;  /* 0x000000041a007c0c */ /* 0x008fc8000bf06270 */
[----:B------:R-:W-:-:S13]  /*1610*/  ISETP.LT.OR P0, PT, R26, RZ, P0 ;  /* 0x000000ff1a00720c */ /* 0x000fda0000701670 */
[----:B------:R-:W-:-:S05]  /*1620*/  @!P0 IMAD.WIDE.U32 R22, R26, 0xc, R10 ;  /* 0x0000000c1a168825 */ /* 0x000fca00078e000a */
[----:B------:R-:W3:Y:S01]  /*1630*/  @!P0 LDG.E R29, desc[UR8][R22.64] ;  /* 0x00000008161d8981 */ /* 0x000ee2000c1e1900 */
[----:B------:R-:W-:Y:S01]  /*1640*/  VIADD R24, R24, 0x8 ;  /* 0x0000000818187836 */ /* 0x000fe20000000000 */
[----:B------:R-:W-:Y:S01]  /*1650*/  IADD3 R6, P1, PT, R6, 0x1000, RZ ;  /* 0x0000100006067810 */ /* 0x000fe20007f3e0ff */
[----:B------:R-:W-:Y:S01]  /*1660*/  VIADD R7, R7, 0x400 ;  /* 0x0000040007077836 */ /* 0x000fe20000000000 */
[----:B------:R-:W-:Y:S02]  /*1670*/  IADD3 R4, PT, PT, R4, 0x400, RZ ;  /* 0x0000040004047810 */ /* 0x000fe40007ffe0ff */
[----:B------:R-:W-:Y:S01]  /*1680*/  ISETP.NE.AND P0, PT, R24, RZ, PT ;  /* 0x000000ff1800720c */ /* 0x000fe20003f05270 */
[----:B------:R-:W-:Y:S01]  /*1690*/  IMAD.X R25, RZ, RZ, R25, P1 ;  /* 0x000000ffff197224 */ /* 0x000fe200008e0619 */
[----:B---3--:R2:W-:Y:S11]  /*16a0*/  STG.E desc[UR8][R16.64+0x600], R29 ;  /* 0x0006001d10007986 */ /* 0x0085f6000c101908 */
[----:B------:R-:W-:Y:S05]  /*16b0*/  @P0 BRA `(.L_x_228) ;  /* 0xfffffff800f40947 */ /* 0x000fea000383ffff */
.L_x_227:
[----:B------:R-:W-:-:S13]  /*16c0*/  ISETP.NE.AND P0, PT, R3, RZ, PT ;  /* 0x000000ff0300720c */ /* 0x000fda0003f05270 */
[----:B------:R-:W-:Y:S05]  /*16d0*/  @!P0 EXIT ;  /* 0x000000000000894d */ /* 0x000fea0003800000 */
[----:B0-----:R-:W0:Y:S01]  /*16e0*/  LDC R4, c[0x0][0x388] ;  /* 0x0000e200ff047b82 */ /* 0x001e220000000800 */
[----:B------:R-:W-:Y:S02]  /*16f0*/  ISETP.GE.U32.AND P0, PT, R3, 0x4, PT ;  /* 0x000000040300780c */ /* 0x000fe40003f06070 */
[----:B0-----:R-:W-:-:S11]  /*1700*/  LOP3.LUT R18, R4, 0x3, RZ, 0xc0, !PT ;  /* 0x0000000304127812 */ /* 0x001fd600078ec0ff */
[----:B------:R-:W-:Y:S05]  /*1710*/  @!P0 BRA `(.L_x_229) ;  /* 0x0000000000988947 */ /* 0x000fea0003800000 */
[----:B------:R-:W0:Y:S01]  /*1720*/  LDC.64 R12, c[0x0][0x398] ;  /* 0x0000e600ff0c7b82 */ /* 0x000e220000000a00 */
[----:B------:R-:W-:Y:S01]  /*1730*/  IMAD R7, R5, 0x80, R2 ;  /* 0x0000008005077824 */ /* 0x000fe200078e0202 */
[----:B------:R-:W1:Y:S03]  /*1740*/  LDCU UR4, c[0x0][0x3a4] ;  /* 0x00007480ff0477ac */ /* 0x000e660008000800 */
[----:B------:R-:W-:-:S04]  /*1750*/  IMAD.IADD R3, R0, 0x1, R7 ;  /* 0x0000000100037824 */ /* 0x000fc800078e0207 */
[----:B0-----:R-:W-:-:S05]  /*1760*/  IMAD.WIDE R12, R3, 0x4, R12 ;  /* 0x00000004030c7825 */ /* 0x001fca00078e020c */
[----:B------:R-:W1:Y:S01]  /*1770*/  LDG.E R15, desc[UR8][R12.64] ;  /* 0x000000080c0f7981 */ /* 0x000e62000c1e1900 */
[----:B------:R-:W-:Y:S01]  /*1780*/  IMAD.MOV.U32 R3, RZ, RZ, RZ ;  /* 0x000000ffff037224 */ /* 0x000fe200078e00ff */
[----:B-1----:R-:W-:-:S04]  /*1790*/  ISETP.GE.AND P0, PT, R15, UR4, PT ;  /* 0x000000040f007c0c */ /* 0x002fc8000bf06270 */
[----:B------:R-:W-:-:S13]  /*17a0*/  ISETP.LT.OR P0, PT, R15, RZ, P0 ;  /* 0x000000ff0f00720c */ /* 0x000fda0000701670 */
[----:B------:R-:W-:-:S05]  /*17b0*/  @!P0 IMAD.WIDE.U32 R14, R15, 0xc, R10 ;  /* 0x0000000c0f0e8825 */ /* 0x000fca00078e000a */
[----:B------:R-:W3:Y:S01]  /*17c0*/  @!P0 LDG.E R3, desc[UR8][R14.64] ;  /* 0x000000080e038981 */ /* 0x000ee2000c1e1900 */
[----:B------:R-:W-:-:S05]  /*17d0*/  IMAD.WIDE R6, R7, 0x4, R8 ;  /* 0x0000000407067825 */ /* 0x000fca00078e0208 */
[----:B---3--:R0:W-:Y:S04]  /*17e0*/  STG.E desc[UR8][R6.64], R3 ;  /* 0x0000000306007986 */ /* 0x0081e8000c101908 */
[----:B--2---:R-:W2:Y:S01]  /*17f0*/  LDG.E R17, desc[UR8][R12.64+0x200] ;  /* 0x000200080c117981 */ /* 0x004ea2000c1e1900 */
[----:B------:R-:W-:Y:S01]  /*1800*/  IMAD.MOV.U32 R19, RZ, RZ, RZ ;  /* 0x000000ffff137224 */ /* 0x000fe200078e00ff */
[----:B--2---:R-:W-:-:S04]  /*1810*/  ISETP.GE.AND P0, PT, R17, UR4, PT ;  /* 0x0000000411007c0c */ /* 0x004fc8000bf06270 */
[----:B------:R-:W-:-:S13]  /*1820*/  ISETP.LT.OR P0, PT, R17, RZ, P0 ;  /* 0x000000ff1100720c */ /* 0x000fda0000701670 */
[----:B------:R-:W-:-:S05]  /*1830*/  @!P0 IMAD.WIDE.U32 R16, R17, 0xc, R10 ;  /* 0x0000000c11108825 */ /* 0x000fca00078e000a */
[----:B------:R-:W2:Y:S04]  /*1840*/  @!P0 LDG.E R19, desc[UR8][R16.64] ;  /* 0x0000000810138981 */ /* 0x000ea8000c1e1900 */
[----:B--2---:R1:W-:Y:S04]  /*1850*/  STG.E desc[UR8][R6.64+0x200], R19 ;  /* 0x0002001306007986 */ /* 0x0043e8000c101908 */
[----:B------:R-:W2:Y:S01]  /*1860*/  LDG.E R21, desc[UR8][R12.64+0x400] ;  /* 0x000400080c157981 */ /* 0x000ea2000c1e1900 */
[----:B0-----:R-:W-:Y:S02]  /*1870*/  MOV R3, RZ ;  /* 0x000000ff00037202 */ /* 0x001fe40000000f00 */
[----:B--2---:R-:W-:-:S04]  /*1880*/  ISETP.GE.AND P0, PT, R21, UR4, PT ;  /* 0x0000000415007c0c */ /* 0x004fc8000bf06270 */
[----:B------:R-:W-:-:S13]  /*1890*/  ISETP.LT.OR P0, PT, R21, RZ, P0 ;  /* 0x000000ff1500720c */ /* 0x000fda0000701670 */
[----:B------:R-:W-:-:S05]  /*18a0*/  @!P0 IMAD.WIDE.U32 R14, R21, 0xc, R10 ;  /* 0x0000000c150e8825 */ /* 0x000fca00078e000a */
[----:B------:R-:W2:Y:S04]  /*18b0*/  @!P0 LDG.E R3, desc[UR8][R14.64] ;  /* 0x000000080e038981 */ /* 0x000ea8000c1e1900 */
[----:B--2---:R1:W-:Y:S04]  /*18c0*/  STG.E desc[UR8][R6.64+0x400], R3 ;  /* 0x0004000306007986 */ /* 0x0043e8000c101908 */
[----:B------:R-:W2:Y:S01]  /*18d0*/  LDG.E R21, desc[UR8][R12.64+0x600] ;  /* 0x000600080c157981 */ /* 0x000ea2000c1e1900 */
[----:B------:R-:W-:Y:S01]  /*18e0*/  BSSY.RECONVERGENT B0, `(.L_x_230) ;  /* 0x0000007000007945 */ /* 0x000fe20003800200 */
[----:B------:R-:W-:Y:S01]  /*18f0*/  IMAD.MOV.U32 R17, RZ, RZ, RZ ;  /* 0x000000ffff117224 */ /* 0x000fe200078e00ff */
[----:B--2---:R-:W-:-:S04]  /*1900*/  ISETP.GE.AND P0, PT, R21, UR4, PT ;  /* 0x0000000415007c0c */ /* 0x004fc8000bf06270 */
[----:B------:R-:W-:-:S13]  /*1910*/  ISETP.LT.OR P0, PT, R21, RZ, P0 ;  /* 0x000000ff1500720c */ /* 0x000fda0000701670 */
[----:B-1----:R-:W-:Y:S05]  /*1920*/  @P0 BRA `(.L_x_231) ;  /* 0x0000000000080947 */ /* 0x002fea0003800000 */
[----:B------:R-:W-:-:S05]  /*1930*/  IMAD.WIDE.U32 R12, R21, 0xc, R10 ;  /* 0x0000000c150c7825 */ /* 0x000fca00078e000a */
[----:B------:R0:W5:Y:S02]  /*1940*/  LDG.E R17, desc[UR8][R12.64] ;  /* 0x000000080c117981 */ /* 0x000164000c1e1900 */
.L_x_231:
[----:B------:R-:W-:Y:S05]  /*1950*/  BSYNC.RECONVERGENT B0 ;  /* 0x0000000000007941 */ /* 0x000fea0003800200 */
.L_x_230:
[----:B-----5:R1:W-:Y:S01]  /*1960*/  STG.E desc[UR8][R6.64+0x600], R17 ;  /* 0x0006001106007986 */ /* 0x0203e2000c101908 */
[----:B------:R-:W-:-:S07]  /*1970*/  VIADD R5, R5, 0x4 ;  /* 0x0000000405057836 */ /* 0x000fce0000000000 */
.L_x_229:
[----:B------:R-:W-:-:S13]  /*1980*/  ISETP.NE.AND P0, PT, R18, RZ, PT ;  /* 0x000000ff1200720c */ /* 0x000fda0003f05270 */
[----:B------:R-:W-:Y:S05]  /*1990*/  @!P0 EXIT ;  /* 0x000000000000894d */ /* 0x000fea0003800000 */
[----:B------:R-:W-:-:S13]  /*19a0*/  ISETP.NE.AND P0, PT, R18, 0x1, PT ;  /* 0x000000011200780c */ /* 0x000fda0003f05270 */
[----:B------:R-:W-:Y:S05]  /*19b0*/  @!P0 BRA `(.L_x_232) ;  /* 0x0000000000608947 */ /* 0x000fea0003800000 */
[----:B0-----:R-:W0:Y:S01]  /*19c0*/  LDC.64 R12, c[0x0][0x398] ;  /* 0x0000e600ff0c7b82 */ /* 0x001e220000000a00 */
[----:B------:R-:W-:Y:S01]  /*19d0*/  IMAD R15, R5, 0x80, R2 ;  /* 0x00000080050f7824 */ /* 0x000fe200078e0202 */
[----:B------:R-:W3:Y:S03]  /*19e0*/  LDCU UR4, c[0x0][0x3a4] ;  /* 0x00007480ff0477ac */ /* 0x000ee60008000800 */
[----:B------:R-:W-:-:S04]  /*19f0*/  IMAD.IADD R3, R0, 0x1, R15 ;  /* 0x0000000100037824 */ /* 0x000fc800078e020f */
[----:B0-----:R-:W-:-:S05]  /*1a00*/  IMAD.WIDE R12, R3, 0x4, R12 ;  /* 0x00000004030c7825 */ /* 0x001fca00078e020c */
[----:B-1----:R-:W3:Y:S01]  /*1a10*/  LDG.E R7, desc[UR8][R12.64] ;  /* 0x000000080c077981 */ /* 0x002ee2000c1e1900 */
[----:B------:R-:W-:Y:S01]  /*1a20*/  IMAD.MOV.U32 R3, RZ, RZ, RZ ;  /* 0x000000ffff037224 */ /* 0x000fe200078e00ff */
[----:B---3--:R-:W-:-:S04]  /*1a30*/  ISETP.GE.AND P0, PT, R7, UR4, PT ;  /* 0x0000000407007c0c */ /* 0x008fc8000bf06270 */
[----:B------:R-:W-:-:S13]  /*1a40*/  ISETP.LT.OR P0, PT, R7, RZ, P0 ;  /* 0x000000ff0700720c */ /* 0x000fda0000701670 */
[----:B------:R-:W-:-:S05]  /*1a50*/  @!P0 IMAD.WIDE.U32 R6, R7, 0xc, R10 ;  /* 0x0000000c07068825 */ /* 0x000fca00078e000a */
[----:B------:R-:W3:Y:S01]  /*1a60*/  @!P0 LDG.E R3, desc[UR8][R6.64] ;  /* 0x0000000806038981 */ /* 0x000ee2000c1e1900 */
[----:B------:R-:W-:-:S05]  /*1a70*/  IMAD.WIDE R14, R15, 0x4, R8 ;  /* 0x000000040f0e7825 */ /* 0x000fca00078e0208 */
[----:B---3--:R0:W-:Y:S04]  /*1a80*/  STG.E desc[UR8][R14.64], R3 ;  /* 0x000000030e007986 */ /* 0x0081e8000c101908 */
[----:B------:R-:W3:Y:S01]  /*1a90*/  LDG.E R19, desc[UR8][R12.64+0x200] ;  /* 0x000200080c137981 */ /* 0x000ee2000c1e1900 */
[----:B------:R-:W-:Y:S01]  /*1aa0*/  BSSY.RECONVERGENT B0, `(.L_x_233) ;  /* 0x0000007000007945 */ /* 0x000fe20003800200 */
[----:B--2---:R-:W-:Y:S01]  /*1ab0*/  HFMA2 R17, -RZ, RZ, 0, 0 ;  /* 0x00000000ff117431 */ /* 0x004fe200000001ff */
[----:B---3--:R-:W-:-:S04]  /*1ac0*/  ISETP.GE.AND P0, PT, R19, UR4, PT ;  /* 0x0000000413007c0c */ /* 0x008fc8000bf06270 */
[----:B------:R-:W-:-:S13]  /*1ad0*/  ISETP.LT.OR P0, PT, R19, RZ, P0 ;  /* 0x000000ff1300720c */ /* 0x000fda0000701670 */
[----:B0-----:R-:W-:Y:S05]  /*1ae0*/  @P0 BRA `(.L_x_234) ;  /* 0x0000000000080947 */ /* 0x001fea0003800000 */
[----:B------:R-:W-:-:S05]  /*1af0*/  IMAD.WIDE.U32 R6, R19, 0xc, R10 ;  /* 0x0000000c13067825 */ /* 0x000fca00078e000a */
[----:B------:R0:W5:Y:S02]  /*1b00*/  LDG.E R17, desc[UR8][R6.64] ;  /* 0x0000000806117981 */ /* 0x000164000c1e1900 */
.L_x_234:
[----:B------:R-:W-:Y:S05]  /*1b10*/  BSYNC.RECONVERGENT B0 ;  /* 0x0000000000007941 */ /* 0x000fea0003800200 */
.L_x_233:
[----:B-----5:R3:W-:Y:S01]  /*1b20*/  STG.E desc[UR8][R14.64+0x200], R17 ;  /* 0x000200110e007986 */ /* 0x0207e2000c101908 */
[----:B------:R-:W-:-:S07]  /*1b30*/  VIADD R5, R5, 0x2 ;  /* 0x0000000205057836 */ /* 0x000fce0000000000 */
.L_x_232:
[----:B------:R-:W-:-:S04]  /*1b40*/  LOP3.LUT R4, R4, 0x1, RZ, 0xc0, !PT ;  /* 0x0000000104047812 */ /* 0x000fc800078ec0ff */
[----:B------:R-:W-:-:S13]  /*1b50*/  ISETP.NE.U32.AND P0, PT, R4, 0x1, PT ;  /* 0x000000010400780c */ /* 0x000fda0003f05070 */
[----:B------:R-:W-:Y:S05]  /*1b60*/  @P0 EXIT ;  /* 0x000000000000094d */ /* 0x000fea0003800000 */
[----:B01----:R-:W0:Y:S01]  /*1b70*/  LDC.64 R6, c[0x0][0x398] ;  /* 0x0000e600ff067b82 */ /* 0x003e220000000a00 */
[----:B------:R-:W-:Y:S01]  /*1b80*/  IMAD R5, R5, 0x80, R2 ;  /* 0x0000008005057824 */ /* 0x000fe200078e0202 */
[----:B------:R-:W1:Y:S03]  /*1b90*/  LDCU UR4, c[0x0][0x3a4] ;  /* 0x00007480ff0477ac */ /* 0x000e660008000800 */
[----:B------:R-:W-:-:S04]  /*1ba0*/  IMAD.IADD R3, R0, 0x1, R5 ;  /* 0x0000000100037824 */ /* 0x000fc800078e0205 */
[----:B0-----:R-:W-:-:S06]  /*1bb0*/  IMAD.WIDE R2, R3, 0x4, R6 ;  /* 0x0000000403027825 */ /* 0x001fcc00078e0206 */
[----:B------:R-:W1:Y:S01]  /*1bc0*/  LDG.E R3, desc[UR8][R2.64] ;  /* 0x0000000802037981 */ /* 0x000e62000c1e1900 */
[----:B------:R-:W-:Y:S01]  /*1bd0*/  BSSY.RECONVERGENT B0, `(.L_x_235) ;  /* 0x0000008000007945 */ /* 0x000fe20003800200 */
[----:B------:R-:W-:-:S04]  /*1be0*/  IMAD.WIDE R8, R5, 0x4, R8 ;  /* 0x0000000405087825 */ /* 0x000fc800078e0208 */
[----:B------:R-:W-:Y:S01]  /*1bf0*/  IMAD.MOV.U32 R5, RZ, RZ, RZ ;  /* 0x000000ffff057224 */ /* 0x000fe200078e00ff */
[----:B-1----:R-:W-:-:S04]  /*1c00*/  ISETP.GE.AND P0, PT, R3, UR4, PT ;  /* 0x0000000403007c0c */ /* 0x002fc8000bf06270 */
[----:B------:R-:W-:-:S13]  /*1c10*/  ISETP.LT.OR P0, PT, R3, RZ, P0 ;  /* 0x000000ff0300720c */ /* 0x000fda0000701670 */
[----:B------:R-:W-:Y:S05]  /*1c20*/  @P0 BRA `(.L_x_236) ;  /* 0x0000000000080947 */ /* 0x000fea0003800000 */
[----:B------:R-:W-:-:S05]  /*1c30*/  IMAD.WIDE.U32 R10, R3, 0xc, R10 ;  /* 0x0000000c030a7825 */ /* 0x000fca00078e000a */
[----:B------:R0:W5:Y:S02]  /*1c40*/  LDG.E R5, desc[UR8][R10.64] ;  /* 0x000000080a057981 */ /* 0x000164000c1e1900 */
.L_x_236:
[----:B------:R-:W-:Y:S05]  /*1c50*/  BSYNC.RECONVERGENT B0 ;  /* 0x0000000000007941 */ /* 0x000fea0003800200 */
.L_x_235:
[----:B-----5:R-:W-:Y:S01]  /*1c60*/  STG.E desc[UR8][R8.64], R5 ;  /* 0x0000000508007986 */ /* 0x020fe2000c101908 */
[----:B------:R-:W-:Y:S05]  /*1c70*/  EXIT ;  /* 0x000000000000794d */ /* 0x000fea0003800000 */
.L_x_237:
        /* <DEDUP_REMOVED lines=16> */
.L_x_279:


//--------------------- .text._ZN3cub18CUB_300001_SM_10006detail9transform16transform_kernelINS2_10policy_hubILb1EN4cuda3std3__45tupleIJN6thrust24THRUST_300001_SM_1000_NS17counting_iteratorIiNSA_11use_defaultESC_SC_EEEEEE10policy1000Ei17FetchMemberValuesNSA_6detail15normal_iteratorINSA_10device_ptrIiEEEEJSD_EEEvT0_iT1_T2_DpNS2_10kernel_argIT3_EE --------------------------
	.section	.text._ZN3cub18CUB_300001_SM_10006detail9transform16transform_kernelINS2_10policy_hubILb1EN4cuda3std3__45tupleIJN6thrust24THRUST_300001_SM_1000_NS17counting_iteratorIiNSA_11use_defaultESC_SC_EEEEEE10policy1000Ei17FetchMemberValuesNSA_6detail15normal_iteratorINSA_10device_ptrIiEEEEJSD_EEEvT0_iT1_T2_DpNS2_10kernel_argIT3_EE,"ax",@progbits
	.align	128
        .global         _ZN3cub18CUB_300001_SM_10006detail9transform16transform_kernelINS2_10policy_hubILb1EN4cuda3std3__45tupleIJN6thrust24THRUST_300001_SM_1000_NS17counting_iteratorIiNSA_11use_defaultESC_SC_EEEEEE10policy1000Ei17FetchMemberValuesNSA_6detail15normal_iteratorINSA_10device_ptrIiEEEEJSD_EEEvT0_iT1_T2_DpNS2_10kernel_argIT3_EE
        .type           _ZN3cub18CUB_300001_SM_10006detail9transform16transform_kernelINS2_10policy_hubILb1EN4cuda3std3__45tupleIJN6thrust24THRUST_300001_SM_1000_NS17counting_iteratorIiNSA_11use_defaultESC_SC_EEEEEE10policy1000Ei17FetchMemberValuesNSA_6detail15normal_iteratorINSA_10device_ptrIiEEEEJSD_EEEvT0_iT1_T2_DpNS2_10kernel_argIT3_EE,@function
        .size           _ZN3cub18CUB_300001_SM_10006detail9transform16transform_kernelINS2_10policy_hubILb1EN4cuda3std3__45tupleIJN6thrust24THRUST_300001_SM_1000_NS17counting_iteratorIiNSA_11use_defaultESC_SC_EEEEEE10policy1000Ei17FetchMemberValuesNSA_6detail15normal_iteratorINSA_10device_ptrIiEEEEJSD_EEEvT0_iT1_T2_DpNS2_10kernel_argIT3_EE,(.L_x_280 - _ZN3cub18CUB_300001_SM_10006detail9transform16transform_kernelINS2_10policy_hubILb1EN4cuda3std3__45tupleIJN6thrust24THRUST_300001_SM_1000_NS17counting_iteratorIiNSA_11use_defaultESC_SC_EEEEEE10policy1000Ei17FetchMemberValuesNSA_6detail15normal_iteratorINSA_10device_ptrIiEEEEJSD_EEEvT0_iT1_T2_DpNS2_10kernel_argIT3_EE)
        .other          _ZN3cub18CUB_300001_SM_10006detail9transform16transform_kernelINS2_10policy_hubILb1EN4cuda3std3__45tupleIJN6thrust24THRUST_300001_SM_1000_NS17counting_iteratorIiNSA_11use_defaultESC_SC_EEEEEE10policy1000Ei17FetchMemberValuesNSA_6detail15normal_iteratorINSA_10device_ptrIiEEEEJSD_EEEvT0_iT1_T2_DpNS2_10kernel_argIT3_EE,@"STO_CUDA_ENTRY STV_DEFAULT"
_ZN3cub18CUB_300001_SM_10006detail9transform16transform_kernelINS2_10policy_hubILb1EN4cuda3std3__45tupleIJN6thrust24THRUST_300001_SM_1000_NS17counting_iteratorIiNSA_11use_defaultESC_SC_EEEEEE10policy1000Ei17FetchMemberValuesNSA_6detail15normal_iteratorINSA_10device_ptrIiEEEEJSD_EEEvT0_iT1_T2_DpNS2_10kernel_argIT3_EE:
.text._ZN3cub18CUB_300001_SM_10006detail9transform16transform_kernelINS2_10policy_hubILb1EN4cuda3std3__45tupleIJN6thrust24THRUST_300001_SM_1000_NS17counting_iteratorIiNSA_11use_defaultESC_SC_EEEEEE10policy1000Ei17FetchMemberValuesNSA_6detail15normal_iteratorINSA_10device_ptrIiEEEEJSD_EEEvT0_iT1_T2_DpNS2_10kernel_argIT3_EE:
[----:B------:R-:W-:Y:S08]  /*0000*/  LDC R1, c[0x0][0x37c] ;  /* 0x0000df00ff017b82 */ /* 0x000ff00000000800 */
[----:B------:R-:W0:Y:S01]  /*0010*/  LDC.64 R6, c[0x0][0x380] ;  /* 0x0000e000ff067b82 */ /* 0x000e220000000a00 */
[----:B------:R-:W1:Y:S01]  /*0020*/  LDCU UR10, c[0x0][0x3a8] ;  /* 0x00007500ff0a77ac */ /* 0x000e620008000800 */
[----:B------:R-:W2:Y:S06]  /*0030*/  LDCU.64 UR8, c[0x0][0x358] ;  /* 0x00006b00ff0877ac */ /* 0x000eac0008000a00 */
[----:B------:R-:W3:Y:S08]  /*0040*/  S2UR UR4, SR_CTAID.X ;  /* 0x00000000000479c3 */ /* 0x000ef00000002500 */
[----:B------:R-:W4:Y:S01]  /*0050*/  LDC.64 R8, c[0x0][0x3a0] ;  /* 0x0000e800ff087b82 */ /* 0x000f220000000a00 */
[----:B0-----:R-:W-:-:S04]  /*0060*/  IMAD.SHL.U32 R12, R7, 0x80, RZ ;  /* 0x00000080070c7824 */ /* 0x001fc800078e00ff */
[----:B---3--:R-:W-:-:S04]  /*0070*/  IMAD R21, R12, UR4, RZ ;  /* 0x000000040c157c24 */ /* 0x008fc8000f8e02ff */
[----:B------:R-:W-:Y:S02]  /*0080*/  IMAD.IADD R3, R6, 0x1, -R21 ;  /* 0x0000000106037824 */ /* 0x000fe400078e0a15 */
[C---:B-1----:R-:W-:Y:S02]  /*0090*/  VIADD R0, R21.reuse, UR10 ;  /* 0x0000000a15007c36 */ /* 0x042fe40008000000 */
[----:B----4-:R-:W-:Y:S01]  /*00a0*/  IMAD.WIDE R8, R21, 0x4, R8 ;  /* 0x0000000415087825 */ /* 0x010fe200078e0208 */
[CC--:B------:R-:W-:Y:S02]  /*00b0*/  ISETP.GT.AND P0, PT, R12.reuse, R3.reuse, PT ;  /* 0x000000030c00720c */ /* 0x0c0fe40003f04270 */
[----:B------:R-:W-:-:S11]  /*00c0*/  VIMNMX R12, PT, PT, R12, R3, PT ;  /* 0x000000030c0c7248 */ /* 0x000fd60003fe0100 */
[----:B--2---:R-:W-:Y:S05]  /*00d0*/  @P0 BRA `(.L_x_238) ;  /* 0x0000000c00ec0947 */ /* 0x004fea0003800000 */
        /* <DEDUP_REMOVED lines=10> */
[----:B------:R-:W-:-:S04]  /*0180*/  IMAD.U32 R10, RZ, RZ, UR4 ;  /* 0x00000004ff0a7e24 */ /* 0x000fc8000f8e00ff */
[----:B------:R-:W-:Y:S01]  /*0190*/  MOV R11, UR5 ;  /* 0x00000005000b7c02 */ /* 0x000fe20008000f00 */
        /* <DEDUP_REMOVED lines=18> */
[----:B------:R-:W-:Y:S01]  /*02c0*/  HFMA2 R29, -RZ, RZ, 0, 0 ;  /* 0x00000000ff1d7431 */ /* 0x000fe200000001ff */
        /* <DEDUP_REMOVED lines=49> */
[----:B------:R1:W2:Y:S01]  /*05e0*/  @!P0 LDG.E R29, desc[UR8][R24.64] ;  /* 0x00000008181d8981 */ /* 0x0002a2000c1e1900 */
[----:B------:R-:W-:Y:S02]  /*05f0*/  LOP3.LUT R5, R7, 0x7ffffff8, RZ, 0xc0, !PT ;  /* 0x7ffffff807057812 */ /* 0x000fe400078ec0ff */
[----:B------:R-:W-:-:S05]  /*0600*/  IADD3 R6, P1, PT, R16, 0x1000, RZ ;  /* 0x0000100010067810 */ /* 0x000fca0007f3e0ff */
[----:B------:R-:W-:Y:S01]  /*0610*/  IMAD.X R16, RZ, RZ, R17, P1 ;  /* 0x000000ffff107224 */ /* 0x000fe200008e0611 */
[----:B-1----:R-:W-:-:S04]  /*0620*/  IADD3 R24, PT, PT, -R5, 0x8, RZ ;  /* 0x0000000805187810 */ /* 0x002fc80007ffe1ff */
[----:B------:R-:W-:Y:S01]  /*0630*/  ISETP.NE.AND P0, PT, R24, RZ, PT ;  /* 0x000000ff1800720c */ /* 0x000fe20003f05270 */
[----:B--2---:R0:W-:-:S12]  /*0640*/  STG.E desc[UR8][R22.64+0x600], R29 ;  /* 0x0006001d16007986 */ /* 0x0041d8000c101908 */
[----:B------:R-:W-:Y:S05]  /*0650*/  @!P0 BRA `(.L_x_239) ;  /* 0x00000004001c8947 */ /* 0x000fea0003800000 */
[----:B------:R-:W-:Y:S01]  /*0660*/  IADD3 R7, PT, PT, R21, 0x400, RZ ;  /* 0x0000040015077810 */ /* 0x000fe20007ffe0ff */
[----:B------:R-:W-:Y:S01]  /*0670*/  IMAD.MOV.U32 R25, RZ, RZ, R16 ;  /* 0x000000ffff197224 */ /* 0x000fe200078e0010 */
[----:B------:R-:W1:Y:S01]  /*0680*/  LDCU UR4, c[0x0][0x39c] ;  /* 0x00007380ff0477ac */ /* 0x000e620008000800 */
[----:B0-----:R-:W-:-:S07]  /*0690*/  VIADD R4, R2, 0x480 ;  /* 0x0000048002047836 */ /* 0x001fce0000000000 */
.L_x_240:
[----:B------:R-:W-:-:S05]  /*06a0*/  IMAD.WIDE R18, R7, 0x4, R12 ;  /* 0x0000000407127825 */ /* 0x000fca00078e020c */
[----:B------:R-:W1:Y:S01]  /*06b0*/  LDG.E R21, desc[UR8][R18.64+-0x800] ;  /* 0xfff8000812157981 */ /* 0x000e62000c1e1900 */
[----:B--2---:R-:W-:Y:S01]  /*06c0*/  IMAD.MOV.U32 R27, RZ, RZ, RZ ;  /* 0x000000ffff1b7224 */ /* 0x004fe200078e00ff */
[----:B-1----:R-:W-:-:S04]  /*06d0*/  ISETP.GE.AND P0, PT, R21, UR4, PT ;  /* 0x0000000415007c0c */ /* 0x002fc8000bf06270 */
[----:B------:R-:W-:-:S13]  /*06e0*/  ISETP.LT.OR P0, PT, R21, RZ, P0 ;  /* 0x000000ff1500720c */ /* 0x000fda0000701670 */
[----:B------:R-:W-:-:S05]  /*06f0*/  @!P0 IMAD.WIDE.U32 R20, R21, 0xc, R10 ;  /* 0x0000000c15148825 */ /* 0x000fca00078e000a */
[----:B------:R0:W2:Y:S02]  /*0700*/  @!P0 LDG.E R27, desc[UR8][R20.64] ;  /* 0x00000008141b8981 */ /* 0x0000a4000c1e1900 */
[----:B0-----:R-:W-:Y:S01]  /*0710*/  IMAD.MOV.U32 R20, RZ, RZ, R6 ;  /* 0x000000ffff147224 */ /* 0x001fe200078e0006 */
[----:B------:R-:W-:-:S05]  /*0720*/  MOV R21, R25 ;  /* 0x0000001900157202 */ /* 0x000fca0000000f00 */
        /* <DEDUP_REMOVED lines=58> */
.L_x_239:
        /* <DEDUP_REMOVED lines=20> */
[----:B------:R-:W-:Y:S02]  /*0c10*/  MOV R19, RZ ;  /* 0x000000ff00137202 */ /* 0x000fe40000000f00 */
        /* <DEDUP_REMOVED lines=20> */
.L_x_243:
[----:B------:R-:W-:Y:S05]  /*0d60*/  BSYNC.RECONVERGENT B0 ;  /* 0x0000000000007941 */ /* 0x000fea0003800200 */
.L_x_242:
[----:B-----5:R1:W-:Y:S01]  /*0d70*/  STG.E desc[UR8][R6.64+0x600], R17 ;  /* 0x0006001106007986 */ /* 0x0203e2000c101908 */
[----:B------:R-:W-:-:S07]  /*0d80*/  VIADD R5, R5, 0x4 ;  /* 0x0000000405057836 */ /* 0x000fce0000000000 */
.L_x_241:
[----:B------:R-:W-:-:S13]  /*0d90*/  ISETP.NE.AND P0, PT, R18, RZ, PT ;  /* 0x000000ff1200720c */ /* 0x000fda0003f05270 */
[----:B------:R-:W-:Y:S05]  /*0da0*/  @!P0 EXIT ;  /* 0x000000000000894d */ /* 0x000fea0003800000 */
[----:B------:R-:W-:-:S13]  /*0db0*/  ISETP.NE.AND P0, PT, R18, 0x1, PT ;  /* 0x000000011200780c */ /* 0x000fda0003f05270 */
[----:B------:R-:W-:Y:S05]  /*0dc0*/  @!P0 BRA `(.L_x_244) ;  /* 0x0000000000608947 */ /* 0x000fea0003800000 */
[----:B0-----:R-:W0:Y:S01]  /*0dd0*/  LDC.64 R12, c[0x0][0x390] ;  /* 0x0000e400ff0c7b82 */ /* 0x001e220000000a00 */
[----:B------:R-:W-:Y:S01]  /*0de0*/  IMAD R15, R5, 0x80, R2 ;  /* 0x00000080050f7824 */ /* 0x000fe200078e0202 */
[----:B------:R-:W3:Y:S04]  /*0df0*/  LDCU UR4, c[0x0][0x39c] ;  /* 0x00007380ff0477ac */ /* 0x000ee80008000800 */
[----:B------:R-:W-:-:S05]  /*0e00*/  IADD3 R3, PT, PT, R0, R15, RZ ;  /* 0x0000000f00037210 */ /* 0x000fca0007ffe0ff */
        /* <DEDUP_REMOVED lines=11> */
[----:B--2---:R-:W-:Y:S01]  /*0ec0*/  IMAD.MOV.U32 R17, RZ, RZ, RZ ;  /* 0x000000ffff117224 */ /* 0x004fe200078e00ff */
[----:B---3--:R-:W-:-:S04]  /*0ed0*/  ISETP.GE.AND P0, PT, R19, UR4, PT ;  /* 0x0000000413007c0c */ /* 0x008fc8000bf06270 */
[----:B------:R-:W-:-:S13]  /*0ee0*/  ISETP.LT.OR P0, PT, R19, RZ, P0 ;  /* 0x000000ff1300720c */ /* 0x000fda0000701670 */
[----:B0-----:R-:W-:Y:S05]  /*0ef0*/  @P0 BRA `(.L_x_246) ;  /* 0x0000000000080947 */ /* 0x001fea0003800000 */
[----:B------:R-:W-:-:S05]  /*0f00*/  IMAD.WIDE.U32 R6, R19, 0xc, R10 ;  /* 0x0000000c13067825 */ /* 0x000fca00078e000a */
[----:B------:R0:W5:Y:S02]  /*0f10*/  LDG.E R17, desc[UR8][R6.64] ;  /* 0x0000000806117981 */ /* 0x000164000c1e1900 */
.L_x_246:
[----:B------:R-:W-:Y:S05]  /*0f20*/  BSYNC.RECONVERGENT B0 ;  /* 0x0000000000007941 */ /* 0x000fea0003800200 */
.L_x_245:
[----:B-----5:R3:W-:Y:S01]  /*0f30*/  STG.E desc[UR8][R14.64+0x200], R17 ;  /* 0x000200110e007986 */ /* 0x0207e2000c101908 */
[----:B------:R-:W-:-:S07]  /*0f40*/  VIADD R5, R5, 0x2 ;  /* 0x0000000205057836 */ /* 0x000fce0000000000 */
.L_x_244:
[----:B------:R-:W-:-:S04]  /*0f50*/  LOP3.LUT R4, R4, 0x1, RZ, 0xc0, !PT ;  /* 0x0000000104047812 */ /* 0x000fc800078ec0ff */
[----:B------:R-:W-:-:S13]  /*0f60*/  ISETP.NE.U32.AND P0, PT, R4, 0x1, PT ;  /* 0x000000010400780c */ /* 0x000fda0003f05070 */
[----:B------:R-:W-:Y:S05]  /*0f70*/  @P0 EXIT ;  /* 0x000000000000094d */ /* 0x000fea0003800000 */
[----:B01----:R-:W0:Y:S01]  /*0f80*/  LDC.64 R6, c[0x0][0x390] ;  /* 0x0000e400ff067b82 */ /* 0x003e220000000a00 */
[----:B------:R-:W-:Y:S01]  /*0f90*/  IMAD R5, R5, 0x80, R2 ;  /* 0x0000008005057824 */ /* 0x000fe200078e0202 */
[----:B------:R-:W1:Y:S04]  /*0fa0*/  LDCU UR4, c[0x0][0x39c] ;  /* 0x00007380ff0477ac */ /* 0x000e680008000800 */
[----:B------:R-:W-:-:S05]  /*0fb0*/  IADD3 R3, PT, PT, R0, R5, RZ ;  /* 0x0000000500037210 */ /* 0x000fca0007ffe0ff */
        /* <DEDUP_REMOVED lines=10> */
.L_x_248:
[----:B------:R-:W-:Y:S05]  /*1060*/  BSYNC.RECONVERGENT B0 ;  /* 0x0000000000007941 */ /* 0x000fea0003800200 */
.L_x_247:
[----:B-----5:R-:W-:Y:S01]  /*1070*/  STG.E desc[UR8][R8.64], R5 ;  /* 0x0000000508007986 */ /* 0x020fe2000c101908 */
[----:B------:R-:W-:Y:S05]  /*1080*/  EXIT ;  /* 0x000000000000794d */ /* 0x000fea0003800000 */
.L_x_238:
        /* <DEDUP_REMOVED lines=14> */
[----:B------:R-:W-:Y:S01]  /*1170*/  LOP3.LUT R15, R7, 0x7ffffffc, RZ, 0xc0, !PT ;  /* 0x7ffffffc070f7812 */ /* 0x000fe200078ec0ff */
[----:B------:R-:W-:Y:S01]  /*1180*/  IMAD.MOV.U32 R16, RZ, RZ, RZ ;  /* 0x000000ffff107224 */ /* 0x000fe200078e00ff */
[----:B------:R-:W1:Y:S06]  /*1190*/  LDCU UR4, c[0x0][0x39c] ;  /* 0x00007380ff0477ac */ /* 0x000e6c0008000800 */
.L_x_266:
[C---:B0-----:R-:W-:Y:S01]  /*11a0*/  IMAD R17, R16.reuse, 0x80, R14 ;  /* 0x0000008010117824 */ /* 0x041fe200078e020e */
[----:B------:R-:W-:Y:S01]  /*11b0*/  BSSY.RECONVERGENT B0, `(.L_x_250) ;  /* 0x0000012000007945 */ /* 0x000fe20003800200 */
[----:B------:R-:W-:Y:S02]  /*11c0*/  VIADD R16, R16, 0x4 ;  /* 0x0000000410107836 */ /* 0x000fe40000000000 */
[C---:B---3--:R-:W-:Y:S01]  /*11d0*/  IMAD.WIDE R6, R17.reuse, 0x4, R8 ;  /* 0x0000000411067825 */ /* 0x048fe200078e0208 */
[----:B------:R-:W-:Y:S02]  /*11e0*/  ISETP.GE.AND P0, PT, R17, R12, PT ;  /* 0x0000000c1100720c */ /* 0x000fe40003f06270 */
[----:B----4-:R-:W-:Y:S02]  /*11f0*/  IADD3 R11, PT, PT, R0, R17, RZ ;  /* 0x00000011000b7210 */ /* 0x010fe40007ffe0ff */
[----:B------:R-:W-:-:S03]  /*1200*/  ISETP.NE.AND P1, PT, R16, R15, PT ;  /* 0x0000000f1000720c */ /* 0x000fc60003f25270 */
[----:B0-----:R-:W-:-:S06]  /*1210*/  IMAD.WIDE R10, R11, 0x4, R4 ;  /* 0x000000040b0a7825 */ /* 0x001fcc00078e0204 */
[----:B-12---:R-:W-:Y:S05]  /*1220*/  @P0 BRA `(.L_x_251) ;  /* 0x0000000000280947 */ /* 0x006fea0003800000 */
[----:B------:R-:W1:Y:S01]  /*1230*/  LDG.E R23, desc[UR8][R10.64] ;  /* 0x000000080a177981 */ /* 0x000e62000c1e1900 */
[----:B------:R-:W-:Y:S01]  /*1240*/  BSSY.RECONVERGENT B1, `(.L_x_252) ;  /* 0x0000007000017945 */ /* 0x000fe20003800200 */
[----:B------:R-:W-:Y:S01]  /*1250*/  IMAD.MOV.U32 R19, RZ, RZ, RZ ;  /* 0x000000ffff137224 */ /* 0x000fe200078e00ff */
[----:B-1----:R-:W-:-:S04]  /*1260*/  ISETP.GE.AND P0, PT, R23, UR4, PT ;  /* 0x0000000417007c0c */ /* 0x002fc8000bf06270 */
[----:B------:R-:W-:-:S13]  /*1270*/  ISETP.LT.OR P0, PT, R23, RZ, P0 ;  /* 0x000000ff1700720c */ /* 0x000fda0000701670 */
[----:B------:R-:W-:Y:S05]  /*1280*/  @P0 BRA `(.L_x_253) ;  /* 0x0000000000080947 */ /* 0x000fea0003800000 */
[----:B------:R-:W-:-:S06]  /*1290*/  IMAD.WIDE.U32 R18, R23, 0xc, R2 ;  /* 0x0000000c17127825 */ /* 0x000fcc00078e0002 */
[----:B------:R0:W5:Y:S02]  /*12a0*/  LDG.E R19, desc[UR8][R18.64] ;  /* 0x0000000812137981 */ /* 0x000164000c1e1900 */
.L_x_253:
[----:B------:R-:W-:Y:S05]  /*12b0*/  BSYNC.RECONVERGENT B1 ;  /* 0x0000000000017941 */ /* 0x000fea0003800200 */
.L_x_252:
[----:B-----5:R2:W-:Y:S02]  /*12c0*/  STG.E desc[UR8][R6.64], R19 ;  /* 0x0000001306007986 */ /* 0x0205e4000c101908 */
.L_x_251:
[----:B-1----:R-:W-:Y:S05]  /*12d0*/  BSYNC.RECONVERGENT B0 ;  /* 0x0000000000007941 */ /* 0x002fea0003800200 */
.L_x_250:
        /* <DEDUP_REMOVED lines=12> */
.L_x_257:
[----:B------:R-:W-:Y:S05]  /*13a0*/  BSYNC.RECONVERGENT B1 ;  /* 0x0000000000017941 */ /* 0x000fea0003800200 */
.L_x_256:
[----:B-----5:R2:W-:Y:S02]  /*13b0*/  STG.E desc[UR8][R6.64+0x200], R19 ;  /* 0x0002001306007986 */ /* 0x0205e4000c101908 */
.L_x_255:
[----:B------:R-:W-:Y:S05]  /*13c0*/  BSYNC.RECONVERGENT B0 ;  /* 0x0000000000007941 */ /* 0x000fea0003800200 */
.L_x_254:
[----:B--2---:R-:W-:Y:S01]  /*13d0*/  IADD3 R19, PT, PT, R17, 0x100, RZ ;  /* 0x0000010011137810 */ /* 0x004fe20007ffe0ff */
        /* <DEDUP_REMOVED lines=11> */
.L_x_261:
[----:B------:R-:W-:Y:S05]  /*1490*/  BSYNC.RECONVERGENT B1 ;  /* 0x0000000000017941 */ /* 0x000fea0003800200 */
.L_x_260:
[----:B-----5:R3:W-:Y:S02]  /*14a0*/  STG.E desc[UR8][R6.64+0x400], R19 ;  /* 0x0004001306007986 */ /* 0x0207e4000c101908 */
.L_x_259:
[----:B------:R-:W-:Y:S05]  /*14b0*/  BSYNC.RECONVERGENT B0 ;  /* 0x0000000000007941 */ /* 0x000fea0003800200 */
.L_x_258:
        /* <DEDUP_REMOVED lines=12> */
.L_x_265:
[----:B------:R-:W-:Y:S05]  /*1580*/  BSYNC.RECONVERGENT B1 ;  /* 0x0000000000017941 */ /* 0x000fea0003800200 */
.L_x_264:
[----:B-----5:R0:W-:Y:S02]  /*1590*/  STG.E desc[UR8][R6.64+0x600], R17 ;  /* 0x0006001106007986 */ /* 0x0201e4000c101908 */
.L_x_263:
[----:B------:R-:W-:Y:S05]  /*15a0*/  BSYNC.RECONVERGENT B0 ;  /* 0x0000000000007941 */ /* 0x000fea0003800200 */
.L_x_262:
[----:B------:R-:W-:Y:S05]  /*15b0*/  @P1 BRA `(.L_x_266) ;  /* 0xfffffff800f81947 */ /* 0x000fea000383ffff */
.L_x_249:
[----:B------:R-:W-:-:S13]  /*15c0*/  ISETP.NE.AND P0, PT, R13, RZ, PT ;  /* 0x000000ff0d00720c */ /* 0x000fda0003f05270 */
[----:B------:R-:W-:Y:S05]  /*15d0*/  @!P0 EXIT ;  /* 0x000000000000894d */ /* 0x000fea0003800000 */
[----:B------:R-:W5:Y:S01]  /*15e0*/  LDCU UR4, c[0x0][0x3a8] ;  /* 0x00007500ff0477ac */ /* 0x000f620008000800 */
[----:B------:R-:W1:Y:S01]  /*15f0*/  LDC.64 R4, c[0x0][0x390] ;  /* 0x0000e400ff047b82 */ /* 0x000e620000000a00 */
[----:B0-----:R-:W-:Y:S01]  /*1600*/  LEA R17, R15, R14, 0x7 ;  /* 0x0000000e0f117211 */ /* 0x001fe200078e38ff */
[----:B------:R-:W-:Y:S01]  /*1610*/  IMAD.MOV R13, RZ, RZ, -R13 ;  /* 0x000000ffff0d7224 */ /* 0x000fe200078e0a0d */
[----:B------:R-:W0:Y:S01]  /*1620*/  LDCU UR5, c[0x0][0x39c] ;  /* 0x00007380ff0577ac */ /* 0x000e220008000800 */
[----:B-----5:R-:W-:-:S05]  /*1630*/  IADD3 R0, PT, PT, R21, UR4, R14 ;  /* 0x0000000415007c10 */ /* 0x020fca000fffe00e */
[----:B0-----:R-:W-:-:S07]  /*1640*/  IMAD R15, R15, 0x80, R0 ;  /* 0x000000800f0f7824 */ /* 0x001fce00078e0200 */
.L_x_271:
[----:B------:R-:W-:Y:S01]  /*1650*/  ISETP.GE.AND P0, PT, R17, R12, PT ;  /* 0x0000000c1100720c */ /* 0x000fe20003f06270 */
[----:B------:R-:W-:-:S12]  /*1660*/  BSSY.RECONVERGENT B0, `(.L_x_267) ;  /* 0x000000e000007945 */ /* 0x000fd80003800200 */
[----:B01----:R-:W-:Y:S05]  /*1670*/  @P0 BRA `(.L_x_268) ;  /* 0x0000000000300947 */ /* 0x003fea0003800000 */
[----:B-1-3--:R-:W-:-:S06]  /*1680*/  IMAD.WIDE R6, R15, 0x4, R4 ;  /* 0x000000040f067825 */ /* 0x00afcc00078e0204 */
[----:B------:R-:W3:Y:S01]  /*1690*/  LDG.E R7, desc[UR8][R6.64] ;  /* 0x0000000806077981 */ /* 0x000ee2000c1e1900 */
[----:B------:R-:W-:Y:S01]  /*16a0*/  BSSY.RECONVERGENT B1, `(.L_x_269) ;  /* 0x0000008000017945 */ /* 0x000fe20003800200 */
[----:B----4-:R-:W-:-:S04]  /*16b0*/  IMAD.WIDE R10, R17, 0x4, R8 ;  /* 0x00000004110a7825 */ /* 0x010fc800078e0208 */
[----:B------:R-:W-:Y:S01]  /*16c0*/  IMAD.MOV.U32 R19, RZ, RZ, RZ ;  /* 0x000000ffff137224 */ /* 0x000fe200078e00ff */
[----:B---3--:R-:W-:-:S04]  /*16d0*/  ISETP.GE.AND P0, PT, R7, UR5, PT ;  /* 0x0000000507007c0c */ /* 0x008fc8000bf06270 */
[----:B------:R-:W-:-:S13]  /*16e0*/  ISETP.LT.OR P0, PT, R7, RZ, P0 ;  /* 0x000000ff0700720c */ /* 0x000fda0000701670 */
[----:B------:R-:W-:Y:S05]  /*16f0*/  @P0 BRA `(.L_x_270) ;  /* 0x0000000000080947 */ /* 0x000fea0003800000 */
[----:B------:R-:W-:-:S05]  /*1700*/  IMAD.WIDE.U32 R6, R7, 0xc, R2 ;  /* 0x0000000c07067825 */ /* 0x000fca00078e0002 */
[----:B------:R0:W5:Y:S02]  /*1710*/  LDG.E R19, desc[UR8][R6.64] ;  /* 0x0000000806137981 */ /* 0x000164000c1e1900 */
.L_x_270:
[----:B------:R-:W-:Y:S05]  /*1720*/  BSYNC.RECONVERGENT B1 ;  /* 0x0000000000017941 */ /* 0x000fea0003800200 */
.L_x_269:
[----:B-----5:R1:W-:Y:S02]  /*1730*/  STG.E desc[UR8][R10.64], R19 ;  /* 0x000000130a007986 */ /* 0x0203e4000c101908 */
.L_x_268:
[----:B------:R-:W-:Y:S05]  /*1740*/  BSYNC.RECONVERGENT B0 ;  /* 0x0000000000007941 */ /* 0x000fea0003800200 */
.L_x_267:
[----:B------:R-:W-:-:S04]  /*1750*/  IADD3 R13, PT, PT, R13, 0x1, RZ ;  /* 0x000000010d0d7810 */ /* 0x000fc80007ffe0ff */
[----:B------:R-:W-:-:S13]  /*1760*/  ISETP.NE.AND P0, PT, R13, RZ, PT ;  /* 0x000000ff0d00720c */ /* 0x000fda0003f05270 */
[----:B------:R-:W-:Y:S05]  /*1770*/  @!P0 EXIT ;  /* 0x000000000000894d */ /* 0x000fea0003800000 */
[----:B------:R-:W-:Y:S02]  /*1780*/  VIADD R17, R17, 0x80 ;  /* 0x0000008011117836 */ /* 0x000fe40000000000 */
[----:B------:R-:W-:Y:S01]  /*1790*/  VIADD R15, R15, 0x80 ;  /* 0x000000800f0f7836 */ /* 0x000fe20000000000 */
[----:B------:R-:W-:Y:S06]  /*17a0*/  BRA `(.L_x_271) ;  /* 0xfffffffc00a87947 */ /* 0x000fec000383ffff */
.L_x_272:
        /* <DEDUP_REMOVED lines=13> */
.L_x_280:


//--------------------- .text._ZN3cub18CUB_300001_SM_10006detail8for_each13static_kernelINS2_12policy_hub_t12policy_500_tEmN6thrust24THRUST_300001_SM_1000_NS8cuda_cub20__uninitialized_fill7functorINS7_10device_ptrIiEEiEEEEvT0_T1_ --------------------------
	.section	.text._ZN3cub18CUB_300001_SM_10006detail8for_each13static_kernelINS2_12policy_hub_t12policy_500_tEmN6thrust24THRUST_300001_SM_1000_NS8cuda_cub20__uninitialized_fill7functorINS7_10device_ptrIiEEiEEEEvT0_T1_,"ax",@progbits
	.align	128
        .global         _ZN3cub18CUB_300001_SM_10006detail8for_each13static_kernelINS2_12policy_hub_t12policy_500_tEmN6thrust24THRUST_300001_SM_1000_NS8cuda_cub20__uninitialized_fill7functorINS7_10device_ptrIiEEiEEEEvT0_T1_
        .type           _ZN3cub18CUB_300001_SM_10006detail8for_each13static_kernelINS2_12policy_hub_t12policy_500_tEmN6thrust24THRUST_300001_SM_1000_NS8cuda_cub20__uninitialized_fill7functorINS7_10device_ptrIiEEiEEEEvT0_T1_,@function
        .size           _ZN3cub18CUB_300001_SM_10006detail8for_each13static_kernelINS2_12policy_hub_t12policy_500_tEmN6thrust24THRUST_300001_SM_1000_NS8cuda_cub20__uninitialized_fill7functorINS7_10device_ptrIiEEiEEEEvT0_T1_,(.L_x_281 - _ZN3cub18CUB_300001_SM_10006detail8for_each13static_kernelINS2_12policy_hub_t12policy_500_tEmN6thrust24THRUST_300001_SM_1000_NS8cuda_cub20__uninitialized_fill7functorINS7_10device_ptrIiEEiEEEEvT0_T1_)
        .other          _ZN3cub18CUB_300001_SM_10006detail8for_each13static_kernelINS2_12policy_hub_t12policy_500_tEmN6thrust24THRUST_300001_SM_1000_NS8cuda_cub20__uninitialized_fill7functorINS7_10device_ptrIiEEiEEEEvT0_T1_,@"STO_CUDA_ENTRY STV_DEFAULT"
_ZN3cub18CUB_300001_SM_10006detail8for_each13static_kernelINS2_12policy_hub_t12policy_500_tEmN6thrust24THRUST_300001_SM_1000_NS8cuda_cub20__uninitialized_fill7functorINS7_10device_ptrIiEEiEEEEvT0_T1_:
.text._ZN3cub18CUB_300001_SM_10006detail8for_each13static_kernelINS2_12policy_hub_t12policy_500_tEmN6thrust24THRUST_300001_SM_1000_NS8cuda_cub20__uninitialized_fill7functorINS7_10device_ptrIiEEiEEEEvT0_T1_:
[----:B------:R-:W-:Y:S08]  /*0000*/  LDC R1, c[0x0][0x37c] ;  /* 0x0000df00ff017b82 */ /* 0x000ff00000000800 */
[----:B------:R-:W0:Y:S01]  /*0010*/  S2UR UR4, SR_CTAID.X ;  /* 0x00000000000479c3 */ /* 0x000e220000002500 */
[----:B------:R-:W1:Y:S01]  /*0020*/  LDCU.64 UR6, c[0x0][0x380] ;  /* 0x00007000ff0677ac */ /* 0x000e620008000a00 */
[----:B------:R-:W2:Y:S01]  /*0030*/  LDCU.64 UR8, c[0x0][0x358] ;  /* 0x00006b00ff0877ac */ /* 0x000ea20008000a00 */
[----:B0-----:R-:W-:-:S04]  /*0040*/  UIMAD.WIDE.U32 UR4, UR4, 0x200, URZ ;  /* 0x00000200040478a5 */ /* 0x001fc8000f8e00ff */
[----:B-1----:R-:W-:-:S04]  /*0050*/  UIADD3 UR6, UP0, UPT, -UR4, UR6, URZ ;  /* 0x0000000604067290 */ /* 0x002fc8000ff1e1ff */
[----:B------:R-:W-:Y:S02]  /*0060*/  UIADD3.X UR7, UPT, UPT, ~UR5, UR7, URZ, UP0, !UPT ;  /* 0x0000000705077290 */ /* 0x000fe400087fe5ff */
[----:B------:R-:W-:-:S04]  /*0070*/  UISETP.GE.U32.AND UP0, UPT, UR6, 0x200, UPT ;  /* 0x000002000600788c */ /* 0x000fc8000bf06070 */
[----:B------:R-:W-:-:S09]  /*0080*/  UISETP.GE.U32.AND.EX UP0, UPT, UR7, URZ, UPT, UP0 ;  /* 0x000000ff0700728c */ /* 0x000fd2000bf06100 */
[----:B--2---:R-:W-:Y:S05]  /*0090*/  BRA.U !UP0, `(.L_x_273) ;  /* 0x0000000108287547 */ /* 0x004fea000b800000 */
[----:B------:R-:W0:Y:S01]  /*00a0*/  S2R R0, SR_TID.X ;  /* 0x0000000000007919 */ /* 0x000e220000002100 */
[----:B------:R-:W1:Y:S01]  /*00b0*/  LDCU.64 UR6, c[0x0][0x388] ;  /* 0x00007100ff0677ac */ /* 0x000e620008000a00 */
[----:B------:R-:W2:Y:S01]  /*00c0*/  LDC R5, c[0x0][0x390] ;  /* 0x0000e400ff057b82 */ /* 0x000ea20000000800 */
[----:B0-----:R-:W-:-:S05]  /*00d0*/  IADD3 R0, P0, PT, R0, UR4, RZ ;  /* 0x0000000400007c10 */ /* 0x001fca000ff1e0ff */
[----:B------:R-:W-:Y:S01]  /*00e0*/  IMAD.X R3, RZ, RZ, UR5, P0 ;  /* 0x00000005ff037e24 */ /* 0x000fe200080e06ff */
[----:B-1----:R-:W-:-:S04]  /*00f0*/  LEA R2, P0, R0, UR6, 0x2 ;  /* 0x0000000600027c11 */ /* 0x002fc8000f8010ff */
[----:B------:R-:W-:-:S05]  /*0100*/  LEA.HI.X R3, R0, UR7, R3, 0x2, P0 ;  /* 0x0000000700037c11 */ /* 0x000fca00080f1403 */
[----:B--2---:R-:W-:Y:S04]  /*0110*/  STG.E desc[UR8][R2.64], R5 ;  /* 0x0000000502007986 */ /* 0x004fe8000c101908 */
[----:B------:R-:W-:Y:S01]  /*0120*/  STG.E desc[UR8][R2.64+0x400], R5 ;  /* 0x0004000502007986 */ /* 0x000fe2000c101908 */
[----:B------:R-:W-:Y:S05]  /*0130*/  EXIT ;  /* 0x000000000000794d */ /* 0x000fea0003800000 */
.L_x_273:
[----:B------:R-:W0:Y:S01]  /*0140*/  S2R R0, SR_TID.X ;  /* 0x0000000000007919 */ /* 0x000e220000002100 */
[----:B------:R-:W-:Y:S01]  /*0150*/  IMAD.U32 R2, RZ, RZ, UR7 ;  /* 0x00000007ff027e24 */ /* 0x000fe2000f8e00ff */
[----:B------:R-:W1:Y:S01]  /*0160*/  LDCU.64 UR10, c[0x0][0x388] ;  /* 0x00007100ff0a77ac */ /* 0x000e620008000a00 */
[----:B------:R-:W-:Y:S01]  /*0170*/  IMAD.U32 R4, RZ, RZ, UR7 ;  /* 0x00000007ff047e24 */ /* 0x000fe2000f8e00ff */
[----:B0-----:R-:W-:-:S04]  /*0180*/  ISETP.LT.U32.AND P0, PT, R0, UR6, PT ;  /* 0x0000000600007c0c */ /* 0x001fc8000bf01070 */
[----:B------:R-:W-:Y:S01]  /*0190*/  ISETP.GT.U32.AND.EX P0, PT, R2, RZ, PT, P0 ;  /* 0x000000ff0200720c */ /* 0x000fe20003f04100 */
[C---:B------:R-:W-:Y:S01]  /*01a0*/  VIADD R2, R0.reuse, 0x100 ;  /* 0x0000010000027836 */ /* 0x040fe20000000000 */
[----:B------:R-:W-:-:S04]  /*01b0*/  IADD3 R0, P2, PT, R0, UR4, RZ ;  /* 0x0000000400007c10 */ /* 0x000fc8000ff5e0ff */
[----:B------:R-:W-:Y:S01]  /*01c0*/  ISETP.LT.U32.AND P1, PT, R2, UR6, PT ;  /* 0x0000000602007c0c */ /* 0x000fe2000bf21070 */
[----:B------:R-:W-:Y:S01]  /*01d0*/  IMAD.X R3, RZ, RZ, UR5, P2 ;  /* 0x00000005ff037e24 */ /* 0x000fe200090e06ff */
[----:B-1----:R-:W-:Y:S02]  /*01e0*/  LEA R2, P2, R0, UR10, 0x2 ;  /* 0x0000000a00027c11 */ /* 0x002fe4000f8410ff */
[----:B------:R-:W-:Y:S02]  /*01f0*/  ISETP.GT.U32.AND.EX P1, PT, R4, RZ, PT, P1 ;  /* 0x000000ff0400720c */ /* 0x000fe40003f24110 */
[----:B------:R-:W-:Y:S01]  /*0200*/  LEA.HI.X R3, R0, UR11, R3, 0x2, P2 ;  /* 0x0000000b00037c11 */ /* 0x000fe200090f1403 */
[----:B------:R-:W0:Y:S04]  /*0210*/  @P0 LDC R5, c[0x0][0x390] ;  /* 0x0000e400ff050b82 */ /* 0x000e280000000800 */
[----:B0-----:R0:W-:Y:S06]  /*0220*/  @P0 STG.E desc[UR8][R2.64], R5 ;  /* 0x0000000502000986 */ /* 0x0011ec000c101908 */
[----:B------:R-:W-:Y:S05]  /*0230*/  @!P1 EXIT ;  /* 0x000000000000994d */ /* 0x000fea0003800000 */
[----:B0-----:R-:W0:Y:S02]  /*0240*/  LDC R5, c[0x0][0x390] ;  /* 0x0000e400ff057b82 */ /* 0x001e240000000800 */
[----:B0-----:R-:W-:Y:S01]  /*0250*/  STG.E desc[UR8][R2.64+0x400], R5 ;  /* 0x0004000502007986 */ /* 0x001fe2000c101908 */
[----:B------:R-:W-:Y:S05]  /*0260*/  EXIT ;  /* 0x000000000000794d */ /* 0x000fea0003800000 */
.L_x_274:
        /* <DEDUP_REMOVED lines=9> */
.L_x_281:


//--------------------- .text._ZN3cub18CUB_300001_SM_10006detail11EmptyKernelIvEEvv --------------------------
	.section	.text._ZN3cub18CUB_300001_SM_10006detail11EmptyKernelIvEEvv,"ax",@progbits
	.align	128
        .global         _ZN3cub18CUB_300001_SM_10006detail11EmptyKernelIvEEvv
        .type           _ZN3cub18CUB_300001_SM_10006detail11EmptyKernelIvEEvv,@function
        .size           _ZN3cub18CUB_300001_SM_10006detail11EmptyKernelIvEEvv,(.L_x_282 - _ZN3cub18CUB_300001_SM_10006detail11EmptyKernelIvEEvv)
        .other          _ZN3cub18CUB_300001_SM_10006detail11EmptyKernelIvEEvv,@"STO_CUDA_ENTRY STV_DEFAULT"
_ZN3cub18CUB_300001_SM_10006detail11EmptyKernelIvEEvv:
.text._ZN3cub18CUB_300001_SM_10006detail11EmptyKernelIvEEvv:
[----:B------:R-:W-:Y:S01]  /*0000*/  LDC R1, c[0x0][0x37c] ;  /* 0x0000df00ff017b82 */ /* 0x000fe20000000800 */
[----:B------:R-:W-:Y:S05]  /*0010*/  EXIT ;  /* 0x000000000000794d */ /* 0x000fea0003800000 */
.L_x_275:
        /* <DEDUP_REMOVED lines=14> */
.L_x_282:


//--------------------- .nv.shared._ZN3cub18CUB_300001_SM_10006detail4scan16DeviceScanKernelINS2_10policy_hubIiiimN4cuda3std3__44plusIvEEE10Policy1000EN6thrust24THRUST_300001_SM_1000_NS6detail15normal_iteratorINSD_10device_ptrIiEEEESI_NS0_13ScanTileStateIiLb1EEES9_NS0_8NullTypeEmiLb0ESL_EEvT0_T1_T2_iT3_T4_T5_ --------------------------
	.section	.nv.shared._ZN3cub18CUB_300001_SM_10006detail4scan16DeviceScanKernelINS2_10policy_hubIiiimN4cuda3std3__44plusIvEEE10Policy1000EN6thrust24THRUST_300001_SM_1000_NS6detail15normal_iteratorINSD_10device_ptrIiEEEESI_NS0_13ScanTileStateIiLb1EEES9_NS0_8NullTypeEmiLb0ESL_EEvT0_T1_T2_iT3_T4_T5_,"aw",@nobits
	.sectionflags	@""
	.align	16
.nv.shared._ZN3cub18CUB_300001_SM_10006detail4scan16DeviceScanKernelINS2_10policy_hubIiiimN4cuda3std3__44plusIvEEE10Policy1000EN6thrust24THRUST_300001_SM_1000_NS6detail15normal_iteratorINSD_10device_ptrIiEEEESI_NS0_13ScanTileStateIiLb1EEES9_NS0_8NullTypeEmiLb0ESL_EEvT0_T1_T2_iT3_T4_T5_:
	.zero		32656


//--------------------- .nv.shared.reserved.0     --------------------------
	.section	.nv.shared.reserved.0,"aw",@nobits
	.weak		__nv_reservedSMEM_offset_0_alias
	.size		__nv_reservedSMEM_offset_0_alias, 0, 64
	.other		__nv_reservedSMEM_offset_0_alias,@"STO_CUDA_RESERVED_SHARED STV_DEFAULT"
__nv_reservedSMEM_offset_0_alias:
	.zero		0
	.zero		64


//--------------------- .nv.global                --------------------------
	.section	.nv.global,"aw",@nobits
.nv.global:
	.type		_ZN34_INTERNAL_df649a10_4_k_cu_7d9f488d6thrust24THRUST_300001_SM_1000_NS3seqE,@object
	.size		_ZN34_INTERNAL_df649a10_4_k_cu_7d9f488d6thrust24THRUST_300001_SM_1000_NS3seqE,(_ZN34_INTERNAL_df649a10_4_k_cu_7d9f488d4cuda3std3__48in_placeE - _ZN34_INTERNAL_df649a10_4_k_cu_7d9f488d6thrust24THRUST_300001_SM_1000_NS3seqE)
_ZN34_INTERNAL_df649a10_4_k_cu_7d9f488d6thrust24THRUST_300001_SM_1000_NS3seqE:
	.zero		1
	.type		_ZN34_INTERNAL_df649a10_4_k_cu_7d9f488d4cuda3std3__48in_placeE,@object
	.size		_ZN34_INTERNAL_df649a10_4_k_cu_7d9f488d4cuda3std3__48in_placeE,(_ZN34_INTERNAL_df649a10_4_k_cu_7d9f488d4cuda3std6ranges3__45__cpo4sizeE - _ZN34_INTERNAL_df649a10_4_k_cu_7d9f488d4cuda3std3__48in_placeE)
_ZN34_INTERNAL_df649a10_4_k_cu_7d9f488d4cuda3std3__48in_placeE:
	.zero		1
	.type		_ZN34_INTERNAL_df649a10_4_k_cu_7d9f488d4cuda3std6ranges3__45__cpo4sizeE,@object
	.size		_ZN34_INTERNAL_df649a10_4_k_cu_7d9f488d4cuda3std6ranges3__45__cpo4sizeE,(_ZN34_INTERNAL_df649a10_4_k_cu_7d9f488d6thrust24THRUST_300001_SM_1000_NS12placeholders2_3E - _ZN34_INTERNAL_df649a10_4_k_cu_7d9f488d4cuda3std6ranges3__45__cpo4sizeE)
_ZN34_INTERNAL_df649a10_4_k_cu_7d9f488d4cuda3std6ranges3__45__cpo4sizeE:
	.zero		1
	.type		_ZN34_INTERNAL_df649a10_4_k_cu_7d9f488d6thrust24THRUST_300001_SM_1000_NS12placeholders2_3E,@object
	.size		_ZN34_INTERNAL_df649a10_4_k_cu_7d9f488d6thrust24THRUST_300001_SM_1000_NS12placeholders2_3E,(_ZN34_INTERNAL_df649a10_4_k_cu_7d9f488d4cuda3std3__45__cpo6cbeginE - _ZN34_INTERNAL_df649a10_4_k_cu_7d9f488d6thrust24THRUST_300001_SM_1000_NS12placeholders2_3E)
_ZN34_INTERNAL_df649a10_4_k_cu_7d9f488d6thrust24THRUST_300001_SM_1000_NS12placeholders2_3E:
	.zero		1
	.type		_ZN34_INTERNAL_df649a10_4_k_cu_7d9f488d4cuda3std3__45__cpo6cbeginE,@object
	.size		_ZN34_INTERNAL_df649a10_4_k_cu_7d9f488d4cuda3std3__45__cpo6cbeginE,(_ZN34_INTERNAL_df649a10_4_k_cu_7d9f488d4cuda3std6ranges3__45__cpo6cbeginE - _ZN34_INTERNAL_df649a10_4_k_cu_7d9f488d4cuda3std3__45__cpo6cbeginE)
_ZN34_INTERNAL_df649a10_4_k_cu_7d9f488d4cuda3std3__45__cpo6cbeginE:
	.zero		1
	.type		_ZN34_INTERNAL_df649a10_4_k_cu_7d9f488d4cuda3std6ranges3__45__cpo6cbeginE,@object
	.size		_ZN34_INTERNAL_df649a10_4_k_cu_7d9f488d4cuda3std6ranges3__45__cpo6cbeginE,(_ZN34_INTERNAL_df649a10_4_k_cu_7d9f488d6thrust24THRUST_300001_SM_1000_NS12placeholders2_7E - _ZN34_INTERNAL_df649a10_4_k_cu_7d9f488d4cuda3std6ranges3__45__cpo6cbeginE)
_ZN34_INTERNAL_df649a10_4_k_cu_7d9f488d4cuda3std6ranges3__45__cpo6cbeginE:
	.zero		1
	.type		_ZN34_INTERNAL_df649a10_4_k_cu_7d9f488d6thrust24THRUST_300001_SM_1000_NS12placeholders2_7E,@object
	.size		_ZN34_INTERNAL_df649a10_4_k_cu_7d9f488d6thrust24THRUST_300001_SM_1000_NS12placeholders2_7E,(_ZN34_INTERNAL_df649a10_4_k_cu_7d9f488d4cuda3std3__45__cpo7crbeginE - _ZN34_INTERNAL_df649a10_4_k_cu_7d9f488d6thrust24THRUST_300001_SM_1000_NS12placeholders2_7E)
_ZN34_INTERNAL_df649a10_4_k_cu_7d9f488d6thrust24THRUST_300001_SM_1000_NS12placeholders2_7E:
	.zero		1
	.type		_ZN34_INTERNAL_df649a10_4_k_cu_7d9f488d4cuda3std3__45__cpo7crbeginE,@object
	.size		_ZN34_INTERNAL_df649a10_4_k_cu_7d9f488d4cuda3std3__45__cpo7crbeginE,(_ZN34_INTERNAL_df649a10_4_k_cu_7d9f488d4cuda3std6ranges3__45__cpo4nextE - _ZN34_INTERNAL_df649a10_4_k_cu_7d9f488d4cuda3std3__45__cpo7crbeginE)
_ZN34_INTERNAL_df649a10_4_k_cu_7d9f488d4cuda3std3__45__cpo7crbeginE:
	.zero		1
	.type		_ZN34_INTERNAL_df649a10_4_k_cu_7d9f488d4cuda3std6ranges3__45__cpo4nextE,@object
	.size		_ZN34_INTERNAL_df649a10_4_k_cu_7d9f488d4cuda3std6ranges3__45__cpo4nextE,(_ZN34_INTERNAL_df649a10_4_k_cu_7d9f488d4cuda3std6ranges3__45__cpo4swapE - _ZN34_INTERNAL_df649a10_4_k_cu_7d9f488d4cuda3std6ranges3__45__cpo4nextE)
_ZN34_INTERNAL_df649a10_4_k_cu_7d9f488d4cuda3std6ranges3__45__cpo4nextE:
	.zero		1
	.type		_ZN34_INTERNAL_df649a10_4_k_cu_7d9f488d4cuda3std6ranges3__45__cpo4swapE,@object
	.size		_ZN34_INTERNAL_df649a10_4_k_cu_7d9f488d4cuda3std6ranges3__45__cpo4swapE,(_ZN34_INTERNAL_df649a10_4_k_cu_7d9f488d6thrust24THRUST_300001_SM_1000_NS8cuda_cub10par_nosyncE - _ZN34_INTERNAL_df649a10_4_k_cu_7d9f488d4cuda3std6ranges3__45__cpo4swapE)
_ZN34_INTERNAL_df649a10_4_k_cu_7d9f488d4cuda3std6ranges3__45__cpo4swapE:
	.zero		1
	.type		_ZN34_INTERNAL_df649a10_4_k_cu_7d9f488d6thrust24THRUST_300001_SM_1000_NS8cuda_cub10par_nosyncE,@object
	.size		_ZN34_INTERNAL_df649a10_4_k_cu_7d9f488d6thrust24THRUST_300001_SM_1000_NS8cuda_cub10par_nosyncE,(_ZN34_INTERNAL_df649a10_4_k_cu_7d9f488d6thrust24THRUST_300001_SM_1000_NS12placeholders2_9E - _ZN34_INTERNAL_df649a10_4_k_cu_7d9f488d6thrust24THRUST_300001_SM_1000_NS8cuda_cub10par_nosyncE)
_ZN34_INTERNAL_df649a10_4_k_cu_7d9f488d6thrust24THRUST_300001_SM_1000_NS8cuda_cub10par_nosyncE:
	.zero		1
	.type		_ZN34_INTERNAL_df649a10_4_k_cu_7d9f488d6thrust24THRUST_300001_SM_1000_NS12placeholders2_9E,@object
	.size		_ZN34_INTERNAL_df649a10_4_k_cu_7d9f488d6thrust24THRUST_300001_SM_1000_NS12placeholders2_9E,(_ZN34_INTERNAL_df649a10_4_k_cu_7d9f488d4cuda3std3__436_GLOBAL__N__df649a10_4_k_cu_7d9f488d6ignoreE - _ZN34_INTERNAL_df649a10_4_k_cu_7d9f488d6thrust24THRUST_300001_SM_1000_NS12placeholders2_9E)
_ZN34_INTERNAL_df649a10_4_k_cu_7d9f488d6thrust24THRUST_300001_SM_1000_NS12placeholders2_9E:
	.zero		1
	.type		_ZN34_INTERNAL_df649a10_4_k_cu_7d9f488d4cuda3std3__436_GLOBAL__N__df649a10_4_k_cu_7d9f488d6ignoreE,@object
	.size		_ZN34_INTERNAL_df649a10_4_k_cu_7d9f488d4cuda3std3__436_GLOBAL__N__df649a10_4_k_cu_7d9f488d6ignoreE,(_ZN34_INTERNAL_df649a10_4_k_cu_7d9f488d4cuda3std6ranges3__45__cpo4dataE - _ZN34_INTERNAL_df649a10_4_k_cu_7d9f488d4cuda3std3__436_GLOBAL__N__df649a10_4_k_cu_7d9f488d6ignoreE)
_ZN34_INTERNAL_df649a10_4_k_cu_7d9f488d4cuda3std3__436_GLOBAL__N__df649a10_4_k_cu_7d9f488d6ignoreE:
	.zero		1
	.type		_ZN34_INTERNAL_df649a10_4_k_cu_7d9f488d4cuda3std6ranges3__45__cpo4dataE,@object
	.size		_ZN34_INTERNAL_df649a10_4_k_cu_7d9f488d4cuda3std6ranges3__45__cpo4dataE,(_ZN34_INTERNAL_df649a10_4_k_cu_7d9f488d6thrust24THRUST_300001_SM_1000_NS12placeholders2_1E - _ZN34_INTERNAL_df649a10_4_k_cu_7d9f488d4cuda3std6ranges3__45__cpo4dataE)
_ZN34_INTERNAL_df649a10_4_k_cu_7d9f488d4cuda3std6ranges3__45__cpo4dataE:
	.zero		1
	.type		_ZN34_INTERNAL_df649a10_4_k_cu_7d9f488d6thrust24THRUST_300001_SM_1000_NS12placeholders2_1E,@object
	.size		_ZN34_INTERNAL_df649a10_4_k_cu_7d9f488d6thrust24THRUST_300001_SM_1000_NS12placeholders2_1E,(_ZN34_INTERNAL_df649a10_4_k_cu_7d9f488d4cuda3std3__45__cpo5beginE - _ZN34_INTERNAL_df649a10_4_k_cu_7d9f488d6thrust24THRUST_300001_SM_1000_NS12placeholders2_1E)
_ZN34_INTERNAL_df649a10_4_k_cu_7d9f488d6thrust24THRUST_300001_SM_1000_NS12placeholders2_1E:
	.zero		1
	.type		_ZN34_INTERNAL_df649a10_4_k_cu_7d9f488d4cuda3std3__45__cpo5beginE,@object
	.size		_ZN34_INTERNAL_df649a10_4_k_cu_7d9f488d4cuda3std3__45__cpo5beginE,(_ZN34_INTERNAL_df649a10_4_k_cu_7d9f488d4cuda3std6ranges3__45__cpo5beginE - _ZN34_INTERNAL_df649a10_4_k_cu_7d9f488d4cuda3std3__45__cpo5beginE)
_ZN34_INTERNAL_df649a10_4_k_cu_7d9f488d4cuda3std3__45__cpo5beginE:
	.zero		1
	.type		_ZN34_INTERNAL_df649a10_4_k_cu_7d9f488d4cuda3std6ranges3__45__cpo5beginE,@object
	.size		_ZN34_INTERNAL_df649a10_4_k_cu_7d9f488d4cuda3std6ranges3__45__cpo5beginE,(_ZN34_INTERNAL_df649a10_4_k_cu_7d9f488d6thrust24THRUST_300001_SM_1000_NS12placeholders2_5E - _ZN34_INTERNAL_df649a10_4_k_cu_7d9f488d4cuda3std6ranges3__45__cpo5beginE)
_ZN34_INTERNAL_df649a10_4_k_cu_7d9f488d4cuda3std6ranges3__45__cpo5beginE:
	.zero		1
	.type		_ZN34_INTERNAL_df649a10_4_k_cu_7d9f488d6thrust24THRUST_300001_SM_1000_NS12placeholders2_5E,@object
	.size		_ZN34_INTERNAL_df649a10_4_k_cu_7d9f488d6thrust24THRUST_300001_SM_1000_NS12placeholders2_5E,(_ZN34_INTERNAL_df649a10_4_k_cu_7d9f488d4cuda3std3__45__cpo6rbeginE - _ZN34_INTERNAL_df649a10_4_k_cu_7d9f488d6thrust24THRUST_300001_SM_1000_NS12placeholders2_5E)
_ZN34_INTERNAL_df649a10_4_k_cu_7d9f488d6thrust24THRUST_300001_SM_1000_NS12placeholders2_5E:
	.zero		1
	.type		_ZN34_INTERNAL_df649a10_4_k_cu_7d9f488d4cuda3std3__45__cpo6rbeginE,@object
	.size		_ZN34_INTERNAL_df649a10_4_k_cu_7d9f488d4cuda3std3__45__cpo6rbeginE,(_ZN34_INTERNAL_df649a10_4_k_cu_7d9f488d4cuda3std6ranges3__45__cpo7advanceE - _ZN34_INTERNAL_df649a10_4_k_cu_7d9f488d4cuda3std3__45__cpo6rbeginE)
_ZN34_INTERNAL_df649a10_4_k_cu_7d9f488d4cuda3std3__45__cpo6rbeginE:
	.zero		1
	.type		_ZN34_INTERNAL_df649a10_4_k_cu_7d9f488d4cuda3std6ranges3__45__cpo7advanceE,@object
	.size		_ZN34_INTERNAL_df649a10_4_k_cu_7d9f488d4cuda3std6ranges3__45__cpo7advanceE,(_ZN34_INTERNAL_df649a10_4_k_cu_7d9f488d4cuda3std3__47nulloptE - _ZN34_INTERNAL_df649a10_4_k_cu_7d9f488d4cuda3std6ranges3__45__cpo7advanceE)
_ZN34_INTERNAL_df649a10_4_k_cu_7d9f488d4cuda3std6ranges3__45__cpo7advanceE:
	.zero		1
	.type		_ZN34_INTERNAL_df649a10_4_k_cu_7d9f488d4cuda3std3__47nulloptE,@object
	.size		_ZN34_INTERNAL_df649a10_4_k_cu_7d9f488d4cuda3std3__47nulloptE,(_ZN34_INTERNAL_df649a10_4_k_cu_7d9f488d4cuda3std6ranges3__45__cpo8distanceE - _ZN34_INTERNAL_df649a10_4_k_cu_7d9f488d4cuda3std3__47nulloptE)
_ZN34_INTERNAL_df649a10_4_k_cu_7d9f488d4cuda3std3__47nulloptE:
	.zero		1
	.type		_ZN34_INTERNAL_df649a10_4_k_cu_7d9f488d4cuda3std6ranges3__45__cpo8distanceE,@object
	.size		_ZN34_INTERNAL_df649a10_4_k_cu_7d9f488d4cuda3std6ranges3__45__cpo8distanceE,(_ZN34_INTERNAL_df649a10_4_k_cu_7d9f488d6thrust24THRUST_300001_SM_1000_NS12placeholders3_10E - _ZN34_INTERNAL_df649a10_4_k_cu_7d9f488d4cuda3std6ranges3__45__cpo8distanceE)
_ZN34_INTERNAL_df649a10_4_k_cu_7d9f488d4cuda3std6ranges3__45__cpo8distanceE:
	.zero		1
	.type		_ZN34_INTERNAL_df649a10_4_k_cu_7d9f488d6thrust24THRUST_300001_SM_1000_NS12placeholders3_10E,@object
	.size		_ZN34_INTERNAL_df649a10_4_k_cu_7d9f488d6thrust24THRUST_300001_SM_1000_NS12placeholders3_10E,(_ZN34_INTERNAL_df649a10_4_k_cu_7d9f488d4cuda3std3__419piecewise_constructE - _ZN34_INTERNAL_df649a10_4_k_cu_7d9f488d6thrust24THRUST_300001_SM_1000_NS12placeholders3_10E)
_ZN34_INTERNAL_df649a10_4_k_cu_7d9f488d6thrust24THRUST_300001_SM_1000_NS12placeholders3_10E:
	.zero		1
	.type		_ZN34_INTERNAL_df649a10_4_k_cu_7d9f488d4cuda3std3__419piecewise_constructE,@object
	.size		_ZN34_INTERNAL_df649a10_4_k_cu_7d9f488d4cuda3std3__419piecewise_constructE,(_ZN34_INTERNAL_df649a10_4_k_cu_7d9f488d4cuda3std6ranges3__45__cpo5cdataE - _ZN34_INTERNAL_df649a10_4_k_cu_7d9f488d4cuda3std3__419piecewise_constructE)
_ZN34_INTERNAL_df649a10_4_k_cu_7d9f488d4cuda3std3__419piecewise_constructE:
	.zero		1
	.type		_ZN34_INTERNAL_df649a10_4_k_cu_7d9f488d4cuda3std6ranges3__45__cpo5cdataE,@object
	.size		_ZN34_INTERNAL_df649a10_4_k_cu_7d9f488d4cuda3std6ranges3__45__cpo5cdataE,(_ZN34_INTERNAL_df649a10_4_k_cu_7d9f488d6thrust24THRUST_300001_SM_1000_NS12placeholders2_2E - _ZN34_INTERNAL_df649a10_4_k_cu_7d9f488d4cuda3std6ranges3__45__cpo5cdataE)
_ZN34_INTERNAL_df649a10_4_k_cu_7d9f488d4cuda3std6ranges3__45__cpo5cdataE:
	.zero		1
	.type		_ZN34_INTERNAL_df649a10_4_k_cu_7d9f488d6thrust24THRUST_300001_SM_1000_NS12placeholders2_2E,@object
	.size		_ZN34_INTERNAL_df649a10_4_k_cu_7d9f488d6thrust24THRUST_300001_SM_1000_NS12placeholders2_2E,(_ZN34_INTERNAL_df649a10_4_k_cu_7d9f488d4cuda3std3__45__cpo3endE - _ZN34_INTERNAL_df649a10_4_k_cu_7d9f488d6thrust24THRUST_300001_SM_1000_NS12placeholders2_2E)
_ZN34_INTERNAL_df649a10_4_k_cu_7d9f488d6thrust24THRUST_300001_SM_1000_NS12placeholders2_2E:
	.zero		1
	.type		_ZN34_INTERNAL_df649a10_4_k_cu_7d9f488d4cuda3std3__45__cpo3endE,@object
	.size		_ZN34_INTERNAL_df649a10_4_k_cu_7d9f488d4cuda3std3__45__cpo3endE,(_ZN34_INTERNAL_df649a10_4_k_cu_7d9f488d4cuda3std6ranges3__45__cpo3endE - _ZN34_INTERNAL_df649a10_4_k_cu_7d9f488d4cuda3std3__45__cpo3endE)
_ZN34_INTERNAL_df649a10_4_k_cu_7d9f488d4cuda3std3__45__cpo3endE:
	.zero		1
	.type		_ZN34_INTERNAL_df649a10_4_k_cu_7d9f488d4cuda3std6ranges3__45__cpo3endE,@object
	.size		_ZN34_INTERNAL_df649a10_4_k_cu_7d9f488d4cuda3std6ranges3__45__cpo3endE,(_ZN34_INTERNAL_df649a10_4_k_cu_7d9f488d6thrust24THRUST_300001_SM_1000_NS12placeholders2_6E - _ZN34_INTERNAL_df649a10_4_k_cu_7d9f488d4cuda3std6ranges3__45__cpo3endE)
_ZN34_INTERNAL_df649a10_4_k_cu_7d9f488d4cuda3std6ranges3__45__cpo3endE:
	.zero		1
	.type		_ZN34_INTERNAL_df649a10_4_k_cu_7d9f488d6thrust24THRUST_300001_SM_1000_NS12placeholders2_6E,@object
	.size		_ZN34_INTERNAL_df649a10_4_k_cu_7d9f488d6thrust24THRUST_300001_SM_1000_NS12placeholders2_6E,(_ZN34_INTERNAL_df649a10_4_k_cu_7d9f488d4cuda3std3__45__cpo4rendE - _ZN34_INTERNAL_df649a10_4_k_cu_7d9f488d6thrust24THRUST_300001_SM_1000_NS12placeholders2_6E)
_ZN34_INTERNAL_df649a10_4_k_cu_7d9f488d6thrust24THRUST_300001_SM_1000_NS12placeholders2_6E:
	.zero		1
	.type		_ZN34_INTERNAL_df649a10_4_k_cu_7d9f488d4cuda3std3__45__cpo4rendE,@object
	.size		_ZN34_INTERNAL_df649a10_4_k_cu_7d9f488d4cuda3std3__45__cpo4rendE,(_ZN34_INTERNAL_df649a10_4_k_cu_7d9f488d4cuda3std6ranges3__45__cpo9iter_swapE - _ZN34_INTERNAL_df649a10_4_k_cu_7d9f488d4cuda3std3__45__cpo4rendE)
_ZN34_INTERNAL_df649a10_4_k_cu_7d9f488d4cuda3std3__45__cpo4rendE:
	.zero		1
	.type		_ZN34_INTERNAL_df649a10_4_k_cu_7d9f488d4cuda3std6ranges3__45__cpo9iter_swapE,@object
	.size		_ZN34_INTERNAL_df649a10_4_k_cu_7d9f488d4cuda3std6ranges3__45__cpo9iter_swapE,(_ZN34_INTERNAL_df649a10_4_k_cu_7d9f488d4cuda3std3__48unexpectE - _ZN34_INTERNAL_df649a10_4_k_cu_7d9f488d4cuda3std6ranges3__45__cpo9iter_swapE)
_ZN34_INTERNAL_df649a10_4_k_cu_7d9f488d4cuda3std6ranges3__45__cpo9iter_swapE:
	.zero		1
	.type		_ZN34_INTERNAL_df649a10_4_k_cu_7d9f488d4cuda3std3__48unexpectE,@object
	.size		_ZN34_INTERNAL_df649a10_4_k_cu_7d9f488d4cuda3std3__48unexpectE,(_ZN34_INTERNAL_df649a10_4_k_cu_7d9f488d6thrust24THRUST_300001_SM_1000_NS8cuda_cub3parE - _ZN34_INTERNAL_df649a10_4_k_cu_7d9f488d4cuda3std3__48unexpectE)
_ZN34_INTERNAL_df649a10_4_k_cu_7d9f488d4cuda3std3__48unexpectE:
	.zero		1
	.type		_ZN34_INTERNAL_df649a10_4_k_cu_7d9f488d6thrust24THRUST_300001_SM_1000_NS8cuda_cub3parE,@object
	.size		_ZN34_INTERNAL_df649a10_4_k_cu_7d9f488d6thrust24THRUST_300001_SM_1000_NS8cuda_cub3parE,(_ZN34_INTERNAL_df649a10_4_k_cu_7d9f488d6thrust24THRUST_300001_SM_1000_NS12placeholders2_4E - _ZN34_INTERNAL_df649a10_4_k_cu_7d9f488d6thrust24THRUST_300001_SM_1000_NS8cuda_cub3parE)
_ZN34_INTERNAL_df649a10_4_k_cu_7d9f488d6thrust24THRUST_300001_SM_1000_NS8cuda_cub3parE:
	.zero		1
	.type		_ZN34_INTERNAL_df649a10_4_k_cu_7d9f488d6thrust24THRUST_300001_SM_1000_NS12placeholders2_4E,@object
	.size		_ZN34_INTERNAL_df649a10_4_k_cu_7d9f488d6thrust24THRUST_300001_SM_1000_NS12placeholders2_4E,(_ZN34_INTERNAL_df649a10_4_k_cu_7d9f488d4cuda3std3__45__cpo4cendE - _ZN34_INTERNAL_df649a10_4_k_cu_7d9f488d6thrust24THRUST_300001_SM_1000_NS12placeholders2_4E)
_ZN34_INTERNAL_df649a10_4_k_cu_7d9f488d6thrust24THRUST_300001_SM_1000_NS12placeholders2_4E:
	.zero		1
	.type		_ZN34_INTERNAL_df649a10_4_k_cu_7d9f488d4cuda3std3__45__cpo4cendE,@object
	.size		_ZN34_INTERNAL_df649a10_4_k_cu_7d9f488d4cuda3std3__45__cpo4cendE,(_ZN34_INTERNAL_df649a10_4_k_cu_7d9f488d4cuda3std6ranges3__45__cpo4cendE - _ZN34_INTERNAL_df649a10_4_k_cu_7d9f488d4cuda3std3__45__cpo4cendE)
_ZN34_INTERNAL_df649a10_4_k_cu_7d9f488d4cuda3std3__45__cpo4cendE:
	.zero		1
	.type		_ZN34_INTERNAL_df649a10_4_k_cu_7d9f488d4cuda3std6ranges3__45__cpo4cendE,@object
	.size		_ZN34_INTERNAL_df649a10_4_k_cu_7d9f488d4cuda3std6ranges3__45__cpo4cendE,(_ZN34_INTERNAL_df649a10_4_k_cu_7d9f488d4cuda3std3__420unreachable_sentinelE - _ZN34_INTERNAL_df649a10_4_k_cu_7d9f488d4cuda3std6ranges3__45__cpo4cendE)
_ZN34_INTERNAL_df649a10_4_k_cu_7d9f488d4cuda3std6ranges3__45__cpo4cendE:
	.zero		1
	.type		_ZN34_INTERNAL_df649a10_4_k_cu_7d9f488d4cuda3std3__420unreachable_sentinelE,@object
	.size		_ZN34_INTERNAL_df649a10_4_k_cu_7d9f488d4cuda3std3__420unreachable_sentinelE,(_ZN34_INTERNAL_df649a10_4_k_cu_7d9f488d4cuda3std6ranges3__45__cpo5ssizeE - _ZN34_INTERNAL_df649a10_4_k_cu_7d9f488d4cuda3std3__420unreachable_sentinelE)
_ZN34_INTERNAL_df649a10_4_k_cu_7d9f488d4cuda3std3__420unreachable_sentinelE:
	.zero		1
	.type		_ZN34_INTERNAL_df649a10_4_k_cu_7d9f488d4cuda3std6ranges3__45__cpo5ssizeE,@object
	.size		_ZN34_INTERNAL_df649a10_4_k_cu_7d9f488d4cuda3std6ranges3__45__cpo5ssizeE,(_ZN34_INTERNAL_df649a10_4_k_cu_7d9f488d6thrust24THRUST_300001_SM_1000_NS12placeholders2_8E - _ZN34_INTERNAL_df649a10_4_k_cu_7d9f488d4cuda3std6ranges3__45__cpo5ssizeE)
_ZN34_INTERNAL_df649a10_4_k_cu_7d9f488d4cuda3std6ranges3__45__cpo5ssizeE:
	.zero		1
	.type		_ZN34_INTERNAL_df649a10_4_k_cu_7d9f488d6thrust24THRUST_300001_SM_1000_NS12placeholders2_8E,@object
	.size		_ZN34_INTERNAL_df649a10_4_k_cu_7d9f488d6thrust24THRUST_300001_SM_1000_NS12placeholders2_8E,(_ZN34_INTERNAL_df649a10_4_k_cu_7d9f488d4cuda3std3__45__cpo5crendE - _ZN34_INTERNAL_df649a10_4_k_cu_7d9f488d6thrust24THRUST_300001_SM_1000_NS12placeholders2_8E)
_ZN34_INTERNAL_df649a10_4_k_cu_7d9f488d6thrust24THRUST_300001_SM_1000_NS12placeholders2_8E:
	.zero		1
	.type		_ZN34_INTERNAL_df649a10_4_k_cu_7d9f488d4cuda3std3__45__cpo5crendE,@object
	.size		_ZN34_INTERNAL_df649a10_4_k_cu_7d9f488d4cuda3std3__45__cpo5crendE,(_ZN34_INTERNAL_df649a10_4_k_cu_7d9f488d4cuda3std6ranges3__45__cpo4prevE - _ZN34_INTERNAL_df649a10_4_k_cu_7d9f488d4cuda3std3__45__cpo5crendE)
_ZN34_INTERNAL_df649a10_4_k_cu_7d9f488d4cuda3std3__45__cpo5crendE:
	.zero		1
	.type		_ZN34_INTERNAL_df649a10_4_k_cu_7d9f488d4cuda3std6ranges3__45__cpo4prevE,@object
	.size		_ZN34_INTERNAL_df649a10_4_k_cu_7d9f488d4cuda3std6ranges3__45__cpo4prevE,(_ZN34_INTERNAL_df649a10_4_k_cu_7d9f488d4cuda3std6ranges3__45__cpo9iter_moveE - _ZN34_INTERNAL_df649a10_4_k_cu_7d9f488d4cuda3std6ranges3__45__cpo4prevE)
_ZN34_INTERNAL_df649a10_4_k_cu_7d9f488d4cuda3std6ranges3__45__cpo4prevE:
	.zero		1
	.type		_ZN34_INTERNAL_df649a10_4_k_cu_7d9f488d4cuda3std6ranges3__45__cpo9iter_moveE,@object
	.size		_ZN34_INTERNAL_df649a10_4_k_cu_7d9f488d4cuda3std6ranges3__45__cpo9iter_moveE,(_ZN34_INTERNAL_df649a10_4_k_cu_7d9f488d6thrust24THRUST_300001_SM_1000_NS6system6detail10sequential3seqE - _ZN34_INTERNAL_df649a10_4_k_cu_7d9f488d4cuda3std6ranges3__45__cpo9iter_moveE)
_ZN34_INTERNAL_df649a10_4_k_cu_7d9f488d4cuda3std6ranges3__45__cpo9iter_moveE:
	.zero		1
	.type		_ZN34_INTERNAL_df649a10_4_k_cu_7d9f488d6thrust24THRUST_300001_SM_1000_NS6system6detail10sequential3seqE,@object
	.size		_ZN34_INTERNAL_df649a10_4_k_cu_7d9f488d6thrust24THRUST_300001_SM_1000_NS6system6detail10sequential3seqE,(.L_31 - _ZN34_INTERNAL_df649a10_4_k_cu_7d9f488d6thrust24THRUST_300001_SM_1000_NS6system6detail10sequential3seqE)
_ZN34_INTERNAL_df649a10_4_k_cu_7d9f488d6thrust24THRUST_300001_SM_1000_NS6system6detail10sequential3seqE:
	.zero		1
.L_31:


//--------------------- .nv.shared._ZN3cub18CUB_300001_SM_10006detail4scan16DeviceScanKernelINS2_10policy_hubIiiijN4cuda3std3__44plusIvEEE10Policy1000EN6thrust24THRUST_300001_SM_1000_NS6detail15normal_iteratorINSD_10device_ptrIiEEEESI_NS0_13ScanTileStateIiLb1EEES9_NS0_8NullTypeEjiLb0ESL_EEvT0_T1_T2_iT3_T4_T5_ --------------------------
	.section	.nv.shared._ZN3cub18CUB_300001_SM_10006detail4scan16DeviceScanKernelINS2_10policy_hubIiiijN4cuda3std3__44plusIvEEE10Policy1000EN6thrust24THRUST_300001_SM_1000_NS6detail15normal_iteratorINSD_10device_ptrIiEEEESI_NS0_13ScanTileStateIiLb1EEES9_NS0_8NullTypeEjiLb0ESL_EEvT0_T1_T2_iT3_T4_T5_,"aw",@nobits
	.sectionflags	@""
	.align	16
.nv.shared._ZN3cub18CUB_300001_SM_10006detail4scan16DeviceScanKernelINS2_10policy_hubIiiijN4cuda3std3__44plusIvEEE10Policy1000EN6thrust24THRUST_300001_SM_1000_NS6detail15normal_iteratorINSD_10device_ptrIiEEEESI_NS0_13ScanTileStateIiLb1EEES9_NS0_8NullTypeEjiLb0ESL_EEvT0_T1_T2_iT3_T4_T5_:
	.zero		34832


//--------------------- .nv.constant0._ZN3cub18CUB_300001_SM_10006detail4scan16DeviceScanKernelINS2_10policy_hubIiiimN4cuda3std3__44plusIvEEE10Policy1000EN6thrust24THRUST_300001_SM_1000_NS6detail15normal_iteratorINSD_10device_ptrIiEEEESI_NS0_13ScanTileStateIiLb1EEES9_NS0_8NullTypeEmiLb0ESL_EEvT0_T1_T2_iT3_T4_T5_ --------------------------
	.section	.nv.constant0._ZN3cub18CUB_300001_SM_10006detail4scan16DeviceScanKernelINS2_10policy_hubIiiimN4cuda3std3__44plusIvEEE10Policy1000EN6thrust24THRUST_300001_SM_1000_NS6detail15normal_iteratorINSD_10device_ptrIiEEEESI_NS0_13ScanTileStateIiLb1EEES9_NS0_8NullTypeEmiLb0ESL_EEvT0_T1_T2_iT3_T4_T5_,"a",@progbits
	.sectionflags	@""
	.align	4
.nv.constant0._ZN3cub18CUB_300001_SM_10006detail4scan16DeviceScanKernelINS2_10policy_hubIiiimN4cuda3std3__44plusIvEEE10Policy1000EN6thrust24THRUST_300001_SM_1000_NS6detail15normal_iteratorINSD_10device_ptrIiEEEESI_NS0_13ScanTileStateIiLb1EEES9_NS0_8NullTypeEmiLb0ESL_EEvT0_T1_T2_iT3_T4_T5_:
	.zero		936


//--------------------- .nv.constant0._ZN3cub18CUB_300001_SM_10006detail4scan16DeviceScanKernelINS2_10policy_hubIiiijN4cuda3std3__44plusIvEEE10Policy1000EN6thrust24THRUST_300001_SM_1000_NS6detail15normal_iteratorINSD_10device_ptrIiEEEESI_NS0_13ScanTileStateIiLb1EEES9_NS0_8NullTypeEjiLb0ESL_EEvT0_T1_T2_iT3_T4_T5_ --------------------------
	.section	.nv.constant0._ZN3cub18CUB_300001_SM_10006detail4scan16DeviceScanKernelINS2_10policy_hubIiiijN4cuda3std3__44plusIvEEE10Policy1000EN6thrust24THRUST_300001_SM_1000_NS6detail15normal_iteratorINSD_10device_ptrIiEEEESI_NS0_13ScanTileStateIiLb1EEES9_NS0_8NullTypeEjiLb0ESL_EEvT0_T1_T2_iT3_T4_T5_,"a",@progbits
	.sectionflags	@""
	.align	4
.nv.constant0._ZN3cub18CUB_300001_SM_10006detail4scan16DeviceScanKernelINS2_10policy_hubIiiijN4cuda3std3__44plusIvEEE10Policy1000EN6thrust24THRUST_300001_SM_1000_NS6detail15normal_iteratorINSD_10device_ptrIiEEEESI_NS0_13ScanTileStateIiLb1EEES9_NS0_8NullTypeEjiLb0ESL_EEvT0_T1_T2_iT3_T4_T5_:
	.zero		932


//--------------------- .nv.constant0._ZN3cub18CUB_300001_SM_10006detail4scan20DeviceScanInitKernelINS0_13ScanTileStateIiLb1EEEEEvT_i --------------------------
	.section	.nv.constant0._ZN3cub18CUB_300001_SM_10006detail4scan20DeviceScanInitKernelINS0_13ScanTileStateIiLb1EEEEEvT_i,"a",@progbits
	.sectionflags	@""
	.align	4
.nv.constant0._ZN3cub18CUB_300001_SM_10006detail4scan20DeviceScanInitKernelINS0_13ScanTileStateIiLb1EEEEEvT_i:
	.zero		908


//--------------------- .nv.constant0._ZN3cub18CUB_300001_SM_10006detail9transform16transform_kernelINS2_10policy_hubILb1EN4cuda3std3__45tupleIJN6thrust24THRUST_300001_SM_1000_NS17counting_iteratorIiNSA_11use_defaultESC_SC_EEEEEE10policy1000El17FetchMemberValuesNSA_6detail15normal_iteratorINSA_10device_ptrIiEEEEJSD_EEEvT0_iT1_T2_DpNS2_10kernel_argIT3_EE --------------------------
	.section	.nv.constant0._ZN3cub18CUB_300001_SM_10006detail9transform16transform_kernelINS2_10policy_hubILb1EN4cuda3std3__45tupleIJN6thrust24THRUST_300001_SM_1000_NS17counting_iteratorIiNSA_11use_defaultESC_SC_EEEEEE10policy1000El17FetchMemberValuesNSA_6detail15normal_iteratorINSA_10device_ptrIiEEEEJSD_EEEvT0_iT1_T2_DpNS2_10kernel_argIT3_EE,"a",@progbits
	.sectionflags	@""
	.align	4
.nv.constant0._ZN3cub18CUB_300001_SM_10006detail9transform16transform_kernelINS2_10policy_hubILb1EN4cuda3std3__45tupleIJN6thrust24THRUST_300001_SM_1000_NS17counting_iteratorIiNSA_11use_defaultESC_SC_EEEEEE10policy1000El17FetchMemberValuesNSA_6detail15normal_iteratorINSA_10device_ptrIiEEEEJSD_EEEvT0_iT1_T2_DpNS2_10kernel_argIT3_EE:
	.zero		960


//--------------------- .nv.constant0._ZN3cub18CUB_300001_SM_10006detail9transform16transform_kernelINS2_10policy_hubILb1EN4cuda3std3__45tupleIJN6thrust24THRUST_300001_SM_1000_NS17counting_iteratorIiNSA_11use_defaultESC_SC_EEEEEE10policy1000Ei17FetchMemberValuesNSA_6detail15normal_iteratorINSA_10device_ptrIiEEEEJSD_EEEvT0_iT1_T2_DpNS2_10kernel_argIT3_EE --------------------------
	.section	.nv.constant0._ZN3cub18CUB_300001_SM_10006detail9transform16transform_kernelINS2_10policy_hubILb1EN4cuda3std3__45tupleIJN6thrust24THRUST_300001_SM_1000_NS17counting_iteratorIiNSA_11use_defaultESC_SC_EEEEEE10policy1000Ei17FetchMemberValuesNSA_6detail15normal_iteratorINSA_10device_ptrIiEEEEJSD_EEEvT0_iT1_T2_DpNS2_10kernel_argIT3_EE,"a",@progbits
	.sectionflags	@""
	.align	4
.nv.constant0._ZN3cub18CUB_300001_SM_10006detail9transform16transform_kernelINS2_10policy_hubILb1EN4cuda3std3__45tupleIJN6thrust24THRUST_300001_SM_1000_NS17counting_iteratorIiNSA_11use_defaultESC_SC_EEEEEE10policy1000Ei17FetchMemberValuesNSA_6detail15normal_iteratorINSA_10device_ptrIiEEEEJSD_EEEvT0_iT1_T2_DpNS2_10kernel_argIT3_EE:
	.zero		952


//--------------------- .nv.constant0._ZN3cub18CUB_300001_SM_10006detail8for_each13static_kernelINS2_12policy_hub_t12policy_500_tEmN6thrust24THRUST_300001_SM_1000_NS8cuda_cub20__uninitialized_fill7functorINS7_10device_ptrIiEEiEEEEvT0_T1_ --------------------------
	.section	.nv.constant0._ZN3cub18CUB_300001_SM_10006detail8for_each13static_kernelINS2_12policy_hub_t12policy_500_tEmN6thrust24THRUST_300001_SM_1000_NS8cuda_cub20__uninitialized_fill7functorINS7_10device_ptrIiEEiEEEEvT0_T1_,"a",@progbits
	.sectionflags	@""
	.align	4
.nv.constant0._ZN3cub18CUB_300001_SM_10006detail8for_each13static_kernelINS2_12policy_hub_t12policy_500_tEmN6thrust24THRUST_300001_SM_1000_NS8cuda_cub20__uninitialized_fill7functorINS7_10device_ptrIiEEiEEEEvT0_T1_:
	.zero		920


//--------------------- .nv.constant0._ZN3cub18CUB_300001_SM_10006detail11EmptyKernelIvEEvv --------------------------
	.section	.nv.constant0._ZN3cub18CUB_300001_SM_10006detail11EmptyKernelIvEEvv,"a",@progbits
	.sectionflags	@""
	.align	4
.nv.constant0._ZN3cub18CUB_300001_SM_10006detail11EmptyKernelIvEEvv:
	.zero		896


//--------------------- SYMBOLS --------------------------

	.type		.nv.reservedSmem.offset0,@object
	.size		.nv.reservedSmem.offset0,0x4
	.type		.nv.reservedSmem.cap,@object
	.size		.nv.reservedSmem.cap,0x4
